	.target	sm_90a

	.elftype	@"ET_EXEC"


//--------------------- .note.nv.tkinfo           --------------------------
	.section	.note.nv.tkinfo,"",@"SHT_NOTE"
	.sectionflags	@"SHF_NOTE_NV_TKINFO"
	.tkinfo
        /*0018*/ 	.word	0x00000002
        /*0030*/ 	.string	""
        /*0030*/ 	.string	"ptxas"
        /*0030*/ 	.string	"Cuda compilation tools, release 13.0, V13.0.88"
        /*0030*/ 	.string	"Build cuda_13.0.r13.0/compiler.36424714_0"
        /*0030*/ 	.string	"-v  -suppress-debug-info  -lineinfo  -arch sm_90a "



//--------------------- .note.nv.cuinfo           --------------------------
	.section	.note.nv.cuinfo,"",@"SHT_NOTE"
	.sectionflags	@"SHF_NOTE_NV_CUINFO"
        /*0018*/ 	.short	0x0002
        /*001a*/ 	.short	0x005a
        /*001c*/ 	.short	0x0082
	.zero		2


//--------------------- .nv.info                  --------------------------
	.section	.nv.info,"",@"SHT_CUDA_INFO"
	.align	4


	//----- nvinfo : EIATTR_REGCOUNT
	.align		4
        /*0000*/ 	.byte	0x04, 0x2f
        /*0002*/ 	.short	(.L_1 - .L_0)
	.align		4
.L_0:
        /*0004*/ 	.word	index@(matmul_kernel)
        /*0008*/ 	.word	0x000000ff


	//----- nvinfo : EIATTR_FRAME_SIZE
	.align		4
.L_1:
        /*000c*/ 	.byte	0x04, 0x11
        /*000e*/ 	.short	(.L_3 - .L_2)
	.align		4
.L_2:
        /*0010*/ 	.word	index@(matmul_kernel)
        /*0014*/ 	.word	0x00003480


	//----- nvinfo : EIATTR_MIN_STACK_SIZE
	.align		4
.L_3:
        /*0018*/ 	.byte	0x04, 0x12
        /*001a*/ 	.short	(.L_5 - .L_4)
	.align		4
.L_4:
        /*001c*/ 	.word	index@(matmul_kernel)
        /*0020*/ 	.word	0x00003480
.L_5:


//--------------------- .nv.compat                --------------------------
	.section	.nv.compat,"",@"SHT_CUDA_COMPAT_INFO"
	.align	4
        /*0000*/ 	.byte	0x02, 0x09, 0x01, 0x00, 0x02, 0x02, 0x04, 0x00, 0x02, 0x05, 0x05, 0x00, 0x03, 0x07, 0x01, 0x01
        /*0010*/ 	.byte	0x02, 0x03, 0x00, 0x00, 0x02, 0x06, 0x01, 0x00, 0x04, 0x0b, 0x08, 0x00, 0x00, 0x00, 0x00, 0x00
        /*0020*/ 	.byte	0x00, 0x00, 0x00, 0x00


//--------------------- .nv.info.matmul_kernel    --------------------------
	.section	.nv.info.matmul_kernel,"",@"SHT_CUDA_INFO"
	.sectionflags	@""
	.align	4


	//----- nvinfo : EIATTR_CUDA_API_VERSION
	.align		4
        /*0000*/ 	.byte	0x04, 0x37
        /*0002*/ 	.short	(.L_7 - .L_6)
.L_6:
        /*0004*/ 	.word	0x00000082


	//----- nvinfo : EIATTR_KPARAM_INFO
	.align		4
.L_7:
        /*0008*/ 	.byte	0x04, 0x17
        /*000a*/ 	.short	(.L_9 - .L_8)
.L_8:
        /*000c*/ 	.word	0x00000000
        /*0010*/ 	.short	0x000d
        /*0012*/ 	.short	0x0048
        /*0014*/ 	.byte	0x00, 0xf4, 0x21, 0x00


	//----- nvinfo : EIATTR_KPARAM_INFO
	.align		4
.L_9:
        /*0018*/ 	.byte	0x04, 0x17
        /*001a*/ 	.short	(.L_11 - .L_10)
.L_10:
        /*001c*/ 	.word	0x00000000
        /*0020*/ 	.short	0x000c
        /*0022*/ 	.short	0x0040
        /*0024*/ 	.byte	0x00, 0xf4, 0x21, 0x00


	//----- nvinfo : EIATTR_KPARAM_INFO
	.align		4
.L_11:
        /*0028*/ 	.byte	0x04, 0x17
        /*002a*/ 	.short	(.L_13 - .L_12)
.L_12:
        /*002c*/ 	.word	0x00000000
        /*0030*/ 	.short	0x000b
        /*0032*/ 	.short	0x0038
        /*0034*/ 	.byte	0x00, 0xf0, 0x11, 0x00


	//----- nvinfo : EIATTR_KPARAM_INFO
	.align		4
.L_13:
        /*0038*/ 	.byte	0x04, 0x17
        /*003a*/ 	.short	(.L_15 - .L_14)
.L_14:
        /*003c*/ 	.word	0x00000000
        /*0040*/ 	.short	0x000a
        /*0042*/ 	.short	0x0034
        /*0044*/ 	.byte	0x00, 0xf0, 0x11, 0x00


	//----- nvinfo : EIATTR_KPARAM_INFO
	.align		4
.L_15:
        /*0048*/ 	.byte	0x04, 0x17
        /*004a*/ 	.short	(.L_17 - .L_16)
.L_16:
        /*004c*/ 	.word	0x00000000
        /*0050*/ 	.short	0x0009
        /*0052*/ 	.short	0x0030
        /*0054*/ 	.byte	0x00, 0xf0, 0x11, 0x00


	//----- nvinfo : EIATTR_KPARAM_INFO
	.align		4
.L_17:
        /*0058*/ 	.byte	0x04, 0x17
        /*005a*/ 	.short	(.L_19 - .L_18)
.L_18:
        /*005c*/ 	.word	0x00000000
        /*0060*/ 	.short	0x0008
        /*0062*/ 	.short	0x002c
        /*0064*/ 	.byte	0x00, 0xf0, 0x11, 0x00


	//----- nvinfo : EIATTR_KPARAM_INFO
	.align		4
.L_19:
        /*0068*/ 	.byte	0x04, 0x17
        /*006a*/ 	.short	(.L_21 - .L_20)
.L_20:
        /*006c*/ 	.word	0x00000000
        /*0070*/ 	.short	0x0007
        /*0072*/ 	.short	0x0028
        /*0074*/ 	.byte	0x00, 0xf0, 0x11, 0x00


	//----- nvinfo : EIATTR_KPARAM_INFO
	.align		4
.L_21:
        /*0078*/ 	.byte	0x04, 0x17
        /*007a*/ 	.short	(.L_23 - .L_22)
.L_22:
        /*007c*/ 	.word	0x00000000
        /*0080*/ 	.short	0x0006
        /*0082*/ 	.short	0x0024
        /*0084*/ 	.byte	0x00, 0xf0, 0x11, 0x00


	//----- nvinfo : EIATTR_KPARAM_INFO
	.align		4
.L_23:
        /*0088*/ 	.byte	0x04, 0x17
        /*008a*/ 	.short	(.L_25 - .L_24)
.L_24:
        /*008c*/ 	.word	0x00000000
        /*0090*/ 	.short	0x0005
        /*0092*/ 	.short	0x0020
        /*0094*/ 	.byte	0x00, 0xf0, 0x11, 0x00


	//----- nvinfo : EIATTR_KPARAM_INFO
	.align		4
.L_25:
        /*0098*/ 	.byte	0x04, 0x17
        /*009a*/ 	.short	(.L_27 - .L_26)
.L_26:
        /*009c*/ 	.word	0x00000000
        /*00a0*/ 	.short	0x0004
        /*00a2*/ 	.short	0x001c
        /*00a4*/ 	.byte	0x00, 0xf0, 0x11, 0x00


	//----- nvinfo : EIATTR_KPARAM_INFO
	.align		4
.L_27:
        /*00a8*/ 	.byte	0x04, 0x17
        /*00aa*/ 	.short	(.L_29 - .L_28)
.L_28:
        /*00ac*/ 	.word	0x00000000
        /*00b0*/ 	.short	0x0003
        /*00b2*/ 	.short	0x0018
        /*00b4*/ 	.byte	0x00, 0xf0, 0x11, 0x00


	//----- nvinfo : EIATTR_KPARAM_INFO
	.align		4
.L_29:
        /*00b8*/ 	.byte	0x04, 0x17
        /*00ba*/ 	.short	(.L_31 - .L_30)
.L_30:
        /*00bc*/ 	.word	0x00000000
        /*00c0*/ 	.short	0x0002
        /*00c2*/ 	.short	0x0010
        /*00c4*/ 	.byte	0x00, 0xf4, 0x21, 0x00


	//----- nvinfo : EIATTR_KPARAM_INFO
	.align		4
.L_31:
        /*00c8*/ 	.byte	0x04, 0x17
        /*00ca*/ 	.short	(.L_33 - .L_32)
.L_32:
        /*00cc*/ 	.word	0x00000000
        /*00d0*/ 	.short	0x0001
        /*00d2*/ 	.short	0x0008
        /*00d4*/ 	.byte	0x00, 0xf4, 0x21, 0x00


	//----- nvinfo : EIATTR_KPARAM_INFO
	.align		4
.L_33:
        /*00d8*/ 	.byte	0x04, 0x17
        /*00da*/ 	.short	(.L_35 - .L_34)
.L_34:
        /*00dc*/ 	.word	0x00000000
        /*00e0*/ 	.short	0x0000
        /*00e2*/ 	.short	0x0000
        /*00e4*/ 	.byte	0x00, 0xf4, 0x21, 0x00


	//----- nvinfo : EIATTR_SPARSE_MMA_MASK
	.align		4
.L_35:
        /*00e8*/ 	.byte	0x03, 0x50
        /*00ea*/ 	.short	0x0000


	//----- nvinfo : EIATTR_MAXREG_COUNT
	.align		4
        /*00ec*/ 	.byte	0x03, 0x1b
        /*00ee*/ 	.short	0x00ff


	//----- nvinfo : EIATTR_NUM_BARRIERS
	.align		4
        /*00f0*/ 	.byte	0x02, 0x4c
        /*00f2*/ 	.byte	0x01
	.zero		1


	//----- nvinfo : EIATTR_ANNOTATIONS
	.align		4
        /*00f4*/ 	.byte	0x04, 0x55
        /*00f6*/ 	.short	(.L_37 - .L_36)


	//   ....[0]....
.L_36:
        /*00f8*/ 	.word	0x00000001
        /*00fc*/ 	.byte	0x80, 0x00, 0x00, 0x00, 0x01, 0x00, 0x00, 0x00, 0x70, 0x06, 0x00, 0x00, 0x01, 0x00, 0x00, 0x00
        /* <DEDUP_REMOVED lines=2356> */
        /*944c*/ 	.byte	0x60, 0x3f, 0x03, 0x00, 0x01, 0x00, 0x00, 0x00, 0x70, 0x3f, 0x03, 0x00


	//----- nvinfo : EIATTR_MERCURY_ISA_VERSION
	.align		4
.L_37:
        /*9458*/ 	.byte	0x03, 0x5f
        /*945a*/ 	.short	0x0101


	//----- nvinfo : EIATTR_EXIT_INSTR_OFFSETS
	.align		4
        /*945c*/ 	.byte	0x04, 0x1c
        /*945e*/ 	.short	(.L_39 - .L_38)


	//   ....[0]....
.L_38:
        /*9460*/ 	.word	0x00084d70


	//   ....[1]....
        /*9464*/ 	.word	0x00084d90


	//----- nvinfo : EIATTR_REQNTID
	.align		4
.L_39:
        /*9468*/ 	.byte	0x04, 0x10
        /*946a*/ 	.short	(.L_41 - .L_40)
.L_40:
        /*946c*/ 	.word	0x00000080
        /*9470*/ 	.word	0x00000001
        /*9474*/ 	.word	0x00000001


	//----- nvinfo : EIATTR_CBANK_PARAM_SIZE
	.align		4
.L_41:
        /*9478*/ 	.byte	0x03, 0x19
        /*947a*/ 	.short	0x0050


	//----- nvinfo : EIATTR_PARAM_CBANK
	.align		4
        /*947c*/ 	.byte	0x04, 0x0a
        /*947e*/ 	.short	(.L_43 - .L_42)
	.align		4
.L_42:
        /*9480*/ 	.word	index@(.nv.constant0.matmul_kernel)
        /*9484*/ 	.short	0x0210
        /*9486*/ 	.short	0x0050


	//----- nvinfo : EIATTR_SW_WAR
	.align		4
.L_43:
        /*9488*/ 	.byte	0x04, 0x36
        /*948a*/ 	.short	(.L_45 - .L_44)
.L_44:
        /*948c*/ 	.word	0x00000008
.L_45:


//--------------------- .nv.callgraph             --------------------------
	.section	.nv.callgraph,"",@"SHT_CUDA_CALLGRAPH"
	.align	4
	.sectionentsize	8
	.align		4
        /*0000*/ 	.word	0x00000000
	.align		4
        /*0004*/ 	.word	0xffffffff
	.align		4
        /*0008*/ 	.word	0x00000000
	.align		4
        /*000c*/ 	.word	0xfffffffe
	.align		4
        /*0010*/ 	.word	0x00000000
	.align		4
        /*0014*/ 	.word	0xfffffffd
	.align		4
        /*0018*/ 	.word	0x00000000
	.align		4
        /*001c*/ 	.word	0xfffffffc


//--------------------- .text.matmul_kernel       --------------------------
	.section	.text.matmul_kernel,"ax",@progbits
	.align	128
        .global         matmul_kernel
        .type           matmul_kernel,@function
        .size           matmul_kernel,(.L_x_3 - matmul_kernel)
        .other          matmul_kernel,@"STO_CUDA_ENTRY STV_DEFAULT"
matmul_kernel:
.text.matmul_kernel:
[----:B------:R-:W1:Y:S08]  /*0000*/  LDC R1, c[0x0][0x28] ;  /* 0x00000a00ff017b82 */ /* 0x000e700000000800 */
[----:B------:R-:W2:Y:S01]  /*0010*/  LDC.64 R114, c[0x0][0x228] ;  /* 0x00008a00ff727b82 */ /* 0x000ea20000000a00 */
[----:B------:R-:W3:Y:S01]  /*0020*/  S2R R5, SR_CTAID.X ;  /* 0x0000000000057919 */ /* 0x000ee20000002500 */
[----:B-1----:R-:W-:Y:S01]  /*0030*/  VIADD R1, R1, 0xffffcb80 ;  /* 0xffffcb8001017836 */ /* 0x002fe20000000000 */
[----:B------:R-:W-:Y:S01]  /*0040*/  ULDC.64 UR4, c[0x0][0x210] ;  /* 0x0000840000047ab9 */ /* 0x000fe20000000a00 */
[----:B------:R-:W1:Y:S01]  /*0050*/  S2R R13, SR_TID.X ;  /* 0x00000000000d7919 */ /* 0x000e620000002100 */
[----:B--2---:R-:W-:Y:S01]  /*0060*/  VIADD R0, R115, 0xff ;  /* 0x000000ff73007836 */ /* 0x004fe20000000000 */
[----:B------:R-:W-:Y:S01]  /*0070*/  IABS R238, R115 ;  /* 0x0000007300ee7213 */ /* 0x000fe20000000000 */
[----:B------:R2:W-:Y:S03]  /*0080*/  STL [R1+0x2be8], R115 ;  /* 0x002be87301007387 */ /* 0x0005e60000100800 */
[----:B------:R-:W-:-:S04]  /*0090*/  SHF.R.S32.HI R3, RZ, 0x1f, R0 ;  /* 0x0000001fff037819 */ /* 0x000fc80000011400 */
[----:B------:R-:W-:Y:S02]  /*00a0*/  LEA.HI R3, R3, R0, RZ, 0x8 ;  /* 0x0000000003037211 */ /* 0x000fe400078f40ff */
[----:B---3--:R-:W-:Y:S02]  /*00b0*/  IABS R8, R5 ;  /* 0x0000000500087213 */ /* 0x008fe40000000000 */
[----:B------:R-:W-:-:S05]  /*00c0*/  SHF.R.S32.HI R3, RZ, 0x8, R3 ;  /* 0x00000008ff037819 */ /* 0x000fca0000011403 */
[----:B------:R-:W-:-:S05]  /*00d0*/  IMAD.SHL.U32 R4, R3, 0x4, RZ ;  /* 0x0000000403047824 */ /* 0x000fca00078e00ff */
[-C--:B------:R-:W-:Y:S02]  /*00e0*/  IABS R7, R4.reuse ;  /* 0x0000000400077213 */ /* 0x080fe40000000000 */
[----:B------:R-:W-:Y:S02]  /*00f0*/  IABS R10, R4 ;  /* 0x00000004000a7213 */ /* 0x000fe40000000000 */
[----:B------:R-:W3:Y:S08]  /*0100*/  I2F.RP R0, R7 ;  /* 0x0000000700007306 */ /* 0x000ef00000209400 */
[----:B---3--:R-:W3:Y:S02]  /*0110*/  MUFU.RCP R0, R0 ;  /* 0x0000000000007308 */ /* 0x008ee40000001000 */
[----:B---3--:R-:W-:-:S02]  /*0120*/  VIADD R2, R0, 0xffffffe ;  /* 0x0ffffffe00027836 */ /* 0x008fc40000000000 */
[----:B------:R-:W-:Y:S01]  /*0130*/  IMAD.MOV R0, RZ, RZ, -R10 ;  /* 0x000000ffff007224 */ /* 0x000fe200078e0a0a */
[----:B------:R-:W-:-:S03]  /*0140*/  IABS R10, R114 ;  /* 0x00000072000a7213 */ /* 0x000fc60000000000 */
[----:B------:R3:W4:Y:S02]  /*0150*/  F2I.FTZ.U32.TRUNC.NTZ R3, R2 ;  /* 0x0000000200037305 */ /* 0x000724000021f000 */
[----:B---3--:R-:W-:Y:S01]  /*0160*/  MOV R2, RZ ;  /* 0x000000ff00027202 */ /* 0x008fe20000000f00 */
[----:B----4-:R-:W-:-:S04]  /*0170*/  IMAD.MOV R6, RZ, RZ, -R3 ;  /* 0x000000ffff067224 */ /* 0x010fc800078e0a03 */
[----:B------:R-:W-:Y:S02]  /*0180*/  IMAD R9, R6, R7, RZ ;  /* 0x0000000706097224 */ /* 0x000fe400078e02ff */
[----:B------:R-:W-:Y:S02]  /*0190*/  IMAD.MOV.U32 R6, RZ, RZ, R8 ;  /* 0x000000ffff067224 */ /* 0x000fe400078e0008 */
[----:B------:R-:W-:-:S06]  /*01a0*/  IMAD.HI.U32 R3, R3, R9, R2 ;  /* 0x0000000903037227 */ /* 0x000fcc00078e0002 */
[----:B------:R-:W-:-:S04]  /*01b0*/  IMAD.HI.U32 R3, R3, R6, RZ ;  /* 0x0000000603037227 */ /* 0x000fc800078e00ff */
[----:B------:R-:W-:-:S05]  /*01c0*/  IMAD R0, R3, R0, R6 ;  /* 0x0000000003007224 */ /* 0x000fca00078e0206 */
[----:B------:R-:W-:-:S13]  /*01d0*/  ISETP.GT.U32.AND P1, PT, R7, R0, PT ;  /* 0x000000000700720c */ /* 0x000fda0003f24070 */
[----:B------:R-:W-:Y:S02]  /*01e0*/  @!P1 IMAD.IADD R0, R0, 0x1, -R7 ;  /* 0x0000000100009824 */ /* 0x000fe400078e0a07 */
[----:B------:R-:W-:Y:S01]  /*01f0*/  @!P1 VIADD R3, R3, 0x1 ;  /* 0x0000000103039836 */ /* 0x000fe20000000000 */
[----:B------:R-:W-:Y:S02]  /*0200*/  ISETP.NE.AND P1, PT, R4, RZ, PT ;  /* 0x000000ff0400720c */ /* 0x000fe40003f25270 */
[----:B------:R-:W-:Y:S02]  /*0210*/  ISETP.GE.U32.AND P0, PT, R0, R7, PT ;  /* 0x000000070000720c */ /* 0x000fe40003f06070 */
[----:B------:R-:W-:-:S04]  /*0220*/  LOP3.LUT R0, R5, R4, RZ, 0x3c, !PT ;  /* 0x0000000405007212 */ /* 0x000fc800078e3cff */
[----:B------:R-:W-:Y:S01]  /*0230*/  ISETP.GE.AND P2, PT, R0, RZ, PT ;  /* 0x000000ff0000720c */ /* 0x000fe20003f46270 */
[----:B------:R-:W-:-:S06]  /*0240*/  VIADD R0, R114, 0x1ff ;  /* 0x000001ff72007836 */ /* 0x000fcc0000000000 */
[----:B------:R-:W-:-:S04]  /*0250*/  @P0 VIADD R3, R3, 0x1 ;  /* 0x0000000103030836 */ /* 0x000fc80000000000 */
[----:B------:R-:W-:Y:S01]  /*0260*/  IMAD.MOV.U32 R2, RZ, RZ, R3 ;  /* 0x000000ffff027224 */ /* 0x000fe200078e0003 */
[----:B------:R-:W-:-:S04]  /*0270*/  SHF.R.S32.HI R3, RZ, 0x1f, R0 ;  /* 0x0000001fff037819 */ /* 0x000fc80000011400 */
[----:B------:R-:W-:Y:S02]  /*0280*/  @!P2 IADD3 R2, -R2, RZ, RZ ;  /* 0x000000ff0202a210 */ /* 0x000fe40007ffe1ff */
[----:B------:R-:W-:Y:S02]  /*0290*/  @!P1 LOP3.LUT R2, RZ, R4, RZ, 0x33, !PT ;  /* 0x00000004ff029212 */ /* 0x000fe400078e33ff */
[----:B------:R-:W-:-:S03]  /*02a0*/  LEA.HI R3, R3, R0, RZ, 0x9 ;  /* 0x0000000003037211 */ /* 0x000fc600078f48ff */
[----:B------:R-:W-:Y:S02]  /*02b0*/  IMAD.SHL.U32 R8, R2, 0x4, RZ ;  /* 0x0000000402087824 */ /* 0x000fe400078e00ff */
[----:B------:R-:W-:-:S03]  /*02c0*/  IMAD.MOV R2, RZ, RZ, -R2 ;  /* 0x000000ffff027224 */ /* 0x000fc600078e0a02 */
[----:B------:R-:W-:Y:S01]  /*02d0*/  LEA.HI.SX32 R3, R3, -R8, 0x17 ;  /* 0x8000000803037211 */ /* 0x000fe200078fbaff */
[----:B------:R-:W-:-:S03]  /*02e0*/  IMAD R12, R4, R2, R5 ;  /* 0x00000002040c7224 */ /* 0x000fc600078e0205 */
[----:B------:R-:W-:Y:S02]  /*02f0*/  VIMNMX R11, R3, 0x4, PT ;  /* 0x00000004030b7848 */ /* 0x000fe40003fe0100 */
[----:B------:R-:W-:Y:S02]  /*0300*/  IABS R9, R12 ;  /* 0x0000000c00097213 */ /* 0x000fe40000000000 */
[-C--:B------:R-:W-:Y:S02]  /*0310*/  IABS R7, R11.reuse ;  /* 0x0000000b00077213 */ /* 0x080fe40000000000 */
[----:B------:R-:W-:Y:S02]  /*0320*/  IABS R4, R11 ;  /* 0x0000000b00047213 */ /* 0x000fe40000000000 */
[----:B------:R-:W3:Y:S08]  /*0330*/  I2F.RP R0, R7 ;  /* 0x0000000700007306 */ /* 0x000ef00000209400 */
[----:B---3--:R-:W3:Y:S02]  /*0340*/  MUFU.RCP R0, R0 ;  /* 0x0000000000007308 */ /* 0x008ee40000001000 */
[----:B---3--:R-:W-:Y:S01]  /*0350*/  VIADD R3, R0, 0xffffffe ;  /* 0x0ffffffe00037836 */ /* 0x008fe20000000000 */
[----:B------:R-:W-:-:S05]  /*0360*/  IADD3 R0, RZ, -R4, RZ ;  /* 0x80000004ff007210 */ /* 0x000fca0007ffe0ff */
[----:B------:R-:W3:Y:S08]  /*0370*/  I2F.RP R4, R238 ;  /* 0x000000ee00047306 */ /* 0x000ef00000209400 */
[----:B------:R-:W4:Y:S08]  /*0380*/  F2I.FTZ.U32.TRUNC.NTZ R3, R3 ;  /* 0x0000000300037305 */ /* 0x000f30000021f000 */
[----:B---3--:R-:W3:Y:S01]  /*0390*/  MUFU.RCP R4, R4 ;  /* 0x0000000400047308 */ /* 0x008ee20000001000 */
[----:B----4-:R-:W-:-:S04]  /*03a0*/  IMAD.MOV R6, RZ, RZ, -R3 ;  /* 0x000000ffff067224 */ /* 0x010fc800078e0a03 */
[----:B------:R-:W-:-:S04]  /*03b0*/  IMAD.MOV.U32 R2, RZ, RZ, R6 ;  /* 0x000000ffff027224 */ /* 0x000fc800078e0006 */
[----:B------:R-:W-:Y:S02]  /*03c0*/  IMAD R5, R2, R7, RZ ;  /* 0x0000000702057224 */ /* 0x000fe400078e02ff */
[----:B------:R-:W-:-:S04]  /*03d0*/  IMAD.MOV.U32 R2, RZ, RZ, RZ ;  /* 0x000000ffff027224 */ /* 0x000fc800078e00ff */
[----:B------:R-:W-:Y:S01]  /*03e0*/  IMAD.HI.U32 R2, R3, R5, R2 ;  /* 0x0000000503027227 */ /* 0x000fe200078e0002 */
[----:B---3--:R-:W-:Y:S01]  /*03f0*/  IADD3 R5, R4, 0xffffffe, RZ ;  /* 0x0ffffffe04057810 */ /* 0x008fe20007ffe0ff */
[----:B------:R-:W3:Y:S01]  /*0400*/  I2F.RP R3, R10 ;  /* 0x0000000a00037306 */ /* 0x000ee20000209400 */
[----:B------:R-:W-:-:S03]  /*0410*/  MOV R4, RZ ;  /* 0x000000ff00047202 */ /* 0x000fc60000000f00 */
[----:B------:R-:W-:-:S04]  /*0420*/  IMAD.HI.U32 R2, R2, R9, RZ ;  /* 0x0000000902027227 */ /* 0x000fc800078e00ff */
[----:B------:R-:W-:Y:S01]  /*0430*/  IMAD R0, R2, R0, R9 ;  /* 0x0000000002007224 */ /* 0x000fe200078e0209 */
[----:B------:R-:W4:Y:S01]  /*0440*/  F2I.FTZ.U32.TRUNC.NTZ R5, R5 ;  /* 0x0000000500057305 */ /* 0x000f22000021f000 */
[----:B-1----:R-:W-:-:S03]  /*0450*/  LOP3.LUT R9, R13, 0x7f, RZ, 0xc0, !PT ;  /* 0x0000007f0d097812 */ /* 0x002fc600078ec0ff */
[----:B------:R-:W-:-:S04]  /*0460*/  ISETP.GT.U32.AND P1, PT, R7, R0, PT ;  /* 0x000000000700720c */ /* 0x000fc80003f24070 */
[----:B---3--:R-:W1:Y:S01]  /*0470*/  MUFU.RCP R3, R3 ;  /* 0x0000000300037308 */ /* 0x008e620000001000 */
[----:B----4-:R-:W-:-:S08]  /*0480*/  IMAD.MOV R17, RZ, RZ, -R5 ;  /* 0x000000ffff117224 */ /* 0x010fd000078e0a05 */
[----:B------:R-:W-:Y:S02]  /*0490*/  @!P1 IMAD.IADD R0, R0, 0x1, -R7 ;  /* 0x0000000100009824 */ /* 0x000fe400078e0a07 */
[----:B------:R-:W-:Y:S01]  /*04a0*/  @!P1 VIADD R2, R2, 0x1 ;  /* 0x0000000102029836 */ /* 0x000fe20000000000 */
[----:B------:R-:W-:Y:S01]  /*04b0*/  ISETP.NE.AND P1, PT, R11, RZ, PT ;  /* 0x000000ff0b00720c */ /* 0x000fe20003f25270 */
[----:B------:R-:W-:Y:S01]  /*04c0*/  IMAD R17, R17, R238, RZ ;  /* 0x000000ee11117224 */ /* 0x000fe200078e02ff */
[----:B------:R-:W-:Y:S02]  /*04d0*/  ISETP.GE.U32.AND P0, PT, R0, R7, PT ;  /* 0x000000070000720c */ /* 0x000fe40003f06070 */
[----:B------:R-:W-:Y:S01]  /*04e0*/  LOP3.LUT R0, R12, R11, RZ, 0x3c, !PT ;  /* 0x0000000b0c007212 */ /* 0x000fe200078e3cff */
[----:B-1----:R-:W-:-:S03]  /*04f0*/  VIADD R6, R3, 0xffffffe ;  /* 0x0ffffffe03067836 */ /* 0x002fc60000000000 */
[----:B------:R-:W-:Y:S01]  /*0500*/  ISETP.GE.AND P2, PT, R0, RZ, PT ;  /* 0x000000ff0000720c */ /* 0x000fe20003f46270 */
[----:B------:R-:W1:Y:S06]  /*0510*/  F2I.FTZ.U32.TRUNC.NTZ R3, R6 ;  /* 0x0000000600037305 */ /* 0x000e6c000021f000 */
[----:B------:R-:W-:-:S04]  /*0520*/  @P0 VIADD R2, R2, 0x1 ;  /* 0x0000000102020836 */ /* 0x000fc80000000000 */
[----:B------:R-:W-:Y:S02]  /*0530*/  IMAD.MOV.U32 R152, RZ, RZ, R2 ;  /* 0x000000ffff987224 */ /* 0x000fe400078e0002 */
[----:B------:R-:W-:Y:S02]  /*0540*/  IMAD.MOV.U32 R2, RZ, RZ, RZ ;  /* 0x000000ffff027224 */ /* 0x000fe400078e00ff */
[----:B------:R-:W-:Y:S01]  /*0550*/  @!P2 IMAD.MOV R152, RZ, RZ, -R152 ;  /* 0x000000ffff98a224 */ /* 0x000fe200078e0a98 */
[----:B------:R-:W-:Y:S01]  /*0560*/  @!P1 LOP3.LUT R152, RZ, R11, RZ, 0x33, !PT ;  /* 0x0000000bff989212 */ /* 0x000fe200078e33ff */
[----:B-1----:R-:W-:-:S04]  /*0570*/  IMAD.MOV R7, RZ, RZ, -R3 ;  /* 0x000000ffff077224 */ /* 0x002fc800078e0a03 */
[----:B------:R-:W-:Y:S01]  /*0580*/  IMAD.MOV R0, RZ, RZ, -R152 ;  /* 0x000000ffff007224 */ /* 0x000fe200078e0a98 */
[----:B------:R-:W-:Y:S01]  /*0590*/  SHF.L.U32 R152, R152, 0x8, RZ ;  /* 0x0000000898987819 */ /* 0x000fe200000006ff */
[----:B------:R-:W-:Y:S02]  /*05a0*/  IMAD R7, R7, R10, RZ ;  /* 0x0000000a07077224 */ /* 0x000fe400078e02ff */
[----:B------:R-:W-:Y:S01]  /*05b0*/  IMAD R0, R11, R0, R12 ;  /* 0x000000000b007224 */ /* 0x000fe200078e020c */
[C---:B------:R-:W-:Y:S01]  /*05c0*/  IADD3 R239, R152.reuse, 0xea, RZ ;  /* 0x000000ea98ef7810 */ /* 0x040fe20007ffe0ff */
[----:B------:R-:W-:Y:S01]  /*05d0*/  IMAD.HI.U32 R2, R3, R7, R2 ;  /* 0x0000000703027227 */ /* 0x000fe200078e0002 */
[----:B------:R-:W-:Y:S02]  /*05e0*/  IADD3 R117, R152, 0xeb, RZ ;  /* 0x000000eb98757810 */ /* 0x000fe40007ffe0ff */
[----:B------:R-:W-:Y:S01]  /*05f0*/  IABS R249, R239 ;  /* 0x000000ef00f97213 */ /* 0x000fe20000000000 */
[----:B------:R-:W-:Y:S01]  /*0600*/  IMAD.IADD R0, R8, 0x1, R0 ;  /* 0x0000000108007824 */ /* 0x000fe200078e0200 */
[----:B------:R-:W-:Y:S01]  /*0610*/  IABS R250, R117 ;  /* 0x0000007500fa7213 */ /* 0x000fe20000000000 */
[C---:B------:R-:W-:Y:S01]  /*0620*/  VIADD R16, R152.reuse, 0xff ;  /* 0x000000ff98107836 */ /* 0x040fe20000000000 */
[----:B------:R-:W-:Y:S01]  /*0630*/  IADD3 R245, R152, 0xf0, RZ ;  /* 0x000000f098f57810 */ /* 0x000fe20007ffe0ff */
[----:B------:R-:W-:-:S02]  /*0640*/  IMAD R153, R0, 0x200, R9 ;  /* 0x0000020000997824 */ /* 0x000fc400078e0209 */
[----:B------:R-:W-:Y:S01]  /*0650*/  IMAD.HI.U32 R0, R5, R17, R4 ;  /* 0x0000001105007227 */ /* 0x000fe200078e0004 */
[----:B------:R-:W-:Y:S01]  /*0660*/  IABS R19, R16 ;  /* 0x0000001000137213 */ /* 0x000fe20000000000 */
[----:B------:R1:W-:Y:S01]  /*0670*/  STL [R1+0x2b94], R16 ;  /* 0x002b941001007387 */ /* 0x0003e20000100800 */
[----:B------:R-:W-:Y:S01]  /*0680*/  IABS R9, R153 ;  /* 0x0000009900097213 */ /* 0x000fe20000000000 */
[C---:B------:R-:W-:Y:S02]  /*0690*/  VIADD R155, R153.reuse, 0x80 ;  /* 0x00000080999b7836 */ /* 0x040fe40000000000 */
[C---:B------:R-:W-:Y:S01]  /*06a0*/  VIADD R157, R153.reuse, 0x100 ;  /* 0x00000100999d7836 */ /* 0x040fe20000000000 */
[----:B------:R-:W-:Y:S01]  /*06b0*/  STL [R1+0x2b98], R153 ;  /* 0x002b989901007387 */ /* 0x000fe20000100800 */
[----:B------:R-:W-:Y:S01]  /*06c0*/  VIADD R158, R153, 0x180 ;  /* 0x00000180999e7836 */ /* 0x000fe20000000000 */
[----:B------:R-:W-:Y:S01]  /*06d0*/  IABS R11, R155 ;  /* 0x0000009b000b7213 */ /* 0x000fe20000000000 */
[C---:B------:R-:W-:Y:S01]  /*06e0*/  IMAD.HI.U32 R3, R2.reuse, R9, RZ ;  /* 0x0000000902037227 */ /* 0x040fe200078e00ff */
[----:B------:R-:W-:Y:S01]  /*06f0*/  IABS R13, R157 ;  /* 0x0000009d000d7213 */ /* 0x000fe20000000000 */
[----:B------:R-:W-:Y:S01]  /*0700*/  STL [R1+0x2b9c], R155 ;  /* 0x002b9c9b01007387 */ /* 0x000fe20000100800 */
[----:B------:R-:W-:Y:S01]  /*0710*/  IABS R15, R158 ;  /* 0x0000009e000f7213 */ /* 0x000fe20000000000 */
[----:B------:R-:W-:-:S02]  /*0720*/  IMAD.HI.U32 R6, R2, R11, RZ ;  /* 0x0000000b02067227 */ /* 0x000fc400078e00ff */
[----:B------:R-:W-:Y:S02]  /*0730*/  STL [R1+0x2ba0], R157 ;  /* 0x002ba09d01007387 */ /* 0x000fe40000100800 */
[C---:B------:R-:W-:Y:S02]  /*0740*/  IMAD.HI.U32 R7, R2.reuse, R13, RZ ;  /* 0x0000000d02077227 */ /* 0x040fe400078e00ff */
[----:B------:R-:W-:Y:S02]  /*0750*/  STL [R1+0x2ba4], R158 ;  /* 0x002ba49e01007387 */ /* 0x000fe40000100800 */
[----:B------:R-:W-:-:S04]  /*0760*/  IMAD.HI.U32 R2, R2, R15, RZ ;  /* 0x0000000f02027227 */ /* 0x000fc800078e00ff */
[----:B------:R-:W-:Y:S02]  /*0770*/  IMAD.MOV R3, RZ, RZ, -R3 ;  /* 0x000000ffff037224 */ /* 0x000fe400078e0a03 */
[----:B------:R-:W-:Y:S02]  /*0780*/  IMAD.MOV R4, RZ, RZ, -R2 ;  /* 0x000000ffff047224 */ /* 0x000fe400078e0a02 */
[----:B------:R-:W-:Y:S02]  /*0790*/  IMAD.MOV R6, RZ, RZ, -R6 ;  /* 0x000000ffff067224 */ /* 0x000fe400078e0a06 */
[C---:B------:R-:W-:Y:S02]  /*07a0*/  IMAD R2, R10.reuse, R3, R9 ;  /* 0x000000030a027224 */ /* 0x040fe400078e0209 */
[C---:B------:R-:W-:Y:S02]  /*07b0*/  IMAD R3, R10.reuse, R6, R11 ;  /* 0x000000060a037224 */ /* 0x040fe400078e020b */
[----:B------:R-:W-:Y:S01]  /*07c0*/  IMAD.MOV R7, RZ, RZ, -R7 ;  /* 0x000000ffff077224 */ /* 0x000fe200078e0a07 */
[C---:B------:R-:W-:Y:S01]  /*07d0*/  ISETP.GT.U32.AND P2, PT, R10.reuse, R2, PT ;  /* 0x000000020a00720c */ /* 0x040fe20003f44070 */
[C---:B------:R-:W-:Y:S01]  /*07e0*/  IMAD R6, R10.reuse, R4, R15 ;  /* 0x000000040a067224 */ /* 0x040fe200078e020f */
[----:B------:R-:W-:Y:S01]  /*07f0*/  ISETP.GT.U32.AND P5, PT, R10, R3, PT ;  /* 0x000000030a00720c */ /* 0x000fe20003fa4070 */
[----:B------:R-:W-:-:S02]  /*0800*/  VIADD R4, R152, 0x1 ;  /* 0x0000000198047836 */ /* 0x000fc40000000000 */
[----:B------:R-:W-:Y:S02]  /*0810*/  IMAD R5, R10, R7, R13 ;  /* 0x000000070a057224 */ /* 0x000fe400078e020d */
[----:B------:R-:W-:Y:S01]  /*0820*/  VIADD R7, R152, 0x2 ;  /* 0x0000000298077836 */ /* 0x000fe20000000000 */
[----:B------:R-:W-:Y:S01]  /*0830*/  ISETP.GE.AND P3, PT, R4, RZ, PT ;  /* 0x000000ff0400720c */ /* 0x000fe20003f66270 */
[----:B------:R-:W-:Y:S01]  /*0840*/  VIADD R8, R152, 0x3 ;  /* 0x0000000398087836 */ /* 0x000fe20000000000 */
[----:B------:R-:W-:Y:S01]  /*0850*/  IABS R9, R4 ;  /* 0x0000000400097213 */ /* 0x000fe20000000000 */
[----:B------:R-:W-:Y:S01]  /*0860*/  IMAD.HI.U32 R4, R0, R19, RZ ;  /* 0x0000001300047227 */ /* 0x000fe200078e00ff */
[----:B------:R-:W-:Y:S02]  /*0870*/  ISETP.GT.U32.AND P0, PT, R10, R5, PT ;  /* 0x000000050a00720c */ /* 0x000fe40003f04070 */
[----:B------:R-:W-:Y:S01]  /*0880*/  IABS R11, R7 ;  /* 0x00000007000b7213 */ /* 0x000fe20000000000 */
[--C-:B------:R-:W-:Y:S01]  /*0890*/  @!P2 IMAD.IADD R2, R2, 0x1, -R10.reuse ;  /* 0x000000010202a824 */ /* 0x100fe200078e0a0a */
[----:B------:R-:W-:Y:S01]  /*08a0*/  IADD3 R4, -R4, RZ, RZ ;  /* 0x000000ff04047210 */ /* 0x000fe20007ffe1ff */
[----:B------:R-:W-:Y:S01]  /*08b0*/  @!P5 IMAD.IADD R3, R3, 0x1, -R10 ;  /* 0x000000010303d824 */ /* 0x000fe200078e0a0a */
[----:B------:R-:W-:Y:S01]  /*08c0*/  ISETP.GT.U32.AND P2, PT, R10, R6, PT ;  /* 0x000000060a00720c */ /* 0x000fe20003f44070 */
[----:B------:R-:W-:Y:S01]  /*08d0*/  VIADD R14, R152, 0x5 ;  /* 0x00000005980e7836 */ /* 0x000fe20000000000 */
[----:B------:R-:W-:Y:S01]  /*08e0*/  ISETP.GT.U32.AND P6, PT, R10, R2, PT ;  /* 0x000000020a00720c */ /* 0x000fe20003fc4070 */
[----:B------:R-:W-:Y:S01]  /*08f0*/  IMAD R19, R238, R4, R19 ;  /* 0x00000004ee137224 */ /* 0x000fe200078e0213 */
[----:B------:R-:W-:Y:S01]  /*0900*/  ISETP.GT.U32.AND P5, PT, R10, R3, PT ;  /* 0x000000030a00720c */ /* 0x000fe20003fa4070 */
[----:B------:R-:W-:Y:S01]  /*0910*/  IMAD.HI.U32 R4, R0, R9, RZ ;  /* 0x0000000900047227 */ /* 0x000fe200078e00ff */
[----:B------:R-:W-:-:S02]  /*0920*/  ISETP.GE.AND P1, PT, R7, RZ, PT ;  /* 0x000000ff0700720c */ /* 0x000fc40003f26270 */
[----:B------:R-:W-:Y:S01]  /*0930*/  IABS R13, R8 ;  /* 0x00000008000d7213 */ /* 0x000fe20000000000 */
[--C-:B------:R-:W-:Y:S01]  /*0940*/  @!P0 IMAD.IADD R5, R5, 0x1, -R10.reuse ;  /* 0x0000000105058824 */ /* 0x100fe200078e0a0a */
[----:B------:R-:W-:Y:S01]  /*0950*/  ISETP.GE.AND P4, PT, R8, RZ, PT ;  /* 0x000000ff0800720c */ /* 0x000fe20003f86270 */
[----:B------:R-:W-:Y:S01]  /*0960*/  IMAD.HI.U32 R7, R0, R11, RZ ;  /* 0x0000000b00077227 */ /* 0x000fe200078e00ff */
[----:B------:R-:W-:Y:S02]  /*0970*/  IABS R15, R14 ;  /* 0x0000000e000f7213 */ /* 0x000fe40000000000 */
[----:B------:R-:W-:Y:S01]  /*0980*/  ISETP.GT.U32.AND P0, PT, R10, R5, PT ;  /* 0x000000050a00720c */ /* 0x000fe20003f04070 */
[--C-:B------:R-:W-:Y:S01]  /*0990*/  @!P6 IMAD.IADD R2, R2, 0x1, -R10.reuse ;  /* 0x000000010202e824 */ /* 0x100fe200078e0a0a */
[----:B------:R-:W-:Y:S01]  /*09a0*/  ISETP.GT.U32.AND P6, PT, R238, R19, PT ;  /* 0x00000013ee00720c */ /* 0x000fe20003fc4070 */
[--C-:B------:R-:W-:Y:S01]  /*09b0*/  @!P5 IMAD.IADD R3, R3, 0x1, -R10.reuse ;  /* 0x000000010303d824 */ /* 0x100fe200078e0a0a */
[----:B------:R-:W-:Y:S01]  /*09c0*/  ISETP.GE.AND P5, PT, R153, RZ, PT ;  /* 0x000000ff9900720c */ /* 0x000fe20003fa6270 */
[----:B------:R-:W-:Y:S01]  /*09d0*/  @!P2 IMAD.IADD R6, R6, 0x1, -R10 ;  /* 0x000000010606a824 */ /* 0x000fe200078e0a0a */
[----:B------:R-:W-:Y:S01]  /*09e0*/  IADD3 R12, -R7, RZ, RZ ;  /* 0x000000ff070c7210 */ /* 0x000fe20007ffe1ff */
[----:B------:R-:W-:-:S02]  /*09f0*/  IMAD.MOV R4, RZ, RZ, -R4 ;  /* 0x000000ffff047224 */ /* 0x000fc400078e0a04 */
[----:B------:R-:W-:Y:S01]  /*0a00*/  IMAD.HI.U32 R8, R0, R13, RZ ;  /* 0x0000000d00087227 */ /* 0x000fe200078e00ff */
[----:B------:R-:W-:-:S03]  /*0a10*/  ISETP.GT.U32.AND P2, PT, R10, R6, PT ;  /* 0x000000060a00720c */ /* 0x000fc60003f44070 */
[----:B------:R-:W-:Y:S01]  /*0a20*/  @!P0 IMAD.IADD R5, R5, 0x1, -R10 ;  /* 0x0000000105058824 */ /* 0x000fe200078e0a0a */
[----:B------:R-:W-:Y:S01]  /*0a30*/  ISETP.GE.AND P0, PT, R155, RZ, PT ;  /* 0x000000ff9b00720c */ /* 0x000fe20003f06270 */
[----:B------:R-:W-:Y:S01]  /*0a40*/  @!P6 IMAD.IADD R19, R19, 0x1, -R238 ;  /* 0x000000011313e824 */ /* 0x000fe200078e0aee */
[----:B------:R-:W-:Y:S01]  /*0a50*/  ISETP.GE.AND P6, PT, R158, RZ, PT ;  /* 0x000000ff9e00720c */ /* 0x000fe20003fc6270 */
[----:B------:R-:W-:Y:S01]  /*0a60*/  @!P5 IMAD.MOV R2, RZ, RZ, -R2 ;  /* 0x000000ffff02d224 */ /* 0x000fe200078e0a02 */
[----:B------:R-:W-:Y:S01]  /*0a70*/  ISETP.GE.AND P5, PT, R157, RZ, PT ;  /* 0x000000ff9d00720c */ /* 0x000fe20003fa6270 */
[C---:B------:R-:W-:Y:S02]  /*0a80*/  IMAD R7, R238.reuse, R4, R9 ;  /* 0x00000004ee077224 */ /* 0x040fe400078e0209 */
[----:B------:R-:W-:Y:S02]  /*0a90*/  IMAD.MOV R8, RZ, RZ, -R8 ;  /* 0x000000ffff087224 */ /* 0x000fe400078e0a08 */
[----:B------:R-:W-:Y:S01]  /*0aa0*/  IMAD R9, R238, R12, R11 ;  /* 0x0000000cee097224 */ /* 0x000fe200078e020b */
[----:B------:R-:W-:Y:S01]  /*0ab0*/  IADD3 R12, R152, 0x4, RZ ;  /* 0x00000004980c7810 */ /* 0x000fe20007ffe0ff */
[----:B------:R-:W-:-:S02]  /*0ac0*/  IMAD R11, R238, R8, R13 ;  /* 0x00000008ee0b7224 */ /* 0x000fc400078e020d */
[----:B------:R-:W-:Y:S01]  /*0ad0*/  @!P2 IMAD.IADD R6, R6, 0x1, -R10 ;  /* 0x000000010606a824 */ /* 0x000fe200078e0a0a */
[----:B------:R-:W-:Y:S01]  /*0ae0*/  IABS R13, R12 ;  /* 0x0000000c000d7213 */ /* 0x000fe20000000000 */
[----:B------:R-:W-:Y:S01]  /*0af0*/  IMAD.MOV.U32 R4, RZ, RZ, R3 ;  /* 0x000000ffff047224 */ /* 0x000fe200078e0003 */
[----:B------:R-:W-:Y:S01]  /*0b00*/  LOP3.LUT R3, RZ, R114, RZ, 0x33, !PT ;  /* 0x00000072ff037212 */ /* 0x000fe200078e33ff */
[----:B------:R-:W-:Y:S01]  /*0b10*/  @!P6 IMAD.MOV R6, RZ, RZ, -R6 ;  /* 0x000000ffff06e224 */ /* 0x000fe200078e0a06 */
[----:B------:R-:W-:Y:S01]  /*0b20*/  ISETP.GT.U32.AND P6, PT, R238, R9, PT ;  /* 0x00000009ee00720c */ /* 0x000fe20003fc4070 */
[----:B------:R-:W-:Y:S01]  /*0b30*/  IMAD.HI.U32 R8, R0, R13, RZ ;  /* 0x0000000d00087227 */ /* 0x000fe200078e00ff */
[----:B------:R-:W-:-:S03]  /*0b40*/  ISETP.GT.U32.AND P2, PT, R238, R7, PT ;  /* 0x00000007ee00720c */ /* 0x000fc60003f44070 */
[----:B------:R-:W-:Y:S01]  /*0b50*/  @!P0 IMAD.MOV R4, RZ, RZ, -R4 ;  /* 0x000000ffff048224 */ /* 0x000fe200078e0a04 */
[----:B------:R-:W-:Y:S01]  /*0b60*/  ISETP.NE.AND P0, PT, R114, RZ, PT ;  /* 0x000000ff7200720c */ /* 0x000fe20003f05270 */
[----:B------:R-:W-:Y:S02]  /*0b70*/  @!P5 IMAD.MOV R5, RZ, RZ, -R5 ;  /* 0x000000ffff05d224 */ /* 0x000fe400078e0a05 */
[----:B------:R-:W-:Y:S01]  /*0b80*/  IMAD.MOV R8, RZ, RZ, -R8 ;  /* 0x000000ffff087224 */ /* 0x000fe200078e0a08 */
[C---:B--2---:R-:W-:Y:S01]  /*0b90*/  SEL R115, R3.reuse, R2, !P0 ;  /* 0x0000000203737207 */ /* 0x044fe20004000000 */
[----:B------:R-:W-:Y:S01]  /*0ba0*/  IMAD.HI.U32 R10, R0, R15, RZ ;  /* 0x0000000f000a7227 */ /* 0x000fe200078e00ff */
[C---:B------:R-:W-:Y:S02]  /*0bb0*/  SEL R17, R3.reuse, R4, !P0 ;  /* 0x0000000403117207 */ /* 0x040fe40004000000 */
[----:B------:R-:W-:Y:S01]  /*0bc0*/  SEL R4, R3, R5, !P0 ;  /* 0x0000000503047207 */ /* 0x000fe20004000000 */
[--C-:B------:R-:W-:Y:S01]  /*0bd0*/  @!P6 IMAD.IADD R9, R9, 0x1, -R238.reuse ;  /* 0x000000010909e824 */ /* 0x100fe200078e0aee */
[----:B------:R-:W-:Y:S01]  /*0be0*/  SEL R2, R3, R6, !P0 ;  /* 0x0000000603027207 */ /* 0x000fe20004000000 */
[C---:B------:R-:W-:Y:S01]  /*0bf0*/  IMAD R3, R238.reuse, R8, R13 ;  /* 0x00000008ee037224 */ /* 0x040fe200078e020d */
[C---:B------:R-:W-:Y:S01]  /*0c00*/  ISETP.GT.U32.AND P0, PT, R238.reuse, R11, PT ;  /* 0x0000000bee00720c */ /* 0x040fe20003f04070 */
[--C-:B------:R-:W-:Y:S01]  /*0c10*/  @!P2 IMAD.IADD R7, R7, 0x1, -R238.reuse ;  /* 0x000000010707a824 */ /* 0x100fe200078e0aee */
[----:B------:R-:W-:Y:S01]  /*0c20*/  ISETP.GT.U32.AND P2, PT, R238, R19, PT ;  /* 0x00000013ee00720c */ /* 0x000fe20003f44070 */
[----:B------:R-:W-:Y:S01]  /*0c30*/  VIADD R8, R152, 0x6 ;  /* 0x0000000698087836 */ /* 0x000fe20000000000 */
[----:B------:R-:W-:Y:S01]  /*0c40*/  ISETP.GT.U32.AND P6, PT, R238, R3, PT ;  /* 0x00000003ee00720c */ /* 0x000fe20003fc4070 */
[----:B------:R-:W-:Y:S01]  /*0c50*/  STL [R1+0x2bec], R115 ;  /* 0x002bec7301007387 */ /* 0x000fe20000100800 */
[----:B------:R-:W-:Y:S01]  /*0c60*/  IADD3 R10, -R10, RZ, RZ ;  /* 0x000000ff0a0a7210 */ /* 0x000fe20007ffe1ff */
[----:B------:R-:W-:Y:S01]  /*0c70*/  VIADD R243, R152, 0xe6 ;  /* 0x000000e698f37836 */ /* 0x000fe20000000000 */
[----:B------:R-:W-:Y:S01]  /*0c80*/  IABS R13, R8 ;  /* 0x00000008000d7213 */ /* 0x000fe20000000000 */
[----:B------:R-:W-:Y:S01]  /*0c90*/  STL [R1+0x7c], R17 ;  /* 0x00007c1101007387 */ /* 0x000fe20000100800 */
[C---:B------:R-:W-:Y:S01]  /*0ca0*/  ISETP.GT.U32.AND P5, PT, R238.reuse, R7, PT ;  /* 0x00000007ee00720c */ /* 0x040fe20003fa4070 */
[C---:B------:R-:W-:Y:S01]  /*0cb0*/  IMAD R5, R238.reuse, R10, R15 ;  /* 0x0000000aee057224 */ /* 0x040fe200078e020f */
[----:B------:R-:W-:Y:S01]  /*0cc0*/  IABS R237, R243 ;  /* 0x000000f300ed7213 */ /* 0x000fe20000000000 */
[----:B------:R-:W-:Y:S01]  /*0cd0*/  STL [R1+0x80], R4 ;  /* 0x0000800401007387 */ /* 0x000fe20000100800 */
[----:B------:R-:W-:Y:S01]  /*0ce0*/  @!P0 IADD3 R11, R11, -R238, RZ ;  /* 0x800000ee0b0b8210 */ /* 0x000fe20007ffe0ff */
[--C-:B------:R-:W-:Y:S01]  /*0cf0*/  @!P2 IMAD.IADD R19, R19, 0x1, -R238.reuse ;  /* 0x000000011313a824 */ /* 0x100fe200078e0aee */
[----:B------:R-:W-:Y:S01]  /*0d00*/  ISETP.GT.U32.AND P0, PT, R238, R9, PT ;  /* 0x00000009ee00720c */ /* 0x000fe20003f04070 */
[----:B------:R-:W-:Y:S01]  /*0d10*/  @!P6 IMAD.IADD R3, R3, 0x1, -R238 ;  /* 0x000000010303e824 */ /* 0x000fe200078e0aee */
[----:B------:R2:W-:Y:S01]  /*0d20*/  STL [R1+0x84], R2 ;  /* 0x0000840201007387 */ /* 0x0005e20000100800 */
[----:B------:R-:W-:Y:S01]  /*0d30*/  ISETP.GE.AND P2, PT, R16, RZ, PT ;  /* 0x000000ff1000720c */ /* 0x000fe20003f46270 */
[----:B------:R-:W-:-:S02]  /*0d40*/  VIADD R10, R152, 0x7 ;  /* 0x00000007980a7836 */ /* 0x000fc40000000000 */
[----:B------:R-:W-:Y:S01]  /*0d50*/  ISETP.GT.U32.AND P6, PT, R238, R3, PT ;  /* 0x00000003ee00720c */ /* 0x000fe20003fc4070 */
[----:B------:R-:W-:Y:S01]  /*0d60*/  @!P5 IMAD.IADD R7, R7, 0x1, -R238 ;  /* 0x000000010707d824 */ /* 0x000fe200078e0aee */
[----:B------:R-:W-:Y:S01]  /*0d70*/  ISETP.GE.AND P5, PT, R12, RZ, PT ;  /* 0x000000ff0c00720c */ /* 0x000fe20003fa6270 */
[C---:B------:R-:W-:Y:S01]  /*0d80*/  VIADD R12, R152.reuse, 0x8 ;  /* 0x00000008980c7836 */ /* 0x040fe20000000000 */
[----:B------:R-:W-:Y:S01]  /*0d90*/  IABS R15, R10 ;  /* 0x0000000a000f7213 */ /* 0x000fe20000000000 */
[----:B-1----:R-:W-:Y:S01]  /*0da0*/  VIADD R16, R152, 0x9 ;  /* 0x0000000998107836 */ /* 0x002fe20000000000 */
[----:B------:R-:W-:Y:S01]  /*0db0*/  MOV R20, R7 ;  /* 0x0000000700147202 */ /* 0x000fe20000000f00 */
[----:B--2---:R-:W-:Y:S01]  /*0dc0*/  IMAD.HI.U32 R2, R0, R13, RZ ;  /* 0x0000000d00027227 */ /* 0x004fe200078e00ff */
[----:B------:R-:W-:Y:S02]  /*0dd0*/  IABS R17, R12 ;  /* 0x0000000c00117213 */ /* 0x000fe40000000000 */
[----:B------:R-:W-:Y:S01]  /*0de0*/  IABS R21, R16 ;  /* 0x0000001000157213 */ /* 0x000fe20000000000 */
[----:B------:R-:W-:-:S02]  /*0df0*/  IMAD.MOV R2, RZ, RZ, -R2 ;  /* 0x000000ffff027224 */ /* 0x000fc400078e0a02 */
[----:B------:R-:W-:Y:S01]  /*0e00*/  @!P0 IMAD.IADD R9, R9, 0x1, -R238 ;  /* 0x0000000109098824 */ /* 0x000fe200078e0aee */
[C---:B------:R-:W-:Y:S01]  /*0e10*/  ISETP.GT.U32.AND P0, PT, R238.reuse, R5, PT ;  /* 0x00000005ee00720c */ /* 0x040fe20003f04070 */
[C---:B------:R-:W-:Y:S01]  /*0e20*/  IMAD R13, R238.reuse, R2, R13 ;  /* 0x00000002ee0d7224 */ /* 0x040fe200078e020d */
[----:B------:R-:W-:Y:S01]  /*0e30*/  @!P6 IADD3 R3, R3, -R238, RZ ;  /* 0x800000ee0303e210 */ /* 0x000fe20007ffe0ff */
[----:B------:R-:W-:Y:S01]  /*0e40*/  @!P2 IMAD.MOV R19, RZ, RZ, -R19 ;  /* 0x000000ffff13a224 */ /* 0x000fe200078e0a13 */
[----:B------:R-:W-:Y:S01]  /*0e50*/  ISETP.GT.U32.AND P2, PT, R238, R11, PT ;  /* 0x0000000bee00720c */ /* 0x000fe20003f44070 */
[----:B------:R-:W-:Y:S01]  /*0e60*/  IMAD.HI.U32 R2, R0, R15, RZ ;  /* 0x0000000f00027227 */ /* 0x000fe200078e00ff */
[----:B------:R-:W-:Y:S02]  /*0e70*/  ISETP.GT.U32.AND P6, PT, R238, R13, PT ;  /* 0x0000000dee00720c */ /* 0x000fe40003fc4070 */
[----:B------:R-:W-:Y:S01]  /*0e80*/  @!P5 IADD3 R3, -R3, RZ, RZ ;  /* 0x000000ff0303d210 */ /* 0x000fe20007ffe1ff */
[----:B------:R-:W-:Y:S01]  /*0e90*/  IMAD.HI.U32 R4, R0, R17, RZ ;  /* 0x0000001100047227 */ /* 0x000fe200078e00ff */
[----:B------:R-:W-:Y:S01]  /*0ea0*/  STL [R1+0x2be0], R19 ;  /* 0x002be01301007387 */ /* 0x000fe20000100800 */
[----:B------:R-:W-:-:S02]  /*0eb0*/  ISETP.GE.AND P5, PT, R10, RZ, PT ;  /* 0x000000ff0a00720c */ /* 0x000fc40003fa6270 */
[----:B------:R-:W-:Y:S01]  /*0ec0*/  @!P0 IMAD.IADD R5, R5, 0x1, -R238 ;  /* 0x0000000105058824 */ /* 0x000fe200078e0aee */
[----:B------:R-:W-:Y:S01]  /*0ed0*/  ISETP.GE.AND P0, PT, R8, RZ, PT ;  /* 0x000000ff0800720c */ /* 0x000fe20003f06270 */
[----:B------:R-:W-:Y:S02]  /*0ee0*/  IMAD.MOV R2, RZ, RZ, -R2 ;  /* 0x000000ffff027224 */ /* 0x000fe400078e0a02 */
[----:B------:R-:W-:-:S04]  /*0ef0*/  IMAD.HI.U32 R6, R0, R21, RZ ;  /* 0x0000001500067227 */ /* 0x000fc800078e00ff */
[--C-:B------:R-:W-:Y:S01]  /*0f00*/  @!P6 IMAD.IADD R13, R13, 0x1, -R238.reuse ;  /* 0x000000010d0de824 */ /* 0x100fe200078e0aee */
[----:B------:R-:W-:Y:S01]  /*0f10*/  ISETP.GT.U32.AND P6, PT, R238, R5, PT ;  /* 0x00000005ee00720c */ /* 0x000fe20003fc4070 */
[----:B------:R-:W-:Y:S01]  /*0f20*/  @!P2 IMAD.IADD R11, R11, 0x1, -R238 ;  /* 0x000000010b0ba824 */ /* 0x000fe200078e0aee */
[----:B------:R-:W-:Y:S01]  /*0f30*/  ISETP.GE.AND P2, PT, R14, RZ, PT ;  /* 0x000000ff0e00720c */ /* 0x000fe20003f46270 */
[----:B------:R-:W-:Y:S02]  /*0f40*/  IMAD.MOV R4, RZ, RZ, -R4 ;  /* 0x000000ffff047224 */ /* 0x000fe400078e0a04 */
[----:B------:R-:W-:Y:S02]  /*0f50*/  IMAD R15, R238, R2, R15 ;  /* 0x00000002ee0f7224 */ /* 0x000fe400078e020f */
[----:B------:R-:W-:Y:S02]  /*0f60*/  IMAD.MOV R6, RZ, RZ, -R6 ;  /* 0x000000ffff067224 */ /* 0x000fe400078e0a06 */
[----:B------:R-:W-:-:S02]  /*0f70*/  IMAD.MOV.U32 R18, RZ, RZ, R9 ;  /* 0x000000ffff127224 */ /* 0x000fc400078e0009 */
[C---:B------:R-:W-:Y:S02]  /*0f80*/  IMAD R17, R238.reuse, R4, R17 ;  /* 0x00000004ee117224 */ /* 0x040fe400078e0211 */
[----:B------:R-:W-:Y:S01]  /*0f90*/  @!P3 IMAD.MOV R20, RZ, RZ, -R20 ;  /* 0x000000ffff14b224 */ /* 0x000fe200078e0a14 */
[----:B------:R-:W-:Y:S01]  /*0fa0*/  ISETP.GT.U32.AND P3, PT, R238, R15, PT ;  /* 0x0000000fee00720c */ /* 0x000fe20003f64070 */
[----:B------:R-:W-:Y:S02]  /*0fb0*/  IMAD.MOV.U32 R8, RZ, RZ, R11 ;  /* 0x000000ffff087224 */ /* 0x000fe400078e000b */
[----:B------:R-:W-:Y:S01]  /*0fc0*/  VIADD R4, R152, 0xa ;  /* 0x0000000a98047836 */ /* 0x000fe20000000000 */
[----:B------:R-:W-:Y:S01]  /*0fd0*/  STL [R1+0x50], R20 ;  /* 0x0000501401007387 */ /* 0x000fe20000100800 */
[C---:B------:R-:W-:Y:S02]  /*0fe0*/  IMAD R21, R238.reuse, R6, R21 ;  /* 0x00000006ee157224 */ /* 0x040fe400078e0215 */
[----:B------:R-:W-:Y:S01]  /*0ff0*/  @!P1 IMAD.MOV R18, RZ, RZ, -R18 ;  /* 0x000000ffff129224 */ /* 0x000fe200078e0a12 */
[C---:B------:R-:W-:Y:S01]  /*1000*/  ISETP.GT.U32.AND P1, PT, R238.reuse, R13, PT ;  /* 0x0000000dee00720c */ /* 0x040fe20003f24070 */
[----:B------:R-:W-:Y:S01]  /*1010*/  @!P4 IMAD.MOV R8, RZ, RZ, -R8 ;  /* 0x000000ffff08c224 */ /* 0x000fe200078e0a08 */
[C---:B------:R-:W-:Y:S01]  /*1020*/  ISETP.GT.U32.AND P4, PT, R238.reuse, R17, PT ;  /* 0x00000011ee00720c */ /* 0x040fe20003f84070 */
[----:B------:R-:W-:Y:S01]  /*1030*/  @!P6 IMAD.IADD R5, R5, 0x1, -R238 ;  /* 0x000000010505e824 */ /* 0x000fe200078e0aee */
[----:B------:R-:W-:Y:S01]  /*1040*/  IABS R7, R4 ;  /* 0x0000000400077213 */ /* 0x000fe20000000000 */
[----:B------:R-:W-:Y:S01]  /*1050*/  STL [R1+0x4c], R18 ;  /* 0x00004c1201007387 */ /* 0x000fe20000100800 */
[----:B------:R-:W-:Y:S01]  /*1060*/  ISETP.GT.U32.AND P6, PT, R238, R21, PT ;  /* 0x00000015ee00720c */ /* 0x000fe20003fc4070 */
[----:B------:R-:W-:-:S02]  /*1070*/  VIADD R6, R152, 0xb ;  /* 0x0000000b98067836 */ /* 0x000fc40000000000 */
[----:B------:R-:W-:Y:S01]  /*1080*/  IMAD.HI.U32 R2, R0, R7, RZ ;  /* 0x0000000700027227 */ /* 0x000fe200078e00ff */
[----:B------:R1:W-:Y:S02]  /*1090*/  STL [R1+0x48], R8 ;  /* 0x0000480801007387 */ /* 0x0003e40000100800 */
[----:B------:R-:W-:Y:S01]  /*10a0*/  IABS R9, R6 ;  /* 0x0000000600097213 */ /* 0x000fe20000000000 */
[--C-:B------:R-:W-:Y:S01]  /*10b0*/  @!P3 IMAD.IADD R15, R15, 0x1, -R238.reuse ;  /* 0x000000010f0fb824 */ /* 0x100fe200078e0aee */
[----:B------:R2:W-:Y:S01]  /*10c0*/  STL [R1+0x44], R3 ;  /* 0x0000440301007387 */ /* 0x0005e20000100800 */
[--C-:B------:R-:W-:Y:S01]  /*10d0*/  @!P1 IMAD.IADD R13, R13, 0x1, -R238.reuse ;  /* 0x000000010d0d9824 */ /* 0x100fe200078e0aee */
[----:B------:R-:W-:Y:S01]  /*10e0*/  ISETP.GE.AND P1, PT, R12, RZ, PT ;  /* 0x000000ff0c00720c */ /* 0x000fe20003f26270 */
[--C-:B------:R-:W-:Y:S01]  /*10f0*/  @!P4 IMAD.IADD R17, R17, 0x1, -R238.reuse ;  /* 0x000000011111c824 */ /* 0x100fe200078e0aee */
[----:B------:R-:W-:Y:S01]  /*1100*/  ISETP.GT.U32.AND P4, PT, R238, R15, PT ;  /* 0x0000000fee00720c */ /* 0x000fe20003f84070 */
[----:B------:R-:W-:Y:S01]  /*1110*/  @!P6 IMAD.IADD R21, R21, 0x1, -R238 ;  /* 0x000000011515e824 */ /* 0x000fe200078e0aee */
[----:B------:R-:W-:Y:S01]  /*1120*/  ISETP.GE.AND P3, PT, R16, RZ, PT ;  /* 0x000000ff1000720c */ /* 0x000fe20003f66270 */
[----:B-1----:R-:W-:Y:S01]  /*1130*/  IMAD.MOV.U32 R8, RZ, RZ, R5 ;  /* 0x000000ffff087224 */ /* 0x002fe200078e0005 */
[----:B------:R-:W-:Y:S01]  /*1140*/  ISETP.GT.U32.AND P6, PT, R238, R17, PT ;  /* 0x00000011ee00720c */ /* 0x000fe20003fc4070 */
[----:B------:R-:W-:-:S02]  /*1150*/  IMAD.MOV.U32 R11, RZ, RZ, R13 ;  /* 0x000000ffff0b7224 */ /* 0x000fc400078e000d */
[----:B--2---:R-:W-:Y:S02]  /*1160*/  IMAD.MOV R3, RZ, RZ, -R2 ;  /* 0x000000ffff037224 */ /* 0x004fe400078e0a02 */
[----:B------:R-:W-:-:S04]  /*1170*/  IMAD.HI.U32 R2, R0, R9, RZ ;  /* 0x0000000900027227 */ /* 0x000fc800078e00ff */
[----:B------:R-:W-:Y:S01]  /*1180*/  IMAD R3, R238, R3, R7 ;  /* 0x00000003ee037224 */ /* 0x000fe200078e0207 */
[----:B------:R-:W-:Y:S01]  /*1190*/  IADD3 R2, -R2, RZ, RZ ;  /* 0x000000ff02027210 */ /* 0x000fe20007ffe1ff */
[----:B------:R-:W-:Y:S01]  /*11a0*/  @!P2 IMAD.MOV R8, RZ, RZ, -R8 ;  /* 0x000000ffff08a224 */ /* 0x000fe200078e0a08 */
[C---:B------:R-:W-:Y:S01]  /*11b0*/  ISETP.GT.U32.AND P2, PT, R238.reuse, R21, PT ;  /* 0x00000015ee00720c */ /* 0x040fe20003f44070 */
[----:B------:R-:W-:Y:S01]  /*11c0*/  @!P0 IMAD.MOV R11, RZ, RZ, -R11 ;  /* 0x000000ffff0b8224 */ /* 0x000fe200078e0a0b */
[C---:B------:R-:W-:Y:S01]  /*11d0*/  ISETP.GT.U32.AND P0, PT, R238.reuse, R3, PT ;  /* 0x00000003ee00720c */ /* 0x040fe20003f04070 */
[----:B------:R-:W-:Y:S01]  /*11e0*/  IMAD R5, R238, R2, R9 ;  /* 0x00000002ee057224 */ /* 0x000fe200078e0209 */
[----:B------:R1:W-:Y:S01]  /*11f0*/  STL [R1+0x40], R8 ;  /* 0x0000400801007387 */ /* 0x0003e20000100800 */
[----:B------:R-:W-:Y:S01]  /*1200*/  @!P4 IADD3 R15, R15, -R238, RZ ;  /* 0x800000ee0f0fc210 */ /* 0x000fe20007ffe0ff */
[----:B------:R-:W-:Y:S01]  /*1210*/  VIADD R10, R152, 0xd ;  /* 0x0000000d980a7836 */ /* 0x000fe20000000000 */
[----:B------:R-:W-:Y:S01]  /*1220*/  ISETP.GE.AND P4, PT, R4, RZ, PT ;  /* 0x000000ff0400720c */ /* 0x000fe20003f86270 */
[--C-:B------:R-:W-:Y:S01]  /*1230*/  @!P6 IMAD.IADD R17, R17, 0x1, -R238.reuse ;  /* 0x000000011111e824 */ /* 0x100fe200078e0aee */
[----:B------:R-:W-:Y:S01]  /*1240*/  ISETP.GT.U32.AND P6, PT, R238, R5, PT ;  /* 0x00000005ee00720c */ /* 0x000fe20003fc4070 */
[----:B------:R-:W-:Y:S01]  /*1250*/  IMAD.MOV.U32 R12, RZ, RZ, R15 ;  /* 0x000000ffff0c7224 */ /* 0x000fe200078e000f */
[----:B------:R-:W-:Y:S01]  /*1260*/  IABS R9, R10 ;  /* 0x0000000a00097213 */ /* 0x000fe20000000000 */
[----:B------:R2:W-:Y:S01]  /*1270*/  STL [R1+0x3c], R11 ;  /* 0x00003c0b01007387 */ /* 0x0005e20000100800 */
[----:B------:R-:W-:Y:S01]  /*1280*/  @!P2 IMAD.IADD R21, R21, 0x1, -R238 ;  /* 0x000000011515a824 */ /* 0x000fe200078e0aee */
[----:B------:R-:W-:Y:S01]  /*1290*/  ISETP.GE.AND P2, PT, R6, RZ, PT ;  /* 0x000000ff0600720c */ /* 0x000fe20003f46270 */
[----:B-1----:R-:W-:-:S02]  /*12a0*/  VIADD R8, R152, 0xc ;  /* 0x0000000c98087836 */ /* 0x002fc40000000000 */
[----:B------:R-:W-:Y:S02]  /*12b0*/  @!P0 IMAD.IADD R3, R3, 0x1, -R238 ;  /* 0x0000000103038824 */ /* 0x000fe400078e0aee */
[----:B------:R-:W-:Y:S01]  /*12c0*/  VIADD R6, R152, 0xe ;  /* 0x0000000e98067836 */ /* 0x000fe20000000000 */
[----:B------:R-:W-:Y:S01]  /*12d0*/  IABS R7, R8 ;  /* 0x0000000800077213 */ /* 0x000fe20000000000 */
[----:B------:R-:W-:Y:S01]  /*12e0*/  @!P5 IMAD.MOV R12, RZ, RZ, -R12 ;  /* 0x000000ffff0cd224 */ /* 0x000fe200078e0a0c */
[----:B------:R-:W-:Y:S01]  /*12f0*/  ISETP.GT.U32.AND P5, PT, R238, R3, PT ;  /* 0x00000003ee00720c */ /* 0x000fe20003fa4070 */
[C---:B------:R-:W-:Y:S01]  /*1300*/  IMAD.HI.U32 R4, R0.reuse, R9, RZ ;  /* 0x0000000900047227 */ /* 0x040fe200078e00ff */
[----:B--2---:R-:W-:Y:S02]  /*1310*/  IABS R11, R6 ;  /* 0x00000006000b7213 */ /* 0x004fe40000000000 */
[----:B------:R1:W-:Y:S01]  /*1320*/  STL [R1+0x38], R12 ;  /* 0x0000380c01007387 */ /* 0x0003e20000100800 */
[----:B------:R-:W-:Y:S01]  /*1330*/  IMAD.HI.U32 R2, R0, R7, RZ ;  /* 0x0000000700027227 */ /* 0x000fe200078e00ff */
[----:B------:R-:W-:-:S02]  /*1340*/  IADD3 R4, -R4, RZ, RZ ;  /* 0x000000ff04047210 */ /* 0x000fc40007ffe1ff */
[----:B------:R-:W-:Y:S01]  /*1350*/  ISETP.GE.AND P0, PT, R8, RZ, PT ;  /* 0x000000ff0800720c */ /* 0x000fe20003f06270 */
[----:B------:R-:W-:Y:S02]  /*1360*/  IMAD.MOV R2, RZ, RZ, -R2 ;  /* 0x000000ffff027224 */ /* 0x000fe400078e0a02 */
[----:B------:R-:W-:Y:S02]  /*1370*/  @!P6 IMAD.IADD R5, R5, 0x1, -R238 ;  /* 0x000000010505e824 */ /* 0x000fe400078e0aee */
[----:B------:R-:W-:Y:S02]  /*1380*/  IMAD R7, R238, R2, R7 ;  /* 0x00000002ee077224 */ /* 0x000fe400078e0207 */
[----:B------:R-:W-:Y:S01]  /*1390*/  IMAD.HI.U32 R2, R0, R11, RZ ;  /* 0x0000000b00027227 */ /* 0x000fe200078e00ff */
[----:B------:R-:W-:-:S03]  /*13a0*/  ISETP.GT.U32.AND P6, PT, R238, R5, PT ;  /* 0x00000005ee00720c */ /* 0x000fc60003fc4070 */
[----:B------:R-:W-:Y:S01]  /*13b0*/  @!P5 IMAD.IADD R3, R3, 0x1, -R238 ;  /* 0x000000010303d824 */ /* 0x000fe200078e0aee */
[----:B------:R-:W-:Y:S01]  /*13c0*/  IADD3 R2, -R2, RZ, RZ ;  /* 0x000000ff02027210 */ /* 0x000fe20007ffe1ff */
[----:B-1----:R-:W-:Y:S02]  /*13d0*/  IMAD.MOV.U32 R12, RZ, RZ, R17 ;  /* 0x000000ffff0c7224 */ /* 0x002fe400078e0011 */
[C---:B------:R-:W-:Y:S02]  /*13e0*/  IMAD R9, R238.reuse, R4, R9 ;  /* 0x00000004ee097224 */ /* 0x040fe400078e0209 */
[C---:B------:R-:W-:Y:S02]  /*13f0*/  IMAD R11, R238.reuse, R2, R11 ;  /* 0x00000002ee0b7224 */ /* 0x040fe400078e020b */
[----:B------:R-:W-:Y:S01]  /*1400*/  IMAD.MOV.U32 R14, RZ, RZ, R3 ;  /* 0x000000ffff0e7224 */ /* 0x000fe200078e0003 */
[C---:B------:R-:W-:Y:S01]  /*1410*/  ISETP.GT.U32.AND P5, PT, R238.reuse, R9, PT ;  /* 0x00000009ee00720c */ /* 0x040fe20003fa4070 */
[----:B------:R-:W-:Y:S01]  /*1420*/  @!P1 IMAD.MOV R12, RZ, RZ, -R12 ;  /* 0x000000ffff0c9224 */ /* 0x000fe200078e0a0c */
[C---:B------:R-:W-:Y:S01]  /*1430*/  ISETP.GT.U32.AND P1, PT, R238.reuse, R7, PT ;  /* 0x00000007ee00720c */ /* 0x040fe20003f24070 */
[----:B------:R-:W-:Y:S01]  /*1440*/  @!P4 IMAD.MOV R14, RZ, RZ, -R14 ;  /* 0x000000ffff0ec224 */ /* 0x000fe200078e0a0e */
[----:B------:R-:W-:Y:S01]  /*1450*/  ISETP.GT.U32.AND P4, PT, R238, R11, PT ;  /* 0x0000000bee00720c */ /* 0x000fe20003f84070 */
[----:B------:R-:W-:Y:S01]  /*1460*/  @!P6 IMAD.IADD R5, R5, 0x1, -R238 ;  /* 0x000000010505e824 */ /* 0x000fe200078e0aee */
[----:B------:R-:W-:Y:S01]  /*1470*/  ISETP.GE.AND P6, PT, R6, RZ, PT ;  /* 0x000000ff0600720c */ /* 0x000fe20003fc6270 */
[----:B------:R-:W-:Y:S01]  /*1480*/  VIADD R6, R152, 0x10 ;  /* 0x0000001098067836 */ /* 0x000fe20000000000 */
[----:B------:R1:W-:Y:S01]  /*1490*/  STL [R1+0x34], R12 ;  /* 0x0000340c01007387 */ /* 0x0003e20000100800 */
[----:B------:R-:W-:-:S02]  /*14a0*/  IMAD.MOV.U32 R8, RZ, RZ, R21 ;  /* 0x000000ffff087224 */ /* 0x000fc400078e0015 */
[----:B------:R-:W-:Y:S01]  /*14b0*/  VIADD R4, R152, 0xf ;  /* 0x0000000f98047836 */ /* 0x000fe20000000000 */
[----:B------:R-:W-:Y:S01]  /*14c0*/  IABS R15, R6 ;  /* 0x00000006000f7213 */ /* 0x000fe20000000000 */
[----:B------:R-:W-:Y:S01]  /*14d0*/  @!P3 IMAD.MOV R8, RZ, RZ, -R8 ;  /* 0x000000ffff08b224 */ /* 0x000fe200078e0a08 */
[----:B------:R-:W-:Y:S01]  /*14e0*/  @!P5 IADD3 R9, R9, -R238, RZ ;  /* 0x800000ee0909d210 */ /* 0x000fe20007ffe0ff */
[--C-:B------:R-:W-:Y:S01]  /*14f0*/  @!P1 IMAD.IADD R7, R7, 0x1, -R238.reuse ;  /* 0x0000000107079824 */ /* 0x100fe200078e0aee */
[----:B------:R-:W-:Y:S01]  /*1500*/  IABS R13, R4 ;  /* 0x00000004000d7213 */ /* 0x000fe20000000000 */
[----:B------:R-:W-:Y:S01]  /*1510*/  @!P4 IMAD.IADD R11, R11, 0x1, -R238 ;  /* 0x000000010b0bc824 */ /* 0x000fe200078e0aee */
[----:B------:R-:W-:Y:S01]  /*1520*/  ISETP.GT.U32.AND P5, PT, R238, R9, PT ;  /* 0x00000009ee00720c */ /* 0x000fe20003fa4070 */
[----:B------:R-:W-:Y:S01]  /*1530*/  IMAD.HI.U32 R3, R0, R15, RZ ;  /* 0x0000000f00037227 */ /* 0x000fe200078e00ff */
[C---:B------:R-:W-:Y:S01]  /*1540*/  ISETP.GT.U32.AND P1, PT, R238.reuse, R7, PT ;  /* 0x00000007ee00720c */ /* 0x040fe20003f24070 */
[----:B------:R2:W-:Y:S01]  /*1550*/  STL [R1+0x30], R8 ;  /* 0x0000300801007387 */ /* 0x0005e20000100800 */
[----:B------:R-:W-:Y:S01]  /*1560*/  ISETP.GT.U32.AND P4, PT, R238, R11, PT ;  /* 0x0000000bee00720c */ /* 0x000fe20003f84070 */
[----:B-1----:R-:W-:Y:S01]  /*1570*/  IMAD.MOV.U32 R12, RZ, RZ, R5 ;  /* 0x000000ffff0c7224 */ /* 0x002fe200078e0005 */
[----:B------:R-:W-:Y:S01]  /*1580*/  IADD3 R5, -R3, RZ, RZ ;  /* 0x000000ff03057210 */ /* 0x000fe20007ffe1ff */
[----:B------:R-:W-:Y:S01]  /*1590*/  IMAD.HI.U32 R2, R0, R13, RZ ;  /* 0x0000000d00027227 */ /* 0x000fe200078e00ff */
[----:B------:R-:W-:Y:S01]  /*15a0*/  ISETP.GE.AND P3, PT, R10, RZ, PT ;  /* 0x000000ff0a00720c */ /* 0x000fe20003f66270 */
[----:B------:R1:W-:Y:S02]  /*15b0*/  STL [R1+0x2c], R14 ;  /* 0x00002c0e01007387 */ /* 0x0003e40000100800 */
[----:B------:R-:W-:-:S02]  /*15c0*/  IMAD R5, R238, R5, R15 ;  /* 0x00000005ee057224 */ /* 0x000fc400078e020f */
[----:B--2---:R-:W-:Y:S02]  /*15d0*/  VIADD R8, R152, 0x11 ;  /* 0x0000001198087836 */ /* 0x004fe40000000000 */
[--C-:B------:R-:W-:Y:S02]  /*15e0*/  @!P5 IMAD.IADD R9, R9, 0x1, -R238.reuse ;  /* 0x000000010909d824 */ /* 0x100fe400078e0aee */
[----:B------:R-:W-:Y:S01]  /*15f0*/  @!P1 IMAD.IADD R7, R7, 0x1, -R238 ;  /* 0x0000000107079824 */ /* 0x000fe200078e0aee */
[----:B------:R-:W-:Y:S01]  /*1600*/  IABS R17, R8 ;  /* 0x0000000800117213 */ /* 0x000fe20000000000 */
[----:B------:R-:W-:Y:S01]  /*1610*/  IMAD.MOV R2, RZ, RZ, -R2 ;  /* 0x000000ffff027224 */ /* 0x000fe200078e0a02 */
[----:B-1----:R-:W-:Y:S01]  /*1620*/  MOV R14, R9 ;  /* 0x00000009000e7202 */ /* 0x002fe20000000f00 */
[----:B------:R-:W-:Y:S01]  /*1630*/  @!P4 IMAD.IADD R11, R11, 0x1, -R238 ;  /* 0x000000010b0bc824 */ /* 0x000fe200078e0aee */
[----:B------:R-:W-:Y:S01]  /*1640*/  ISETP.GT.U32.AND P4, PT, R238, R5, PT ;  /* 0x00000005ee00720c */ /* 0x000fe20003f84070 */
[----:B------:R-:W-:Y:S01]  /*1650*/  IMAD.MOV.U32 R10, RZ, RZ, R7 ;  /* 0x000000ffff0a7224 */ /* 0x000fe200078e0007 */
[----:B------:R-:W-:Y:S01]  /*1660*/  ISETP.GE.AND P5, PT, R8, RZ, PT ;  /* 0x000000ff0800720c */ /* 0x000fe20003fa6270 */
[----:B------:R-:W-:Y:S01]  /*1670*/  @!P2 IMAD.MOV R12, RZ, RZ, -R12 ;  /* 0x000000ffff0ca224 */ /* 0x000fe200078e0a0c */
[----:B------:R-:W-:Y:S01]  /*1680*/  ISETP.GE.AND P2, PT, R4, RZ, PT ;  /* 0x000000ff0400720c */ /* 0x000fe20003f46270 */
[----:B------:R-:W-:Y:S01]  /*1690*/  IMAD R3, R238, R2, R13 ;  /* 0x00000002ee037224 */ /* 0x000fe200078e020d */
[----:B------:R-:W-:Y:S01]  /*16a0*/  ISETP.GE.AND P1, PT, R6, RZ, PT ;  /* 0x000000ff0600720c */ /* 0x000fe20003f26270 */
[----:B------:R-:W-:Y:S01]  /*16b0*/  IMAD.HI.U32 R4, R0, R17, RZ ;  /* 0x0000001100047227 */ /* 0x000fe200078e00ff */
[----:B------:R1:W-:Y:S03]  /*16c0*/  STL [R1+0x28], R12 ;  /* 0x0000280c01007387 */ /* 0x0003e60000100800 */
[----:B------:R-:W-:Y:S01]  /*16d0*/  @!P0 IMAD.MOV R10, RZ, RZ, -R10 ;  /* 0x000000ffff0a8224 */ /* 0x000fe200078e0a0a */
[----:B------:R-:W-:Y:S01]  /*16e0*/  ISETP.GT.U32.AND P0, PT, R238, R3, PT ;  /* 0x00000003ee00720c */ /* 0x000fe20003f04070 */
[----:B------:R-:W-:Y:S01]  /*16f0*/  @!P3 IMAD.MOV R14, RZ, RZ, -R14 ;  /* 0x000000ffff0eb224 */ /* 0x000fe200078e0a0e */
[----:B------:R-:W-:Y:S01]  /*1700*/  @!P4 IADD3 R5, R5, -R238, RZ ;  /* 0x800000ee0505c210 */ /* 0x000fe20007ffe0ff */
[----:B------:R-:W-:Y:S01]  /*1710*/  VIADD R2, R152, 0x12 ;  /* 0x0000001298027836 */ /* 0x000fe20000000000 */
[----:B------:R2:W-:Y:S01]  /*1720*/  STL [R1+0x20], R10 ;  /* 0x0000200a01007387 */ /* 0x0005e20000100800 */
[----:B------:R-:W-:Y:S01]  /*1730*/  IMAD.MOV R4, RZ, RZ, -R4 ;  /* 0x000000ffff047224 */ /* 0x000fe200078e0a04 */
[----:B------:R-:W-:Y:S01]  /*1740*/  ISETP.GT.U32.AND P4, PT, R238, R5, PT ;  /* 0x00000005ee00720c */ /* 0x000fe20003f84070 */
[C---:B------:R-:W-:Y:S01]  /*1750*/  VIADD R8, R152.reuse, 0x13 ;  /* 0x0000001398087836 */ /* 0x040fe20000000000 */
[----:B------:R3:W-:Y:S01]  /*1760*/  STL [R1+0x1c], R14 ;  /* 0x00001c0e01007387 */ /* 0x0007e20000100800 */
[----:B-1----:R-:W-:Y:S01]  /*1770*/  VIADD R12, R152, 0x15 ;  /* 0x00000015980c7836 */ /* 0x002fe20000000000 */
[----:B------:R-:W-:Y:S01]  /*1780*/  IABS R9, R2 ;  /* 0x0000000200097213 */ /* 0x000fe20000000000 */
[----:B------:R-:W-:Y:S01]  /*1790*/  IMAD R13, R238, R4, R17 ;  /* 0x00000004ee0d7224 */ /* 0x000fe200078e0211 */
[----:B------:R-:W-:Y:S01]  /*17a0*/  IABS R15, R8 ;  /* 0x00000008000f7213 */ /* 0x000fe20000000000 */
[----:B------:R-:W-:Y:S01]  /*17b0*/  @!P0 IMAD.IADD R3, R3, 0x1, -R238 ;  /* 0x0000000103038824 */ /* 0x000fe200078e0aee */
[----:B------:R-:W-:Y:S01]  /*17c0*/  IABS R21, R12 ;  /* 0x0000000c00157213 */ /* 0x000fe20000000000 */
[----:B--2---:R-:W-:Y:S01]  /*17d0*/  VIADD R10, R152, 0x14 ;  /* 0x00000014980a7836 */ /* 0x004fe20000000000 */
[----:B------:R-:W-:Y:S01]  /*17e0*/  ISETP.GE.AND P3, PT, R2, RZ, PT ;  /* 0x000000ff0200720c */ /* 0x000fe20003f66270 */
[----:B------:R-:W-:Y:S01]  /*17f0*/  IMAD.HI.U32 R2, R0, R9, RZ ;  /* 0x0000000900027227 */ /* 0x000fe200078e00ff */
[----:B------:R-:W-:-:S02]  /*1800*/  ISETP.GT.U32.AND P0, PT, R238, R3, PT ;  /* 0x00000003ee00720c */ /* 0x000fc40003f04070 */
[----:B------:R-:W-:Y:S01]  /*1810*/  IABS R17, R10 ;  /* 0x0000000a00117213 */ /* 0x000fe20000000000 */
[----:B---3--:R-:W-:Y:S02]  /*1820*/  IMAD.MOV.U32 R14, RZ, RZ, R11 ;  /* 0x000000ffff0e7224 */ /* 0x008fe400078e000b */
[----:B------:R-:W-:-:S04]  /*1830*/  IMAD.HI.U32 R4, R0, R15, RZ ;  /* 0x0000000f00047227 */ /* 0x000fc800078e00ff */
[----:B------:R-:W-:Y:S01]  /*1840*/  @!P6 IMAD.MOV R14, RZ, RZ, -R14 ;  /* 0x000000ffff0ee224 */ /* 0x000fe200078e0a0e */
[----:B------:R-:W-:Y:S01]  /*1850*/  ISETP.GT.U32.AND P6, PT, R238, R13, PT ;  /* 0x0000000dee00720c */ /* 0x000fe20003fc4070 */
[----:B------:R-:W-:Y:S02]  /*1860*/  IMAD.HI.U32 R7, R0, R21, RZ ;  /* 0x0000001500077227 */ /* 0x000fe400078e00ff */
[----:B------:R-:W-:Y:S01]  /*1870*/  @!P0 IADD3 R3, R3, -R238, RZ ;  /* 0x800000ee03038210 */ /* 0x000fe20007ffe0ff */
[----:B------:R1:W-:Y:S01]  /*1880*/  STL [R1+0x18], R14 ;  /* 0x0000180e01007387 */ /* 0x0003e20000100800 */
[----:B------:R-:W-:Y:S01]  /*1890*/  IMAD.MOV R2, RZ, RZ, -R2 ;  /* 0x000000ffff027224 */ /* 0x000fe200078e0a02 */
[----:B------:R-:W-:Y:S01]  /*18a0*/  ISETP.GE.AND P0, PT, R8, RZ, PT ;  /* 0x000000ff0800720c */ /* 0x000fe20003f06270 */
[----:B------:R-:W-:Y:S02]  /*18b0*/  IMAD.MOV R4, RZ, RZ, -R4 ;  /* 0x000000ffff047224 */ /* 0x000fe400078e0a04 */
[----:B------:R-:W-:-:S02]  /*18c0*/  IMAD.MOV R20, RZ, RZ, -R7 ;  /* 0x000000ffff147224 */ /* 0x000fc400078e0a07 */
[C---:B------:R-:W-:Y:S02]  /*18d0*/  IMAD R7, R238.reuse, R2, R9 ;  /* 0x00000002ee077224 */ /* 0x040fe400078e0209 */
[C---:B------:R-:W-:Y:S02]  /*18e0*/  IMAD R9, R238.reuse, R4, R15 ;  /* 0x00000004ee097224 */ /* 0x040fe400078e020f */
[--C-:B------:R-:W-:Y:S01]  /*18f0*/  @!P4 IMAD.IADD R5, R5, 0x1, -R238.reuse ;  /* 0x000000010505c824 */ /* 0x100fe200078e0aee */
[C---:B------:R-:W-:Y:S01]  /*1900*/  ISETP.GT.U32.AND P4, PT, R238.reuse, R7, PT ;  /* 0x00000007ee00720c */ /* 0x040fe20003f84070 */
[----:B------:R-:W-:Y:S01]  /*1910*/  @!P6 IMAD.IADD R13, R13, 0x1, -R238 ;  /* 0x000000010d0de824 */ /* 0x000fe200078e0aee */
[----:B------:R-:W-:Y:S01]  /*1920*/  ISETP.GT.U32.AND P6, PT, R238, R9, PT ;  /* 0x00000009ee00720c */ /* 0x000fe20003fc4070 */
[----:B------:R-:W-:-:S04]  /*1930*/  IMAD.HI.U32 R6, R0, R17, RZ ;  /* 0x0000001100067227 */ /* 0x000fc800078e00ff */
[----:B------:R-:W-:Y:S02]  /*1940*/  IMAD.MOV R6, RZ, RZ, -R6 ;  /* 0x000000ffff067224 */ /* 0x000fe400078e0a06 */
[----:B------:R-:W-:Y:S02]  /*1950*/  VIADD R4, R152, 0x16 ;  /* 0x0000001698047836 */ /* 0x000fe40000000000 */
[----:B------:R-:W-:Y:S02]  /*1960*/  IMAD R11, R238, R6, R17 ;  /* 0x00000006ee0b7224 */ /* 0x000fe400078e0211 */
[----:B------:R-:W-:Y:S01]  /*1970*/  VIADD R6, R152, 0x17 ;  /* 0x0000001798067836 */ /* 0x000fe20000000000 */
[----:B------:R-:W-:Y:S01]  /*1980*/  @!P4 IADD3 R7, R7, -R238, RZ ;  /* 0x800000ee0707c210 */ /* 0x000fe20007ffe0ff */
[C---:B------:R-:W-:Y:S01]  /*1990*/  IMAD R20, R238.reuse, R20, R21 ;  /* 0x00000014ee147224 */ /* 0x040fe200078e0215 */
[----:B------:R-:W-:Y:S01]  /*19a0*/  IABS R21, R4 ;  /* 0x0000000400157213 */ /* 0x000fe20000000000 */
[----:B------:R-:W-:Y:S01]  /*19b0*/  IMAD.MOV.U32 R16, RZ, RZ, R3 ;  /* 0x000000ffff107224 */ /* 0x000fe200078e0003 */
[----:B------:R-:W-:Y:S01]  /*19c0*/  IABS R15, R6 ;  /* 0x00000006000f7213 */ /* 0x000fe20000000000 */
[----:B------:R-:W-:Y:S01]  /*19d0*/  @!P6 IMAD.IADD R9, R9, 0x1, -R238 ;  /* 0x000000010909e824 */ /* 0x000fe200078e0aee */
[C---:B------:R-:W-:Y:S01]  /*19e0*/  ISETP.GT.U32.AND P4, PT, R238.reuse, R13, PT ;  /* 0x0000000dee00720c */ /* 0x040fe20003f84070 */
[----:B------:R-:W-:Y:S01]  /*19f0*/  @!P2 IMAD.MOV R16, RZ, RZ, -R16 ;  /* 0x000000ffff10a224 */ /* 0x000fe200078e0a10 */
[----:B------:R-:W-:Y:S01]  /*1a00*/  ISETP.GT.U32.AND P2, PT, R238, R7, PT ;  /* 0x00000007ee00720c */ /* 0x000fe20003f44070 */
[----:B------:R-:W-:Y:S01]  /*1a10*/  IMAD.HI.U32 R2, R0, R21, RZ ;  /* 0x0000001500027227 */ /* 0x000fe200078e00ff */
[----:B------:R-:W-:-:S02]  /*1a20*/  ISETP.GT.U32.AND P6, PT, R238, R9, PT ;  /* 0x00000009ee00720c */ /* 0x000fc40003fc4070 */
[----:B------:R-:W-:Y:S01]  /*1a30*/  STL [R1+0x14], R16 ;  /* 0x0000141001007387 */ /* 0x000fe20000100800 */
[----:B------:R-:W-:-:S04]  /*1a40*/  IMAD.HI.U32 R3, R0, R15, RZ ;  /* 0x0000000f00037227 */ /* 0x000fc800078e00ff */
[----:B------:R-:W-:Y:S02]  /*1a50*/  IMAD.MOV R2, RZ, RZ, -R2 ;  /* 0x000000ffff027224 */ /* 0x000fe400078e0a02 */
[----:B------:R-:W-:Y:S01]  /*1a60*/  IMAD.MOV R22, RZ, RZ, -R3 ;  /* 0x000000ffff167224 */ /* 0x000fe200078e0a03 */
[----:B------:R-:W-:Y:S01]  /*1a70*/  @!P4 IADD3 R13, R13, -R238, RZ ;  /* 0x800000ee0d0dc210 */ /* 0x000fe20007ffe0ff */
[----:B------:R-:W-:Y:S01]  /*1a80*/  @!P1 IMAD.MOV R5, RZ, RZ, -R5 ;  /* 0x000000ffff059224 */ /* 0x000fe200078e0a05 */
[C---:B------:R-:W-:Y:S01]  /*1a90*/  ISETP.GT.U32.AND P1, PT, R238.reuse, R11, PT ;  /* 0x0000000bee00720c */ /* 0x040fe20003f24070 */
[C---:B------:R-:W-:Y:S01]  /*1aa0*/  IMAD R21, R238.reuse, R2, R21 ;  /* 0x00000002ee157224 */ /* 0x040fe200078e0215 */
[C---:B------:R-:W-:Y:S01]  /*1ab0*/  ISETP.GT.U32.AND P4, PT, R238.reuse, R20, PT ;  /* 0x00000014ee00720c */ /* 0x040fe20003f84070 */
[C---:B------:R-:W-:Y:S01]  /*1ac0*/  IMAD R22, R238.reuse, R22, R15 ;  /* 0x00000016ee167224 */ /* 0x040fe200078e020f */
[----:B------:R2:W-:Y:S01]  /*1ad0*/  STL [R1+0x10], R5 ;  /* 0x0000100501007387 */ /* 0x0005e20000100800 */
[--C-:B------:R-:W-:Y:S01]  /*1ae0*/  @!P2 IMAD.IADD R7, R7, 0x1, -R238.reuse ;  /* 0x000000010707a824 */ /* 0x100fe200078e0aee */
[C---:B------:R-:W-:Y:S01]  /*1af0*/  ISETP.GT.U32.AND P2, PT, R238.reuse, R21, PT ;  /* 0x00000015ee00720c */ /* 0x040fe20003f44070 */
[----:B------:R-:W-:Y:S01]  /*1b00*/  @!P6 IMAD.IADD R9, R9, 0x1, -R238 ;  /* 0x000000010909e824 */ /* 0x000fe200078e0aee */
[----:B------:R-:W-:Y:S01]  /*1b10*/  ISETP.GT.U32.AND P6, PT, R238, R22, PT ;  /* 0x00000016ee00720c */ /* 0x000fe20003fc4070 */
[----:B-1----:R-:W-:-:S02]  /*1b20*/  VIADD R14, R152, 0x19 ;  /* 0x00000019980e7836 */ /* 0x002fc40000000000 */
[----:B------:R-:W-:Y:S02]  /*1b30*/  VIADD R8, R152, 0x18 ;  /* 0x0000001898087836 */ /* 0x000fe40000000000 */
[--C-:B------:R-:W-:Y:S01]  /*1b40*/  @!P1 IMAD.IADD R11, R11, 0x1, -R238.reuse ;  /* 0x000000010b0b9824 */ /* 0x100fe200078e0aee */
[----:B------:R-:W-:Y:S01]  /*1b50*/  IABS R17, R14 ;  /* 0x0000000e00117213 */ /* 0x000fe20000000000 */
[--C-:B------:R-:W-:Y:S01]  /*1b60*/  @!P4 IMAD.IADD R20, R20, 0x1, -R238.reuse ;  /* 0x000000011414c824 */ /* 0x100fe200078e0aee */
[----:B------:R-:W-:Y:S01]  /*1b70*/  IABS R23, R8 ;  /* 0x0000000800177213 */ /* 0x000fe20000000000 */
[----:B------:R-:W-:Y:S01]  /*1b80*/  IMAD.MOV.U32 R158, RZ, RZ, R13 ;  /* 0x000000ffff9e7224 */ /* 0x000fe200078e000d */
[----:B------:R-:W-:Y:S01]  /*1b90*/  ISETP.GE.AND P1, PT, R10, RZ, PT ;  /* 0x000000ff0a00720c */ /* 0x000fe20003f26270 */
[--C-:B------:R-:W-:Y:S01]  /*1ba0*/  @!P2 IMAD.IADD R21, R21, 0x1, -R238.reuse ;  /* 0x000000011515a824 */ /* 0x100fe200078e0aee */
[----:B------:R-:W-:Y:S01]  /*1bb0*/  ISETP.GT.U32.AND P2, PT, R238, R11, PT ;  /* 0x0000000bee00720c */ /* 0x000fe20003f44070 */
[----:B------:R-:W-:Y:S01]  /*1bc0*/  @!P6 IMAD.IADD R22, R22, 0x1, -R238 ;  /* 0x000000011616e824 */ /* 0x000fe200078e0aee */
[----:B------:R-:W-:Y:S01]  /*1bd0*/  ISETP.GT.U32.AND P6, PT, R238, R20, PT ;  /* 0x00000014ee00720c */ /* 0x000fe20003fc4070 */
[----:B------:R-:W-:Y:S01]  /*1be0*/  IMAD.HI.U32 R3, R0, R17, RZ ;  /* 0x0000001100037227 */ /* 0x000fe200078e00ff */
[----:B------:R-:W-:-:S02]  /*1bf0*/  IADD3 R10, R152, 0x1a, RZ ;  /* 0x0000001a980a7810 */ /* 0x000fc40007ffe0ff */
[----:B------:R-:W-:Y:S01]  /*1c00*/  ISETP.GE.AND P4, PT, R12, RZ, PT ;  /* 0x000000ff0c00720c */ /* 0x000fe20003f86270 */
[----:B------:R-:W-:Y:S01]  /*1c10*/  @!P5 IMAD.MOV R158, RZ, RZ, -R158 ;  /* 0x000000ffff9ed224 */ /* 0x000fe200078e0a9e */
[----:B------:R-:W-:Y:S01]  /*1c20*/  ISETP.GT.U32.AND P5, PT, R238, R21, PT ;  /* 0x00000015ee00720c */ /* 0x000fe20003fa4070 */
[----:B------:R-:W-:Y:S01]  /*1c30*/  IMAD.MOV R3, RZ, RZ, -R3 ;  /* 0x000000ffff037224 */ /* 0x000fe200078e0a03 */
[----:B------:R-:W-:Y:S01]  /*1c40*/  IABS R25, R10 ;  /* 0x0000000a00197213 */ /* 0x000fe20000000000 */
[----:B------:R-:W-:Y:S01]  /*1c50*/  IMAD.HI.U32 R2, R0, R23, RZ ;  /* 0x0000001700027227 */ /* 0x000fe200078e00ff */
[----:B------:R1:W-:Y:S03]  /*1c60*/  STL [R1+0x2ba8], R158 ;  /* 0x002ba89e01007387 */ /* 0x0003e60000100800 */
[----:B------:R-:W-:Y:S02]  /*1c70*/  IMAD.MOV.U32 R157, RZ, RZ, R7 ;  /* 0x000000ffff9d7224 */ /* 0x000fe400078e0007 */
[----:B------:R-:W-:-:S02]  /*1c80*/  IMAD R24, R238, R3, R17 ;  /* 0x00000003ee187224 */ /* 0x000fc400078e0211 */
[----:B------:R-:W-:Y:S01]  /*1c90*/  VIADD R12, R152, 0x1b ;  /* 0x0000001b980c7836 */ /* 0x000fe20000000000 */
[----:B------:R-:W-:Y:S01]  /*1ca0*/  @!P3 IADD3 R157, -R157, RZ, RZ ;  /* 0x000000ff9d9db210 */ /* 0x000fe20007ffe1ff */
[----:B------:R-:W-:Y:S01]  /*1cb0*/  IMAD.MOV R2, RZ, RZ, -R2 ;  /* 0x000000ffff027224 */ /* 0x000fe200078e0a02 */
[----:B------:R-:W-:Y:S01]  /*1cc0*/  ISETP.GT.U32.AND P3, PT, R238, R22, PT ;  /* 0x00000016ee00720c */ /* 0x000fe20003f64070 */
[--C-:B------:R-:W-:Y:S01]  /*1cd0*/  @!P2 IMAD.IADD R11, R11, 0x1, -R238.reuse ;  /* 0x000000010b0ba824 */ /* 0x100fe200078e0aee */
[----:B--2---:R-:W-:Y:S01]  /*1ce0*/  IABS R5, R12 ;  /* 0x0000000c00057213 */ /* 0x004fe20000000000 */
[----:B------:R-:W-:Y:S01]  /*1cf0*/  @!P6 IMAD.IADD R20, R20, 0x1, -R238 ;  /* 0x000000011414e824 */ /* 0x000fe200078e0aee */
[----:B------:R-:W-:Y:S01]  /*1d00*/  ISETP.GE.AND P2, PT, R4, RZ, PT ;  /* 0x000000ff0400720c */ /* 0x000fe20003f46270 */
[C---:B------:R-:W-:Y:S01]  /*1d10*/  IMAD R23, R238.reuse, R2, R23 ;  /* 0x00000002ee177224 */ /* 0x040fe200078e0217 */
[----:B------:R-:W-:Y:S01]  /*1d20*/  ISETP.GT.U32.AND P6, PT, R238, R24, PT ;  /* 0x00000018ee00720c */ /* 0x000fe20003fc4070 */
[----:B------:R-:W-:Y:S01]  /*1d30*/  IMAD.HI.U32 R2, R0, R25, RZ ;  /* 0x0000001900027227 */ /* 0x000fe200078e00ff */
[----:B------:R-:W-:Y:S01]  /*1d40*/  STL [R1+0x2bac], R157 ;  /* 0x002bac9d01007387 */ /* 0x000fe20000100800 */
[----:B-1----:R-:W-:-:S02]  /*1d50*/  IADD3 R158, R152, 0xf9, RZ ;  /* 0x000000f9989e7810 */ /* 0x002fc40007ffe0ff */
[----:B------:R-:W-:Y:S01]  /*1d60*/  @!P5 IMAD.IADD R21, R21, 0x1, -R238 ;  /* 0x000000011515d824 */ /* 0x000fe200078e0aee */
[----:B------:R-:W-:Y:S01]  /*1d70*/  ISETP.GE.AND P5, PT, R6, RZ, PT ;  /* 0x000000ff0600720c */ /* 0x000fe20003fa6270 */
[----:B------:R-:W-:-:S04]  /*1d80*/  IMAD.HI.U32 R3, R0, R5, RZ ;  /* 0x0000000500037227 */ /* 0x000fc800078e00ff */
[----:B------:R-:W-:Y:S01]  /*1d90*/  IMAD.MOV R2, RZ, RZ, -R2 ;  /* 0x000000ffff027224 */ /* 0x000fe200078e0a02 */
[----:B------:R-:W-:Y:S01]  /*1da0*/  @!P2 IADD3 R21, -R21, RZ, RZ ;  /* 0x000000ff1515a210 */ /* 0x000fe20007ffe1ff */
[----:B------:R-:W-:Y:S02]  /*1db0*/  IMAD.MOV.U32 R155, RZ, RZ, R9 ;  /* 0x000000ffff9b7224 */ /* 0x000fe400078e0009 */
[----:B------:R-:W-:Y:S02]  /*1dc0*/  IMAD.MOV R3, RZ, RZ, -R3 ;  /* 0x000000ffff037224 */ /* 0x000fe400078e0a03 */
[C---:B------:R-:W-:Y:S02]  /*1dd0*/  IMAD R25, R238.reuse, R2, R25 ;  /* 0x00000002ee197224 */ /* 0x040fe400078e0219 */
[----:B------:R-:W-:Y:S01]  /*1de0*/  @!P0 IMAD.MOV R155, RZ, RZ, -R155 ;  /* 0x000000ffff9b8224 */ /* 0x000fe200078e0a9b */
[----:B------:R-:W-:Y:S01]  /*1df0*/  ISETP.GT.U32.AND P0, PT, R238, R23, PT ;  /* 0x00000017ee00720c */ /* 0x000fe20003f04070 */
[--C-:B------:R-:W-:Y:S01]  /*1e00*/  @!P3 IMAD.IADD R22, R22, 0x1, -R238.reuse ;  /* 0x000000011616b824 */ /* 0x100fe200078e0aee */
[----:B------:R-:W-:Y:S01]  /*1e10*/  ISETP.GT.U32.AND P2, PT, R238, R25, PT ;  /* 0x00000019ee00720c */ /* 0x000fe20003f44070 */
[----:B------:R-:W-:Y:S01]  /*1e20*/  @!P6 IMAD.IADD R24, R24, 0x1, -R238 ;  /* 0x000000011818e824 */ /* 0x000fe200078e0aee */
[----:B------:R-:W-:Y:S01]  /*1e30*/  ISETP.GE.AND P3, PT, R8, RZ, PT ;  /* 0x000000ff0800720c */ /* 0x000fe20003f66270 */
[----:B------:R-:W-:Y:S01]  /*1e40*/  IMAD R26, R238, R3, R5 ;  /* 0x00000003ee1a7224 */ /* 0x000fe200078e0205 */
[----:B------:R-:W-:Y:S01]  /*1e50*/  ISETP.GE.AND P6, PT, R10, RZ, PT ;  /* 0x000000ff0a00720c */ /* 0x000fe20003fc6270 */
[----:B------:R-:W-:Y:S01]  /*1e60*/  @!P4 IMAD.MOV R20, RZ, RZ, -R20 ;  /* 0x000000ffff14c224 */ /* 0x000fe200078e0a14 */
[C---:B------:R-:W-:Y:S01]  /*1e70*/  ISETP.GT.U32.AND P4, PT, R238.reuse, R24, PT ;  /* 0x00000018ee00720c */ /* 0x040fe20003f84070 */
[----:B------:R-:W-:Y:S01]  /*1e80*/  @!P5 IMAD.MOV R22, RZ, RZ, -R22 ;  /* 0x000000ffff16d224 */ /* 0x000fe200078e0a16 */
[----:B------:R-:W-:Y:S01]  /*1e90*/  ISETP.GT.U32.AND P5, PT, R238, R26, PT ;  /* 0x0000001aee00720c */ /* 0x000fe20003fa4070 */
[----:B------:R-:W-:Y:S01]  /*1ea0*/  IMAD.MOV.U32 R153, RZ, RZ, R11 ;  /* 0x000000ffff997224 */ /* 0x000fe200078e000b */
[----:B------:R-:W-:Y:S01]  /*1eb0*/  STL [R1+0x2bb0], R155 ;  /* 0x002bb09b01007387 */ /* 0x000fe20000100800 */
[----:B------:R-:W-:Y:S01]  /*1ec0*/  VIADD R2, R152, 0x1c ;  /* 0x0000001c98027836 */ /* 0x000fe20000000000 */
[----:B------:R-:W-:Y:S01]  /*1ed0*/  @!P0 IADD3 R23, R23, -R238, RZ ;  /* 0x800000ee17178210 */ /* 0x000fe20007ffe0ff */
[----:B------:R-:W-:Y:S01]  /*1ee0*/  @!P1 IMAD.MOV R153, RZ, RZ, -R153 ;  /* 0x000000ffff999224 */ /* 0x000fe200078e0a99 */
[----:B------:R-:W-:Y:S01]  /*1ef0*/  ISETP.GE.AND P0, PT, R14, RZ, PT ;  /* 0x000000ff0e00720c */ /* 0x000fe20003f06270 */
[--C-:B------:R-:W-:Y:S01]  /*1f00*/  @!P2 IMAD.IADD R25, R25, 0x1, -R238.reuse ;  /* 0x000000011919a824 */ /* 0x100fe200078e0aee */
[----:B------:R-:W-:Y:S01]  /*1f10*/  ISETP.GT.U32.AND P1, PT, R238, R23, PT ;  /* 0x00000017ee00720c */ /* 0x000fe20003f24070 */
[----:B------:R-:W-:Y:S01]  /*1f20*/  VIADD R3, R152, 0x1d ;  /* 0x0000001d98037836 */ /* 0x000fe20000000000 */
[----:B------:R-:W-:Y:S01]  /*1f30*/  IABS R27, R2 ;  /* 0x00000002001b7213 */ /* 0x000fe20000000000 */
[----:B------:R-:W-:Y:S01]  /*1f40*/  @!P4 IMAD.IADD R24, R24, 0x1, -R238 ;  /* 0x000000011818c824 */ /* 0x000fe200078e0aee */
[----:B------:R-:W-:Y:S01]  /*1f50*/  ISETP.GE.AND P4, PT, R2, RZ, PT ;  /* 0x000000ff0200720c */ /* 0x000fe20003f86270 */
[----:B------:R-:W-:Y:S01]  /*1f60*/  VIADD R4, R152, 0x1e ;  /* 0x0000001e98047836 */ /* 0x000fe20000000000 */
[----:B------:R-:W-:Y:S01]  /*1f70*/  @!P5 IADD3 R26, R26, -R238, RZ ;  /* 0x800000ee1a1ad210 */ /* 0x000fe20007ffe0ff */
[----:B------:R-:W-:Y:S01]  /*1f80*/  IMAD.HI.U32 R2, R0, R27, RZ ;  /* 0x0000001b00027227 */ /* 0x000fe200078e00ff */
[C---:B------:R-:W-:Y:S01]  /*1f90*/  ISETP.GT.U32.AND P5, PT, R238.reuse, R25, PT ;  /* 0x00000019ee00720c */ /* 0x040fe20003fa4070 */
[----:B------:R-:W-:Y:S01]  /*1fa0*/  STL [R1+0x2bb4], R153 ;  /* 0x002bb49901007387 */ /* 0x000fe20000100800 */
[----:B------:R-:W-:Y:S01]  /*1fb0*/  IABS R5, R3 ;  /* 0x0000000300057213 */ /* 0x000fe20000000000 */
[----:B------:R-:W-:Y:S01]  /*1fc0*/  IMAD.MOV R2, RZ, RZ, -R2 ;  /* 0x000000ffff027224 */ /* 0x000fe200078e0a02 */
[----:B------:R-:W-:Y:S01]  /*1fd0*/  ISETP.GE.AND P2, PT, R3, RZ, PT ;  /* 0x000000ff0300720c */ /* 0x000fe20003f46270 */
[----:B------:R-:W-:Y:S01]  /*1fe0*/  @!P1 IMAD.IADD R23, R23, 0x1, -R238 ;  /* 0x0000000117179824 */ /* 0x000fe200078e0aee */
[----:B------:R-:W-:Y:S01]  /*1ff0*/  IABS R29, R4 ;  /* 0x00000004001d7213 */ /* 0x000fe20000000000 */
[----:B------:R-:W-:Y:S01]  /*2000*/  IMAD R27, R238, R2, R27 ;  /* 0x00000002ee1b7224 */ /* 0x000fe200078e021b */
[----:B------:R-:W-:Y:S01]  /*2010*/  ISETP.GE.AND P1, PT, R12, RZ, PT ;  /* 0x000000ff0c00720c */ /* 0x000fe20003f26270 */
[----:B------:R-:W-:Y:S01]  /*2020*/  IMAD.HI.U32 R3, R0, R5, RZ ;  /* 0x0000000500037227 */ /* 0x000fe200078e00ff */
[----:B------:R1:W-:Y:S03]  /*2030*/  STL [R1+0x2bb8], R20 ;  /* 0x002bb81401007387 */ /* 0x0003e60000100800 */
[----:B------:R-:W-:Y:S01]  /*2040*/  @!P3 IMAD.MOV R23, RZ, RZ, -R23 ;  /* 0x000000ffff17b224 */ /* 0x000fe200078e0a17 */
[----:B------:R-:W-:Y:S01]  /*2050*/  @!P5 IADD3 R25, R25, -R238, RZ ;  /* 0x800000ee1919d210 */ /* 0x000fe20007ffe0ff */
[----:B------:R-:W-:Y:S01]  /*2060*/  IMAD.MOV R3, RZ, RZ, -R3 ;  /* 0x000000ffff037224 */ /* 0x000fe200078e0a03 */
[----:B------:R-:W-:Y:S01]  /*2070*/  ISETP.GT.U32.AND P3, PT, R238, R26, PT ;  /* 0x0000001aee00720c */ /* 0x000fe20003f64070 */
[----:B------:R-:W-:Y:S01]  /*2080*/  VIADD R2, R152, 0x1f ;  /* 0x0000001f98027836 */ /* 0x000fe20000000000 */
[C---:B------:R-:W-:Y:S01]  /*2090*/  ISETP.GT.U32.AND P5, PT, R238.reuse, R27, PT ;  /* 0x0000001bee00720c */ /* 0x040fe20003fa4070 */
[C---:B------:R-:W-:Y:S01]  /*20a0*/  IMAD R28, R238.reuse, R3, R5 ;  /* 0x00000003ee1c7224 */ /* 0x040fe200078e0205 */
[----:B------:R-:W-:Y:S01]  /*20b0*/  STL [R1+0x2bbc], R21 ;  /* 0x002bbc1501007387 */ /* 0x000fe20000100800 */
[----:B------:R-:W-:Y:S01]  /*20c0*/  @!P6 IMAD.MOV R25, RZ, RZ, -R25 ;  /* 0x000000ffff19e224 */ /* 0x000fe200078e0a19 */
[----:B------:R-:W-:Y:S01]  /*20d0*/  IABS R5, R2 ;  /* 0x0000000200057213 */ /* 0x000fe20000000000 */
[----:B------:R-:W-:Y:S01]  /*20e0*/  @!P0 IMAD.MOV R24, RZ, RZ, -R24 ;  /* 0x000000ffff188224 */ /* 0x000fe200078e0a18 */
[----:B------:R-:W-:Y:S01]  /*20f0*/  ISETP.GT.U32.AND P6, PT, R238, R28, PT ;  /* 0x0000001cee00720c */ /* 0x000fe20003fc4070 */
[----:B------:R-:W-:Y:S01]  /*2100*/  VIADD R6, R152, 0x21 ;  /* 0x0000002198067836 */ /* 0x000fe20000000000 */
[----:B------:R-:W-:Y:S01]  /*2110*/  ISETP.GE.AND P0, PT, R4, RZ, PT ;  /* 0x000000ff0400720c */ /* 0x000fe20003f06270 */
[----:B------:R-:W-:Y:S01]  /*2120*/  VIADD R4, R152, 0x20 ;  /* 0x0000002098047836 */ /* 0x000fe20000000000 */
[----:B------:R-:W-:Y:S01]  /*2130*/  STL [R1+0x2bc0], R22 ;  /* 0x002bc01601007387 */ /* 0x000fe20000100800 */
[--C-:B------:R-:W-:Y:S01]  /*2140*/  @!P3 IMAD.IADD R26, R26, 0x1, -R238.reuse ;  /* 0x000000011a1ab824 */ /* 0x100fe200078e0aee */
[----:B------:R-:W-:Y:S01]  /*2150*/  ISETP.GE.AND P3, PT, R2, RZ, PT ;  /* 0x000000ff0200720c */ /* 0x000fe20003f66270 */
[----:B------:R-:W-:Y:S01]  /*2160*/  @!P5 IMAD.IADD R27, R27, 0x1, -R238 ;  /* 0x000000011b1bd824 */ /* 0x000fe200078e0aee */
[----:B------:R-:W-:Y:S01]  /*2170*/  IABS R31, R4 ;  /* 0x00000004001f7213 */ /* 0x000fe20000000000 */
[----:B------:R-:W-:Y:S01]  /*2180*/  IMAD.HI.U32 R2, R0, R29, RZ ;  /* 0x0000001d00027227 */ /* 0x000fe200078e00ff */
[----:B------:R-:W-:Y:S01]  /*2190*/  IABS R7, R6 ;  /* 0x0000000600077213 */ /* 0x000fe20000000000 */
[----:B------:R-:W-:Y:S01]  /*21a0*/  STL [R1+0x2bc4], R23 ;  /* 0x002bc41701007387 */ /* 0x000fe20000100800 */
[----:B------:R-:W-:Y:S01]  /*21b0*/  ISETP.GT.U32.AND P5, PT, R238, R27, PT ;  /* 0x0000001bee00720c */ /* 0x000fe20003fa4070 */
[----:B------:R-:W-:Y:S01]  /*21c0*/  IMAD.MOV R3, RZ, RZ, -R2 ;  /* 0x000000ffff037224 */ /* 0x000fe200078e0a02 */
[----:B------:R-:W-:Y:S01]  /*21d0*/  @!P1 IADD3 R26, -R26, RZ, RZ ;  /* 0x000000ff1a1a9210 */ /* 0x000fe20007ffe1ff */
[----:B------:R-:W-:Y:S01]  /*21e0*/  IMAD.HI.U32 R2, R0, R5, RZ ;  /* 0x0000000500027227 */ /* 0x000fe200078e00ff */
[----:B------:R-:W-:Y:S01]  /*21f0*/  ISETP.GE.AND P1, PT, R4, RZ, PT ;  /* 0x000000ff0400720c */ /* 0x000fe20003f26270 */
[----:B------:R-:W-:Y:S01]  /*2200*/  STL [R1+0x2bc8], R24 ;  /* 0x002bc81801007387 */ /* 0x000fe20000100800 */
[----:B-1----:R-:W-:Y:S01]  /*2210*/  IADD3 R20, R152, 0xfd, RZ ;  /* 0x000000fd98147810 */ /* 0x002fe20007ffe0ff */
[----:B------:R-:W-:-:S02]  /*2220*/  @!P6 IMAD.IADD R28, R28, 0x1, -R238 ;  /* 0x000000011c1ce824 */ /* 0x000fc400078e0aee */
[----:B------:R-:W-:Y:S01]  /*2230*/  IMAD.MOV R2, RZ, RZ, -R2 ;  /* 0x000000ffff027224 */ /* 0x000fe200078e0a02 */
[----:B------:R-:W-:Y:S01]  /*2240*/  STL [R1+0x2bcc], R25 ;  /* 0x002bcc1901007387 */ /* 0x000fe20000100800 */
[C---:B------:R-:W-:Y:S01]  /*2250*/  IMAD R29, R238.reuse, R3, R29 ;  /* 0x00000003ee1d7224 */ /* 0x040fe200078e021d */
[C---:B------:R-:W-:Y:S01]  /*2260*/  ISETP.GT.U32.AND P6, PT, R238.reuse, R28, PT ;  /* 0x0000001cee00720c */ /* 0x040fe20003fc4070 */
[----:B------:R-:W-:Y:S01]  /*2270*/  IMAD R30, R238, R2, R5 ;  /* 0x00000002ee1e7224 */ /* 0x000fe200078e0205 */
[----:B------:R1:W-:Y:S01]  /*2280*/  STL [R1+0x2bd0], R26 ;  /* 0x002bd01a01007387 */ /* 0x0003e20000100800 */
[----:B------:R-:W-:-:S04]  /*2290*/  IMAD.HI.U32 R2, R0, R31, RZ ;  /* 0x0000001f00027227 */ /* 0x000fc800078e00ff */
[----:B------:R-:W-:Y:S01]  /*22a0*/  @!P5 IMAD.IADD R27, R27, 0x1, -R238 ;  /* 0x000000011b1bd824 */ /* 0x000fe200078e0aee */
[----:B------:R-:W-:Y:S01]  /*22b0*/  ISETP.GT.U32.AND P5, PT, R238, R29, PT ;  /* 0x0000001dee00720c */ /* 0x000fe20003fa4070 */
[----:B------:R-:W-:-:S03]  /*22c0*/  IMAD.HI.U32 R3, R0, R7, RZ ;  /* 0x0000000700037227 */ /* 0x000fc600078e00ff */
[----:B------:R-:W-:Y:S01]  /*22d0*/  @!P4 IADD3 R27, -R27, RZ, RZ ;  /* 0x000000ff1b1bc210 */ /* 0x000fe20007ffe1ff */
[----:B------:R-:W-:Y:S01]  /*22e0*/  IMAD.MOV R2, RZ, RZ, -R2 ;  /* 0x000000ffff027224 */ /* 0x000fe200078e0a02 */
[C---:B------:R-:W-:Y:S01]  /*22f0*/  ISETP.GT.U32.AND P4, PT, R238.reuse, R30, PT ;  /* 0x0000001eee00720c */ /* 0x040fe20003f84070 */
[----:B------:R-:W-:Y:S02]  /*2300*/  IMAD.MOV R3, RZ, RZ, -R3 ;  /* 0x000000ffff037224 */ /* 0x000fe400078e0a03 */
[C---:B------:R-:W-:Y:S01]  /*2310*/  IMAD R31, R238.reuse, R2, R31 ;  /* 0x00000002ee1f7224 */ /* 0x040fe200078e021f */
[----:B------:R2:W-:Y:S01]  /*2320*/  STL [R1+0x2bd4], R27 ;  /* 0x002bd41b01007387 */ /* 0x0005e20000100800 */
[----:B------:R-:W-:Y:S02]  /*2330*/  IMAD R32, R238, R3, R7 ;  /* 0x00000003ee207224 */ /* 0x000fe400078e0207 */
[----:B------:R-:W-:Y:S01]  /*2340*/  @!P6 IMAD.IADD R28, R28, 0x1, -R238 ;  /* 0x000000011c1ce824 */ /* 0x000fe200078e0aee */
[----:B------:R-:W-:Y:S01]  /*2350*/  ISETP.GT.U32.AND P6, PT, R238, R31, PT ;  /* 0x0000001fee00720c */ /* 0x000fe20003fc4070 */
[----:B------:R-:W-:-:S02]  /*2360*/  VIADD R4, R152, 0x22 ;  /* 0x0000002298047836 */ /* 0x000fc40000000000 */
[--C-:B------:R-:W-:Y:S01]  /*2370*/  @!P5 IMAD.IADD R29, R29, 0x1, -R238.reuse ;  /* 0x000000011d1dd824 */ /* 0x100fe200078e0aee */
[----:B------:R-:W-:Y:S01]  /*2380*/  ISETP.GT.U32.AND P5, PT, R238, R32, PT ;  /* 0x00000020ee00720c */ /* 0x000fe20003fa4070 */
[C---:B------:R-:W-:Y:S01]  /*2390*/  VIADD R7, R152.reuse, 0x23 ;  /* 0x0000002398077836 */ /* 0x040fe20000000000 */
[----:B------:R-:W-:Y:S01]  /*23a0*/  IABS R33, R4 ;  /* 0x0000000400217213 */ /* 0x000fe20000000000 */
[----:B------:R-:W-:Y:S01]  /*23b0*/  VIADD R8, R152, 0x24 ;  /* 0x0000002498087836 */ /* 0x000fe20000000000 */
[----:B------:R-:W-:Y:S01]  /*23c0*/  @!P4 IADD3 R30, R30, -R238, RZ ;  /* 0x800000ee1e1ec210 */ /* 0x000fe20007ffe0ff */
[----:B------:R-:W-:Y:S01]  /*23d0*/  VIADD R9, R152, 0x25 ;  /* 0x0000002598097836 */ /* 0x000fe20000000000 */
[----:B------:R-:W-:Y:S01]  /*23e0*/  IABS R3, R7 ;  /* 0x0000000700037213 */ /* 0x000fe20000000000 */
[----:B------:R-:W-:Y:S01]  /*23f0*/  IMAD.HI.U32 R2, R0, R33, RZ ;  /* 0x0000002100027227 */ /* 0x000fe200078e00ff */
[----:B------:R-:W-:Y:S02]  /*2400*/  IABS R35, R8 ;  /* 0x0000000800237213 */ /* 0x000fe40000000000 */
[C---:B------:R-:W-:Y:S01]  /*2410*/  ISETP.GT.U32.AND P4, PT, R238.reuse, R29, PT ;  /* 0x0000001dee00720c */ /* 0x040fe20003f84070 */
[----:B------:R-:W-:Y:S01]  /*2420*/  @!P6 IMAD.IADD R31, R31, 0x1, -R238 ;  /* 0x000000011f1fe824 */ /* 0x000fe200078e0aee */
[----:B------:R-:W-:Y:S01]  /*2430*/  ISETP.GT.U32.AND P6, PT, R238, R30, PT ;  /* 0x0000001eee00720c */ /* 0x000fe20003fc4070 */
[----:B------:R-:W-:Y:S01]  /*2440*/  IMAD.MOV R2, RZ, RZ, -R2 ;  /* 0x000000ffff027224 */ /* 0x000fe200078e0a02 */
[----:B------:R-:W-:Y:S01]  /*2450*/  IABS R5, R9 ;  /* 0x0000000900057213 */ /* 0x000fe20000000000 */
[----:B------:R-:W-:Y:S01]  /*2460*/  @!P5 IMAD.IADD R32, R32, 0x1, -R238 ;  /* 0x000000012020d824 */ /* 0x000fe200078e0aee */
[C---:B------:R-:W-:Y:S01]  /*2470*/  ISETP.GT.U32.AND P5, PT, R238.reuse, R31, PT ;  /* 0x0000001fee00720c */ /* 0x040fe20003fa4070 */
[----:B------:R-:W-:-:S02]  /*2480*/  IMAD R33, R238, R2, R33 ;  /* 0x00000002ee217224 */ /* 0x000fc400078e0221 */
[----:B------:R-:W-:-:S04]  /*2490*/  IMAD.HI.U32 R2, R0, R3, RZ ;  /* 0x0000000300027227 */ /* 0x000fc800078e00ff */
[----:B------:R-:W-:Y:S02]  /*24a0*/  IMAD.MOV R2, RZ, RZ, -R2 ;  /* 0x000000ffff027224 */ /* 0x000fe400078e0a02 */
[--C-:B------:R-:W-:Y:S01]  /*24b0*/  @!P6 IMAD.IADD R30, R30, 0x1, -R238.reuse ;  /* 0x000000011e1ee824 */ /* 0x100fe200078e0aee */
[----:B------:R-:W-:Y:S01]  /*24c0*/  ISETP.GE.AND P6, PT, R6, RZ, PT ;  /* 0x000000ff0600720c */ /* 0x000fe20003fc6270 */
[----:B------:R-:W-:Y:S01]  /*24d0*/  IMAD R34, R238, R2, R3 ;  /* 0x00000002ee227224 */ /* 0x000fe200078e0203 */
[----:B------:R-:W-:Y:S01]  /*24e0*/  IADD3 R6, R152, 0x26, RZ ;  /* 0x0000002698067810 */ /* 0x000fe20007ffe0ff */
[----:B------:R-:W-:Y:S02]  /*24f0*/  @!P5 IMAD.IADD R31, R31, 0x1, -R238 ;  /* 0x000000011f1fd824 */ /* 0x000fe400078e0aee */
[----:B------:R-:W-:Y:S01]  /*2500*/  IMAD.HI.U32 R2, R0, R35, RZ ;  /* 0x0000002300027227 */ /* 0x000fe200078e00ff */
[----:B------:R-:W-:Y:S02]  /*2510*/  ISETP.GT.U32.AND P5, PT, R238, R34, PT ;  /* 0x00000022ee00720c */ /* 0x000fe40003fa4070 */
[----:B------:R-:W-:Y:S01]  /*2520*/  IABS R37, R6 ;  /* 0x0000000600257213 */ /* 0x000fe20000000000 */
[----:B------:R-:W-:-:S02]  /*2530*/  IMAD.MOV R2, RZ, RZ, -R2 ;  /* 0x000000ffff027224 */ /* 0x000fc400078e0a02 */
[----:B------:R-:W-:Y:S01]  /*2540*/  @!P2 IMAD.MOV R28, RZ, RZ, -R28 ;  /* 0x000000ffff1ca224 */ /* 0x000fe200078e0a1c */
[C---:B------:R-:W-:Y:S01]  /*2550*/  ISETP.GT.U32.AND P2, PT, R238.reuse, R32, PT ;  /* 0x00000020ee00720c */ /* 0x040fe20003f44070 */
[----:B------:R-:W-:Y:S02]  /*2560*/  IMAD R35, R238, R2, R35 ;  /* 0x00000002ee237224 */ /* 0x000fe400078e0223 */
[----:B------:R-:W-:Y:S01]  /*2570*/  IMAD.HI.U32 R2, R0, R37, RZ ;  /* 0x0000002500027227 */ /* 0x000fe200078e00ff */
[----:B------:R-:W-:Y:S03]  /*2580*/  STL [R1+0x2bd8], R28 ;  /* 0x002bd81c01007387 */ /* 0x000fe60000100800 */
[----:B------:R-:W-:Y:S01]  /*2590*/  @!P5 IADD3 R34, R34, -R238, RZ ;  /* 0x800000ee2222d210 */ /* 0x000fe20007ffe0ff */
[----:B------:R-:W-:Y:S01]  /*25a0*/  @!P4 IMAD.IADD R29, R29, 0x1, -R238 ;  /* 0x000000011d1dc824 */ /* 0x000fe200078e0aee */
[C---:B------:R-:W-:Y:S01]  /*25b0*/  ISETP.GT.U32.AND P4, PT, R238.reuse, R33, PT ;  /* 0x00000021ee00720c */ /* 0x040fe20003f84070 */
[----:B------:R-:W-:Y:S01]  /*25c0*/  IMAD.MOV R2, RZ, RZ, -R2 ;  /* 0x000000ffff027224 */ /* 0x000fe200078e0a02 */
[----:B------:R-:W-:Y:S01]  /*25d0*/  ISETP.GT.U32.AND P5, PT, R238, R34, PT ;  /* 0x00000022ee00720c */ /* 0x000fe20003fa4070 */
[----:B------:R-:W-:-:S04]  /*25e0*/  IMAD.HI.U32 R3, R0, R5, RZ ;  /* 0x0000000500037227 */ /* 0x000fc800078e00ff */
[----:B------:R-:W-:Y:S02]  /*25f0*/  IMAD R37, R238, R2, R37 ;  /* 0x00000002ee257224 */ /* 0x000fe400078e0225 */
[----:B------:R-:W-:Y:S02]  /*2600*/  IMAD.MOV R3, RZ, RZ, -R3 ;  /* 0x000000ffff037224 */ /* 0x000fe400078e0a03 */
[--C-:B------:R-:W-:Y:S01]  /*2610*/  @!P2 IMAD.IADD R32, R32, 0x1, -R238.reuse ;  /* 0x000000012020a824 */ /* 0x100fe200078e0aee */
[----:B------:R-:W-:Y:S01]  /*2620*/  ISETP.GE.AND P2, PT, R4, RZ, PT ;  /* 0x000000ff0400720c */ /* 0x000fe20003f46270 */
[--C-:B------:R-:W-:Y:S01]  /*2630*/  @!P4 IMAD.IADD R33, R33, 0x1, -R238.reuse ;  /* 0x000000012121c824 */ /* 0x100fe200078e0aee */
[----:B------:R-:W-:Y:S01]  /*2640*/  ISETP.GE.AND P4, PT, R7, RZ, PT ;  /* 0x000000ff0700720c */ /* 0x000fe20003f86270 */
[----:B------:R-:W-:Y:S01]  /*2650*/  @!P5 IMAD.IADD R34, R34, 0x1, -R238 ;  /* 0x000000012222d824 */ /* 0x000fe200078e0aee */
[C---:B------:R-:W-:Y:S01]  /*2660*/  ISETP.GT.U32.AND P5, PT, R238.reuse, R37, PT ;  /* 0x00000025ee00720c */ /* 0x040fe20003fa4070 */
[----:B------:R-:W-:-:S02]  /*2670*/  IMAD R36, R238, R3, R5 ;  /* 0x00000003ee247224 */ /* 0x000fc400078e0205 */
[----:B------:R-:W-:Y:S02]  /*2680*/  VIADD R4, R152, 0x27 ;  /* 0x0000002798047836 */ /* 0x000fe40000000000 */
[----:B------:R-:W-:Y:S01]  /*2690*/  @!P0 IMAD.MOV R29, RZ, RZ, -R29 ;  /* 0x000000ffff1d8224 */ /* 0x000fe200078e0a1d */
[C---:B------:R-:W-:Y:S01]  /*26a0*/  ISETP.GT.U32.AND P0, PT, R238.reuse, R33, PT ;  /* 0x00000021ee00720c */ /* 0x040fe20003f04070 */
[----:B------:R-:W-:Y:S01]  /*26b0*/  @!P6 IMAD.MOV R32, RZ, RZ, -R32 ;  /* 0x000000ffff20e224 */ /* 0x000fe200078e0a20 */
[----:B------:R-:W-:Y:S01]  /*26c0*/  ISETP.GT.U32.AND P6, PT, R238, R36, PT ;  /* 0x00000024ee00720c */ /* 0x000fe20003fc4070 */
[----:B------:R-:W-:Y:S01]  /*26d0*/  @!P1 IMAD.MOV R31, RZ, RZ, -R31 ;  /* 0x000000ffff1f9224 */ /* 0x000fe200078e0a1f */
[----:B------:R-:W-:Y:S01]  /*26e0*/  ISETP.GE.AND P1, PT, R8, RZ, PT ;  /* 0x000000ff0800720c */ /* 0x000fe20003f26270 */
[----:B------:R-:W-:Y:S01]  /*26f0*/  @!P3 IMAD.MOV R30, RZ, RZ, -R30 ;  /* 0x000000ffff1eb224 */ /* 0x000fe200078e0a1e */
[----:B------:R-:W-:Y:S01]  /*2700*/  IABS R3, R4 ;  /* 0x0000000400037213 */ /* 0x000fe20000000000 */
[----:B------:R-:W-:Y:S01]  /*2710*/  @!P5 IMAD.IADD R37, R37, 0x1, -R238 ;  /* 0x000000012525d824 */ /* 0x000fe200078e0aee */
[----:B------:R-:W-:Y:S01]  /*2720*/  IADD3 R8, R152, 0x28, RZ ;  /* 0x0000002898087810 */ /* 0x000fe20007ffe0ff */
[----:B------:R-:W-:Y:S01]  /*2730*/  @!P4 IMAD.MOV R34, RZ, RZ, -R34 ;  /* 0x000000ffff22c224 */ /* 0x000fe200078e0a22 */
[----:B------:R-:W-:Y:S01]  /*2740*/  ISETP.GT.U32.AND P3, PT, R238, R35, PT ;  /* 0x00000023ee00720c */ /* 0x000fe20003f64070 */
[----:B------:R-:W-:Y:S01]  /*2750*/  IMAD.HI.U32 R2, R0, R3, RZ ;  /* 0x0000000300027227 */ /* 0x000fe200078e00ff */
[----:B------:R-:W-:Y:S01]  /*2760*/  IABS R39, R8 ;  /* 0x0000000800277213 */ /* 0x000fe20000000000 */
[----:B------:R-:W-:Y:S01]  /*2770*/  STL [R1+0x2bdc], R29 ;  /* 0x002bdc1d01007387 */ /* 0x000fe20000100800 */
[----:B------:R-:W-:Y:S01]  /*2780*/  ISETP.GT.U32.AND P5, PT, R238, R37, PT ;  /* 0x00000025ee00720c */ /* 0x000fe20003fa4070 */
[----:B------:R-:W-:-:S02]  /*2790*/  IMAD.MOV R38, RZ, RZ, -R2 ;  /* 0x000000ffff267224 */ /* 0x000fc400078e0a02 */
[----:B------:R-:W-:Y:S01]  /*27a0*/  IMAD.HI.U32 R2, R0, R39, RZ ;  /* 0x0000002700027227 */ /* 0x000fe200078e00ff */
[----:B------:R3:W-:Y:S03]  /*27b0*/  STL [R1+0x2be4], R30 ;  /* 0x002be41e01007387 */ /* 0x0007e60000100800 */
[--C-:B------:R-:W-:Y:S01]  /*27c0*/  @!P0 IMAD.IADD R33, R33, 0x1, -R238.reuse ;  /* 0x0000000121218824 */ /* 0x100fe200078e0aee */
[----:B------:R-:W-:Y:S01]  /*27d0*/  ISETP.GE.AND P0, PT, R9, RZ, PT ;  /* 0x000000ff0900720c */ /* 0x000fe20003f06270 */
[----:B------:R-:W-:Y:S01]  /*27e0*/  @!P6 IMAD.IADD R36, R36, 0x1, -R238 ;  /* 0x000000012424e824 */ /* 0x000fe200078e0aee */
[----:B------:R-:W-:Y:S01]  /*27f0*/  IADD3 R9, R152, 0x2a, RZ ;  /* 0x0000002a98097810 */ /* 0x000fe20007ffe0ff */
[----:B------:R-:W-:Y:S01]  /*2800*/  IMAD.MOV R2, RZ, RZ, -R2 ;  /* 0x000000ffff027224 */ /* 0x000fe200078e0a02 */
[----:B------:R4:W-:Y:S01]  /*2810*/  STL [R1+0x2bf0], R31 ;  /* 0x002bf01f01007387 */ /* 0x0009e20000100800 */
[----:B------:R-:W-:Y:S01]  /*2820*/  @!P2 IMAD.MOV R33, RZ, RZ, -R33 ;  /* 0x000000ffff21a224 */ /* 0x000fe200078e0a21 */
[C---:B------:R-:W-:Y:S01]  /*2830*/  ISETP.GT.U32.AND P2, PT, R238.reuse, R36, PT ;  /* 0x00000024ee00720c */ /* 0x040fe20003f44070 */
[----:B------:R-:W-:Y:S01]  /*2840*/  IMAD R39, R238, R2, R39 ;  /* 0x00000002ee277224 */ /* 0x000fe200078e0227 */
[----:B------:R-:W-:Y:S01]  /*2850*/  IABS R41, R9 ;  /* 0x0000000900297213 */ /* 0x000fe20000000000 */
[----:B------:R-:W-:Y:S01]  /*2860*/  @!P3 IMAD.IADD R35, R35, 0x1, -R238 ;  /* 0x000000012323b824 */ /* 0x000fe200078e0aee */
[----:B------:R-:W-:Y:S01]  /*2870*/  ISETP.GE.AND P3, PT, R6, RZ, PT ;  /* 0x000000ff0600720c */ /* 0x000fe20003f66270 */
[----:B------:R-:W-:-:S02]  /*2880*/  VIADD R6, R152, 0x29 ;  /* 0x0000002998067836 */ /* 0x000fc40000000000 */
[----:B------:R-:W-:Y:S01]  /*2890*/  @!P5 IMAD.IADD R37, R37, 0x1, -R238 ;  /* 0x000000012525d824 */ /* 0x000fe200078e0aee */
[C---:B------:R-:W-:Y:S01]  /*28a0*/  ISETP.GT.U32.AND P5, PT, R238.reuse, R39, PT ;  /* 0x00000027ee00720c */ /* 0x040fe20003fa4070 */
[C---:B------:R-:W-:Y:S01]  /*28b0*/  IMAD R38, R238.reuse, R38, R3 ;  /* 0x00000026ee267224 */ /* 0x040fe200078e0203 */
[----:B------:R-:W-:Y:S01]  /*28c0*/  ISETP.GT.U32.AND P6, PT, R238, R35, PT ;  /* 0x00000023ee00720c */ /* 0x000fe20003fc4070 */
[----:B------:R-:W-:Y:S01]  /*28d0*/  IMAD.HI.U32 R3, R0, R41, RZ ;  /* 0x0000002900037227 */ /* 0x000fe200078e00ff */
[----:B------:R-:W-:-:S03]  /*28e0*/  IABS R5, R6 ;  /* 0x0000000600057213 */ /* 0x000fc60000000000 */
[----:B------:R-:W-:Y:S01]  /*28f0*/  @!P2 IMAD.IADD R36, R36, 0x1, -R238 ;  /* 0x000000012424a824 */ /* 0x000fe200078e0aee */
[----:B------:R-:W-:Y:S01]  /*2900*/  ISETP.GE.AND P2, PT, R4, RZ, PT ;  /* 0x000000ff0400720c */ /* 0x000fe20003f46270 */
[----:B------:R-:W-:-:S04]  /*2910*/  IMAD.HI.U32 R2, R0, R5, RZ ;  /* 0x0000000500027227 */ /* 0x000fc800078e00ff */
[----:B------:R-:W-:Y:S01]  /*2920*/  VIADD R4, R152, 0x2b ;  /* 0x0000002b98047836 */ /* 0x000fe20000000000 */
[----:B------:R-:W-:Y:S01]  /*2930*/  IADD3 R2, -R2, RZ, RZ ;  /* 0x000000ff02027210 */ /* 0x000fe20007ffe1ff */
[--C-:B------:R-:W-:Y:S02]  /*2940*/  @!P5 IMAD.IADD R39, R39, 0x1, -R238.reuse ;  /* 0x000000012727d824 */ /* 0x100fe400078e0aee */
[----:B------:R-:W-:Y:S01]  /*2950*/  @!P6 IMAD.IADD R35, R35, 0x1, -R238 ;  /* 0x000000012323e824 */ /* 0x000fe200078e0aee */
[----:B------:R-:W-:Y:S01]  /*2960*/  IABS R7, R4 ;  /* 0x0000000400077213 */ /* 0x000fe20000000000 */
[C---:B------:R-:W-:Y:S01]  /*2970*/  IMAD R40, R238.reuse, R2, R5 ;  /* 0x00000002ee287224 */ /* 0x040fe200078e0205 */
[C---:B------:R-:W-:Y:S01]  /*2980*/  ISETP.GT.U32.AND P6, PT, R238.reuse, R38, PT ;  /* 0x00000026ee00720c */ /* 0x040fe20003fc4070 */
[----:B------:R-:W-:Y:S01]  /*2990*/  IMAD.MOV R3, RZ, RZ, -R3 ;  /* 0x000000ffff037224 */ /* 0x000fe200078e0a03 */
[----:B------:R-:W-:Y:S01]  /*29a0*/  ISETP.GT.U32.AND P5, PT, R238, R39, PT ;  /* 0x00000027ee00720c */ /* 0x000fe20003fa4070 */
[----:B------:R-:W-:Y:S01]  /*29b0*/  IMAD.HI.U32 R2, R0, R7, RZ ;  /* 0x0000000700027227 */ /* 0x000fe200078e00ff */
[----:B------:R-:W-:-:S02]  /*29c0*/  @!P1 IADD3 R35, -R35, RZ, RZ ;  /* 0x000000ff23239210 */ /* 0x000fc40007ffe1ff */
[C---:B------:R-:W-:Y:S01]  /*29d0*/  ISETP.GT.U32.AND P1, PT, R238.reuse, R40, PT ;  /* 0x00000028ee00720c */ /* 0x040fe20003f24070 */
[----:B------:R-:W-:Y:S02]  /*29e0*/  IMAD.MOV R2, RZ, RZ, -R2 ;  /* 0x000000ffff027224 */ /* 0x000fe400078e0a02 */
[C---:B------:R-:W-:Y:S02]  /*29f0*/  IMAD R41, R238.reuse, R3, R41 ;  /* 0x00000003ee297224 */ /* 0x040fe400078e0229 */
[----:B------:R-:W-:Y:S02]  /*2a00*/  IMAD R42, R238, R2, R7 ;  /* 0x00000002ee2a7224 */ /* 0x000fe400078e0207 */
[--C-:B------:R-:W-:Y:S01]  /*2a10*/  @!P6 IMAD.IADD R38, R38, 0x1, -R238.reuse ;  /* 0x000000012626e824 */ /* 0x100fe200078e0aee */
[----:B------:R-:W-:Y:S01]  /*2a20*/  ISETP.GE.AND P6, PT, R8, RZ, PT ;  /* 0x000000ff0800720c */ /* 0x000fe20003fc6270 */
[----:B------:R-:W-:Y:S01]  /*2a30*/  @!P5 IMAD.IADD R39, R39, 0x1, -R238 ;  /* 0x000000012727d824 */ /* 0x000fe200078e0aee */
[----:B------:R-:W-:Y:S01]  /*2a40*/  ISETP.GT.U32.AND P5, PT, R238, R42, PT ;  /* 0x0000002aee00720c */ /* 0x000fe20003fa4070 */
[----:B------:R-:W-:Y:S01]  /*2a50*/  VIADD R8, R152, 0x2c ;  /* 0x0000002c98087836 */ /* 0x000fe20000000000 */
[----:B------:R-:W-:Y:S01]  /*2a60*/  ISETP.GT.U32.AND P4, PT, R238, R38, PT ;  /* 0x00000026ee00720c */ /* 0x000fe20003f84070 */
[----:B------:R-:W-:-:S02]  /*2a70*/  VIADD R5, R152, 0x2d ;  /* 0x0000002d98057836 */ /* 0x000fc40000000000 */
[----:B------:R-:W-:Y:S01]  /*2a80*/  @!P3 IMAD.MOV R37, RZ, RZ, -R37 ;  /* 0x000000ffff25b224 */ /* 0x000fe200078e0a25 */
[----:B------:R-:W-:Y:S01]  /*2a90*/  IABS R43, R8 ;  /* 0x00000008002b7213 */ /* 0x000fe20000000000 */
[----:B------:R-:W-:Y:S01]  /*2aa0*/  @!P1 IMAD.IADD R40, R40, 0x1, -R238 ;  /* 0x0000000128289824 */ /* 0x000fe200078e0aee */
[----:B------:R-:W-:Y:S01]  /*2ab0*/  ISETP.GT.U32.AND P3, PT, R238, R41, PT ;  /* 0x00000029ee00720c */ /* 0x000fe20003f64070 */
[----:B------:R-:W-:Y:S01]  /*2ac0*/  @!P0 IMAD.MOV R36, RZ, RZ, -R36 ;  /* 0x000000ffff248224 */ /* 0x000fe200078e0a24 */
[----:B------:R-:W-:Y:S01]  /*2ad0*/  IABS R3, R5 ;  /* 0x0000000500037213 */ /* 0x000fe20000000000 */
[----:B------:R-:W-:Y:S01]  /*2ae0*/  IMAD.HI.U32 R2, R0, R43, RZ ;  /* 0x0000002b00027227 */ /* 0x000fe200078e00ff */
[----:B------:R-:W-:Y:S02]  /*2af0*/  ISETP.GE.AND P1, PT, R4, RZ, PT ;  /* 0x000000ff0400720c */ /* 0x000fe40003f26270 */
[----:B------:R-:W-:Y:S01]  /*2b00*/  IADD3 R4, R152, 0x2e, RZ ;  /* 0x0000002e98047810 */ /* 0x000fe20007ffe0ff */
[----:B------:R-:W-:Y:S01]  /*2b10*/  @!P5 IMAD.IADD R42, R42, 0x1, -R238 ;  /* 0x000000012a2ad824 */ /* 0x000fe200078e0aee */
[----:B------:R-:W-:Y:S01]  /*2b20*/  ISETP.GE.AND P0, PT, R6, RZ, PT ;  /* 0x000000ff0600720c */ /* 0x000fe20003f06270 */
[----:B------:R-:W-:Y:S01]  /*2b30*/  IMAD.MOV R2, RZ, RZ, -R2 ;  /* 0x000000ffff027224 */ /* 0x000fe200078e0a02 */
[----:B------:R-:W-:Y:S01]  /*2b40*/  IABS R45, R4 ;  /* 0x00000004002d7213 */ /* 0x000fe20000000000 */
[----:B------:R-:W-:Y:S01]  /*2b50*/  @!P4 IMAD.IADD R38, R38, 0x1, -R238 ;  /* 0x000000012626c824 */ /* 0x000fe200078e0aee */
[C---:B------:R-:W-:Y:S01]  /*2b60*/  ISETP.GT.U32.AND P5, PT, R238.reuse, R42, PT ;  /* 0x0000002aee00720c */ /* 0x040fe20003fa4070 */
[----:B------:R-:W-:Y:S01]  /*2b70*/  IMAD R43, R238, R2, R43 ;  /* 0x00000002ee2b7224 */ /* 0x000fe200078e022b */
[----:B------:R-:W-:Y:S01]  /*2b80*/  ISETP.GE.AND P4, PT, R9, RZ, PT ;  /* 0x000000ff0900720c */ /* 0x000fe20003f86270 */
[----:B------:R-:W-:-:S04]  /*2b90*/  IMAD.HI.U32 R2, R0, R3, RZ ;  /* 0x0000000300027227 */ /* 0x000fc800078e00ff */
[----:B------:R-:W-:Y:S01]  /*2ba0*/  @!P2 IMAD.MOV R38, RZ, RZ, -R38 ;  /* 0x000000ffff26a224 */ /* 0x000fe200078e0a26 */
[C---:B------:R-:W-:Y:S01]  /*2bb0*/  ISETP.GT.U32.AND P2, PT, R238.reuse, R40, PT ;  /* 0x00000028ee00720c */ /* 0x040fe20003f44070 */
[----:B------:R-:W-:Y:S02]  /*2bc0*/  IMAD.MOV R2, RZ, RZ, -R2 ;  /* 0x000000ffff027224 */ /* 0x000fe400078e0a02 */
[--C-:B------:R-:W-:Y:S02]  /*2bd0*/  @!P3 IMAD.IADD R41, R41, 0x1, -R238.reuse ;  /* 0x000000012929b824 */ /* 0x100fe400078e0aee */
[----:B------:R-:W-:Y:S02]  /*2be0*/  IMAD R44, R238, R2, R3 ;  /* 0x00000002ee2c7224 */ /* 0x000fe400078e0203 */
[----:B------:R-:W-:Y:S01]  /*2bf0*/  @!P5 IMAD.IADD R42, R42, 0x1, -R238 ;  /* 0x000000012a2ad824 */ /* 0x000fe200078e0aee */
[----:B------:R-:W-:Y:S01]  /*2c00*/  ISETP.GT.U32.AND P3, PT, R238, R41, PT ;  /* 0x00000029ee00720c */ /* 0x000fe20003f64070 */
[----:B------:R-:W-:Y:S01]  /*2c10*/  VIADD R6, R152, 0x2f ;  /* 0x0000002f98067836 */ /* 0x000fe20000000000 */
[----:B------:R-:W-:Y:S01]  /*2c20*/  ISETP.GT.U32.AND P5, PT, R238, R44, PT ;  /* 0x0000002cee00720c */ /* 0x000fe20003fa4070 */
[----:B------:R-:W-:-:S02]  /*2c30*/  IMAD.HI.U32 R2, R0, R45, RZ ;  /* 0x0000002d00027227 */ /* 0x000fc400078e00ff */
[----:B------:R-:W-:Y:S02]  /*2c40*/  @!P2 IADD3 R40, R40, -R238, RZ ;  /* 0x800000ee2828a210 */ /* 0x000fe40007ffe0ff */
[----:B------:R-:W-:Y:S01]  /*2c50*/  ISETP.GT.U32.AND P2, PT, R238, R43, PT ;  /* 0x0000002bee00720c */ /* 0x000fe20003f44070 */
[----:B------:R-:W-:Y:S01]  /*2c60*/  IMAD.MOV R2, RZ, RZ, -R2 ;  /* 0x000000ffff027224 */ /* 0x000fe200078e0a02 */
[----:B------:R-:W-:Y:S01]  /*2c70*/  @!P0 IADD3 R40, -R40, RZ, RZ ;  /* 0x000000ff28288210 */ /* 0x000fe20007ffe1ff */
[----:B------:R-:W-:Y:S02]  /*2c80*/  VIADD R7, R152, 0x30 ;  /* 0x0000003098077836 */ /* 0x000fe40000000000 */
[----:B------:R-:W-:Y:S02]  /*2c90*/  IMAD R45, R238, R2, R45 ;  /* 0x00000002ee2d7224 */ /* 0x000fe400078e022d */
[--C-:B------:R-:W-:Y:S01]  /*2ca0*/  @!P3 IMAD.IADD R41, R41, 0x1, -R238.reuse ;  /* 0x000000012929b824 */ /* 0x100fe200078e0aee */
[----:B------:R-:W-:Y:S01]  /*2cb0*/  ISETP.GE.AND P3, PT, R5, RZ, PT ;  /* 0x000000ff0500720c */ /* 0x000fe20003f66270 */
[--C-:B------:R-:W-:Y:S01]  /*2cc0*/  @!P5 IMAD.IADD R44, R44, 0x1, -R238.reuse ;  /* 0x000000012c2cd824 */ /* 0x100fe200078e0aee */
[----:B------:R-:W-:Y:S01]  /*2cd0*/  IABS R5, R6 ;  /* 0x0000000600057213 */ /* 0x000fe20000000000 */
[----:B------:R-:W-:Y:S01]  /*2ce0*/  @!P6 IMAD.MOV R39, RZ, RZ, -R39 ;  /* 0x000000ffff27e224 */ /* 0x000fe200078e0a27 */
[----:B------:R-:W-:Y:S01]  /*2cf0*/  IABS R47, R7 ;  /* 0x00000007002f7213 */ /* 0x000fe20000000000 */
[----:B------:R-:W-:Y:S01]  /*2d00*/  @!P2 IMAD.IADD R43, R43, 0x1, -R238 ;  /* 0x000000012b2ba824 */ /* 0x000fe200078e0aee */
[----:B------:R-:W-:Y:S01]  /*2d10*/  ISETP.GT.U32.AND P5, PT, R238, R44, PT ;  /* 0x0000002cee00720c */ /* 0x000fe20003fa4070 */
[----:B------:R-:W-:Y:S01]  /*2d20*/  IMAD.HI.U32 R2, R0, R5, RZ ;  /* 0x0000000500027227 */ /* 0x000fe200078e00ff */
[----:B------:R-:W-:-:S02]  /*2d30*/  ISETP.GE.AND P6, PT, R8, RZ, PT ;  /* 0x000000ff0800720c */ /* 0x000fc40003fc6270 */
[----:B------:R-:W-:Y:S01]  /*2d40*/  ISETP.GT.U32.AND P0, PT, R238, R43, PT ;  /* 0x0000002bee00720c */ /* 0x000fe20003f04070 */
[----:B------:R-:W-:Y:S01]  /*2d50*/  IMAD.MOV R2, RZ, RZ, -R2 ;  /* 0x000000ffff027224 */ /* 0x000fe200078e0a02 */
[----:B------:R-:W-:Y:S01]  /*2d60*/  ISETP.GE.AND P2, PT, R4, RZ, PT ;  /* 0x000000ff0400720c */ /* 0x000fe20003f46270 */
[----:B------:R-:W-:Y:S01]  /*2d70*/  IMAD.HI.U32 R3, R0, R47, RZ ;  /* 0x0000002f00037227 */ /* 0x000fe200078e00ff */
[----:B------:R-:W-:-:S03]  /*2d80*/  IADD3 R4, R152, 0x31, RZ ;  /* 0x0000003198047810 */ /* 0x000fc60007ffe0ff */
[C---:B------:R-:W-:Y:S01]  /*2d90*/  IMAD R46, R238.reuse, R2, R5 ;  /* 0x00000002ee2e7224 */ /* 0x040fe200078e0205 */
[----:B------:R-:W-:Y:S01]  /*2da0*/  IABS R5, R4 ;  /* 0x0000000400057213 */ /* 0x000fe20000000000 */
[----:B------:R-:W-:Y:S01]  /*2db0*/  @!P4 IMAD.MOV R41, RZ, RZ, -R41 ;  /* 0x000000ffff29c224 */ /* 0x000fe200078e0a29 */
[----:B------:R-:W-:Y:S01]  /*2dc0*/  ISETP.GT.U32.AND P4, PT, R238, R45, PT ;  /* 0x0000002dee00720c */ /* 0x000fe20003f84070 */
[----:B------:R-:W-:Y:S02]  /*2dd0*/  IMAD.MOV R3, RZ, RZ, -R3 ;  /* 0x000000ffff037224 */ /* 0x000fe400078e0a03 */
[--C-:B------:R-:W-:Y:S01]  /*2de0*/  @!P5 IMAD.IADD R44, R44, 0x1, -R238.reuse ;  /* 0x000000012c2cd824 */ /* 0x100fe200078e0aee */
[C---:B------:R-:W-:Y:S01]  /*2df0*/  ISETP.GT.U32.AND P5, PT, R238.reuse, R46, PT ;  /* 0x0000002eee00720c */ /* 0x040fe20003fa4070 */
[----:B------:R-:W-:Y:S01]  /*2e00*/  @!P0 IMAD.IADD R43, R43, 0x1, -R238 ;  /* 0x000000012b2b8824 */ /* 0x000fe200078e0aee */
[----:B------:R-:W-:Y:S01]  /*2e10*/  ISETP.GE.AND P0, PT, R7, RZ, PT ;  /* 0x000000ff0700720c */ /* 0x000fe20003f06270 */
[----:B------:R-:W-:-:S02]  /*2e20*/  IMAD R47, R238, R3, R47 ;  /* 0x00000003ee2f7224 */ /* 0x000fc400078e022f */
[----:B------:R-:W-:Y:S02]  /*2e30*/  @!P6 IMAD.MOV R43, RZ, RZ, -R43 ;  /* 0x000000ffff2be224 */ /* 0x000fe400078e0a2b */
[----:B------:R-:W-:Y:S01]  /*2e40*/  IMAD.HI.U32 R2, R0, R5, RZ ;  /* 0x0000000500027227 */ /* 0x000fe200078e00ff */
[----:B------:R-:W-:-:S03]  /*2e50*/  ISETP.GT.U32.AND P6, PT, R238, R47, PT ;  /* 0x0000002fee00720c */ /* 0x000fc60003fc4070 */
[----:B------:R-:W-:Y:S02]  /*2e60*/  @!P4 IMAD.IADD R45, R45, 0x1, -R238 ;  /* 0x000000012d2dc824 */ /* 0x000fe400078e0aee */
[----:B------:R-:W-:Y:S01]  /*2e70*/  @!P5 IADD3 R46, R46, -R238, RZ ;  /* 0x800000ee2e2ed210 */ /* 0x000fe20007ffe0ff */
[----:B------:R-:W-:Y:S01]  /*2e80*/  @!P1 IMAD.MOV R42, RZ, RZ, -R42 ;  /* 0x000000ffff2a9224 */ /* 0x000fe200078e0a2a */
[----:B------:R-:W-:Y:S01]  /*2e90*/  ISETP.GE.AND P1, PT, R6, RZ, PT ;  /* 0x000000ff0600720c */ /* 0x000fe20003f26270 */
[----:B------:R-:W-:Y:S01]  /*2ea0*/  VIADD R6, R152, 0x33 ;  /* 0x0000003398067836 */ /* 0x000fe20000000000 */
[C---:B------:R-:W-:Y:S01]  /*2eb0*/  ISETP.GT.U32.AND P4, PT, R238.reuse, R45, PT ;  /* 0x0000002dee00720c */ /* 0x040fe20003f84070 */
[----:B------:R-:W-:Y:S01]  /*2ec0*/  IMAD.MOV R48, RZ, RZ, -R2 ;  /* 0x000000ffff307224 */ /* 0x000fe200078e0a02 */
[----:B------:R-:W-:Y:S01]  /*2ed0*/  ISETP.GT.U32.AND P5, PT, R238, R46, PT ;  /* 0x0000002eee00720c */ /* 0x000fe20003fa4070 */
[----:B------:R-:W-:Y:S01]  /*2ee0*/  VIADD R3, R152, 0x32 ;  /* 0x0000003298037836 */ /* 0x000fe20000000000 */
[----:B------:R-:W-:Y:S01]  /*2ef0*/  IABS R7, R6 ;  /* 0x0000000600077213 */ /* 0x000fe20000000000 */
[----:B------:R-:W-:-:S02]  /*2f00*/  @!P6 IMAD.IADD R47, R47, 0x1, -R238 ;  /* 0x000000012f2fe824 */ /* 0x000fc400078e0aee */
[C---:B------:R-:W-:Y:S01]  /*2f10*/  IMAD R48, R238.reuse, R48, R5 ;  /* 0x00000030ee307224 */ /* 0x040fe200078e0205 */
[----:B------:R-:W-:Y:S01]  /*2f20*/  IABS R49, R3 ;  /* 0x0000000300317213 */ /* 0x000fe20000000000 */
[----:B------:R-:W-:Y:S01]  /*2f30*/  @!P3 IMAD.MOV R44, RZ, RZ, -R44 ;  /* 0x000000ffff2cb224 */ /* 0x000fe200078e0a2c */
[----:B------:R-:W-:Y:S01]  /*2f40*/  ISETP.GT.U32.AND P6, PT, R238, R47, PT ;  /* 0x0000002fee00720c */ /* 0x000fe20003fc4070 */
[----:B------:R-:W-:Y:S01]  /*2f50*/  VIADD R9, R152, 0x37 ;  /* 0x0000003798097836 */ /* 0x000fe20000000000 */
[----:B------:R-:W-:Y:S01]  /*2f60*/  ISETP.GE.AND P3, PT, R4, RZ, PT ;  /* 0x000000ff0400720c */ /* 0x000fe20003f66270 */
[----:B------:R-:W-:Y:S01]  /*2f70*/  @!P4 IMAD.IADD R45, R45, 0x1, -R238 ;  /* 0x000000012d2dc824 */ /* 0x000fe200078e0aee */
[----:B------:R-:W-:Y:S01]  /*2f80*/  ISETP.GE.AND P4, PT, R3, RZ, PT ;  /* 0x000000ff0300720c */ /* 0x000fe20003f86270 */
[----:B------:R-:W-:Y:S01]  /*2f90*/  IMAD.HI.U32 R3, R0, R7, RZ ;  /* 0x0000000700037227 */ /* 0x000fe200078e00ff */
[----:B------:R-:W-:Y:S02]  /*2fa0*/  @!P5 IADD3 R46, R46, -R238, RZ ;  /* 0x800000ee2e2ed210 */ /* 0x000fe40007ffe0ff */
[----:B------:R-:W-:Y:S01]  /*2fb0*/  ISETP.GT.U32.AND P5, PT, R238, R48, PT ;  /* 0x00000030ee00720c */ /* 0x000fe20003fa4070 */
[----:B------:R-:W-:-:S02]  /*2fc0*/  IMAD.MOV R3, RZ, RZ, -R3 ;  /* 0x000000ffff037224 */ /* 0x000fc400078e0a03 */
[----:B------:R-:W-:Y:S01]  /*2fd0*/  @!P2 IMAD.MOV R45, RZ, RZ, -R45 ;  /* 0x000000ffff2da224 */ /* 0x000fe200078e0a2d */
[----:B------:R-:W-:Y:S01]  /*2fe0*/  ISETP.GE.AND P2, PT, R6, RZ, PT ;  /* 0x000000ff0600720c */ /* 0x000fe20003f46270 */
[----:B------:R-:W-:Y:S01]  /*2ff0*/  IMAD R50, R238, R3, R7 ;  /* 0x00000003ee327224 */ /* 0x000fe200078e0207 */
[----:B------:R-:W-:Y:S01]  /*3000*/  IABS R7, R9 ;  /* 0x0000000900077213 */ /* 0x000fe20000000000 */
[----:B------:R-:W-:Y:S02]  /*3010*/  @!P6 IMAD.IADD R47, R47, 0x1, -R238 ;  /* 0x000000012f2fe824 */ /* 0x000fe400078e0aee */
[----:B------:R-:W-:-:S04]  /*3020*/  IMAD.HI.U32 R2, R0, R49, RZ ;  /* 0x0000003100027227 */ /* 0x000fc800078e00ff */
[----:B------:R-:W-:Y:S01]  /*3030*/  VIADD R6, R152, 0x35 ;  /* 0x0000003598067836 */ /* 0x000fe20000000000 */
[----:B------:R-:W-:Y:S01]  /*3040*/  @!P5 IADD3 R48, R48, -R238, RZ ;  /* 0x800000ee3030d210 */ /* 0x000fe20007ffe0ff */
[----:B------:R-:W-:Y:S01]  /*3050*/  @!P0 IMAD.MOV R47, RZ, RZ, -R47 ;  /* 0x000000ffff2f8224 */ /* 0x000fe200078e0a2f */
[C---:B------:R-:W-:Y:S01]  /*3060*/  ISETP.GT.U32.AND P0, PT, R238.reuse, R50, PT ;  /* 0x00000032ee00720c */ /* 0x040fe20003f04070 */
[----:B------:R-:W-:Y:S01]  /*3070*/  IMAD.MOV R2, RZ, RZ, -R2 ;  /* 0x000000ffff027224 */ /* 0x000fe200078e0a02 */
[----:B------:R-:W-:Y:S01]  /*3080*/  IABS R5, R6 ;  /* 0x0000000600057213 */ /* 0x000fe20000000000 */
[----:B------:R-:W-:Y:S01]  /*3090*/  @!P1 IMAD.MOV R46, RZ, RZ, -R46 ;  /* 0x000000ffff2e9224 */ /* 0x000fe200078e0a2e */
[C---:B------:R-:W-:Y:S01]  /*30a0*/  ISETP.GT.U32.AND P5, PT, R238.reuse, R48, PT ;  /* 0x00000030ee00720c */ /* 0x040fe20003fa4070 */
[----:B------:R-:W-:Y:S02]  /*30b0*/  IMAD R49, R238, R2, R49 ;  /* 0x00000002ee317224 */ /* 0x000fe400078e0231 */
[----:B------:R-:W-:-:S03]  /*30c0*/  IMAD.HI.U32 R3, R0, R5, RZ ;  /* 0x0000000500037227 */ /* 0x000fc600078e00ff */
[----:B------:R-:W-:Y:S01]  /*30d0*/  ISETP.GT.U32.AND P1, PT, R238, R49, PT ;  /* 0x00000031ee00720c */ /* 0x000fe20003f24070 */
[----:B------:R-:W-:Y:S02]  /*30e0*/  VIADD R2, R152, 0x34 ;  /* 0x0000003498027836 */ /* 0x000fe40000000000 */
[----:B------:R-:W-:Y:S02]  /*30f0*/  IMAD.MOV R3, RZ, RZ, -R3 ;  /* 0x000000ffff037224 */ /* 0x000fe400078e0a03 */
[--C-:B------:R-:W-:Y:S01]  /*3100*/  @!P0 IMAD.IADD R50, R50, 0x1, -R238.reuse ;  /* 0x0000000132328824 */ /* 0x100fe200078e0aee */
[----:B------:R-:W-:Y:S01]  /*3110*/  IABS R51, R2 ;  /* 0x0000000200337213 */ /* 0x000fe20000000000 */
[----:B------:R-:W-:Y:S01]  /*3120*/  @!P5 IMAD.IADD R48, R48, 0x1, -R238 ;  /* 0x000000013030d824 */ /* 0x000fe200078e0aee */
[----:B------:R-:W-:Y:S01]  /*3130*/  ISETP.GE.AND P6, PT, R2, RZ, PT ;  /* 0x000000ff0200720c */ /* 0x000fe20003fc6270 */
[C---:B------:R-:W-:Y:S01]  /*3140*/  IMAD R52, R238.reuse, R3, R5 ;  /* 0x00000003ee347224 */ /* 0x040fe200078e0205 */
[----:B------:R-:W-:Y:S01]  /*3150*/  ISETP.GT.U32.AND P0, PT, R238, R50, PT ;  /* 0x00000032ee00720c */ /* 0x000fe20003f04070 */
[----:B------:R-:W-:Y:S01]  /*3160*/  @!P3 IMAD.MOV R48, RZ, RZ, -R48 ;  /* 0x000000ffff30b224 */ /* 0x000fe200078e0a30 */
[----:B------:R-:W-:Y:S01]  /*3170*/  ISETP.GE.AND P5, PT, R6, RZ, PT ;  /* 0x000000ff0600720c */ /* 0x000fe20003fa6270 */
[----:B------:R-:W-:Y:S01]  /*3180*/  VIADD R8, R152, 0x36 ;  /* 0x0000003698087836 */ /* 0x000fe20000000000 */
[----:B------:R-:W-:Y:S01]  /*3190*/  ISETP.GT.U32.AND P3, PT, R238, R52, PT ;  /* 0x00000034ee00720c */ /* 0x000fe20003f64070 */
[----:B------:R-:W-:Y:S01]  /*31a0*/  IMAD.HI.U32 R2, R0, R51, RZ ;  /* 0x0000003300027227 */ /* 0x000fe200078e00ff */
[----:B------:R-:W-:-:S02]  /*31b0*/  IADD3 R6, R152, 0x39, RZ ;  /* 0x0000003998067810 */ /* 0x000fc40007ffe0ff */
[----:B------:R-:W-:Y:S01]  /*31c0*/  IABS R53, R8 ;  /* 0x0000000800357213 */ /* 0x000fe20000000000 */
[----:B------:R-:W-:Y:S01]  /*31d0*/  IMAD.HI.U32 R3, R0, R7, RZ ;  /* 0x0000000700037227 */ /* 0x000fe200078e00ff */
[----:B------:R-:W-:-:S03]  /*31e0*/  IABS R5, R6 ;  /* 0x0000000600057213 */ /* 0x000fc60000000000 */
[----:B------:R-:W-:Y:S02]  /*31f0*/  @!P1 IMAD.IADD R49, R49, 0x1, -R238 ;  /* 0x0000000131319824 */ /* 0x000fe400078e0aee */
[----:B------:R-:W-:Y:S02]  /*3200*/  IMAD.MOV R4, RZ, RZ, -R2 ;  /* 0x000000ffff047224 */ /* 0x000fe400078e0a02 */
[----:B------:R-:W-:Y:S01]  /*3210*/  IMAD.MOV R3, RZ, RZ, -R3 ;  /* 0x000000ffff037224 */ /* 0x000fe200078e0a03 */
[C---:B------:R-:W-:Y:S01]  /*3220*/  ISETP.GT.U32.AND P1, PT, R238.reuse, R49, PT ;  /* 0x00000031ee00720c */ /* 0x040fe20003f24070 */
[----:B------:R-:W-:Y:S02]  /*3230*/  IMAD R51, R238, R4, R51 ;  /* 0x00000004ee337224 */ /* 0x000fe400078e0233 */
[----:B------:R-:W-:Y:S02]  /*3240*/  VIADD R4, R152, 0x38 ;  /* 0x0000003898047836 */ /* 0x000fe40000000000 */
[----:B------:R-:W-:-:S02]  /*3250*/  IMAD R54, R238, R3, R7 ;  /* 0x00000003ee367224 */ /* 0x000fc400078e0207 */
[----:B------:R-:W-:Y:S01]  /*3260*/  @!P0 IMAD.IADD R50, R50, 0x1, -R238 ;  /* 0x0000000132328824 */ /* 0x000fe200078e0aee */
[----:B------:R-:W-:Y:S01]  /*3270*/  IABS R55, R4 ;  /* 0x0000000400377213 */ /* 0x000fe20000000000 */
[----:B------:R-:W-:-:S04]  /*3280*/  IMAD.HI.U32 R2, R0, R53, RZ ;  /* 0x0000003500027227 */ /* 0x000fc800078e00ff */
[----:B------:R-:W-:Y:S01]  /*3290*/  @!P3 IMAD.IADD R52, R52, 0x1, -R238 ;  /* 0x000000013434b824 */ /* 0x000fe200078e0aee */
[----:B------:R-:W-:Y:S01]  /*32a0*/  @!P1 IADD3 R49, R49, -R238, RZ ;  /* 0x800000ee31319210 */ /* 0x000fe20007ffe0ff */
[----:B------:R-:W-:Y:S01]  /*32b0*/  @!P2 IMAD.MOV R50, RZ, RZ, -R50 ;  /* 0x000000ffff32a224 */ /* 0x000fe200078e0a32 */
[C---:B------:R-:W-:Y:S01]  /*32c0*/  ISETP.GT.U32.AND P2, PT, R238.reuse, R54, PT ;  /* 0x00000036ee00720c */ /* 0x040fe20003f44070 */
[----:B------:R-:W-:Y:S01]  /*32d0*/  IMAD.MOV R2, RZ, RZ, -R2 ;  /* 0x000000ffff027224 */ /* 0x000fe200078e0a02 */
[----:B------:R-:W-:Y:S01]  /*32e0*/  ISETP.GT.U32.AND P3, PT, R238, R52, PT ;  /* 0x00000034ee00720c */ /* 0x000fe20003f64070 */
[----:B------:R-:W-:Y:S01]  /*32f0*/  VIADD R7, R152, 0x3a ;  /* 0x0000003a98077836 */ /* 0x000fe20000000000 */
[C---:B------:R-:W-:Y:S01]  /*3300*/  ISETP.GT.U32.AND P1, PT, R238.reuse, R51, PT ;  /* 0x00000033ee00720c */ /* 0x040fe20003f24070 */
[----:B------:R-:W-:Y:S02]  /*3310*/  IMAD R53, R238, R2, R53 ;  /* 0x00000002ee357224 */ /* 0x000fe400078e0235 */
[----:B------:R-:W-:Y:S01]  /*3320*/  IMAD.HI.U32 R2, R0, R55, RZ ;  /* 0x0000003700027227 */ /* 0x000fe200078e00ff */
[----:B------:R-:W-:-:S02]  /*3330*/  IABS R57, R7 ;  /* 0x0000000700397213 */ /* 0x000fc40000000000 */
[----:B------:R-:W-:Y:S01]  /*3340*/  ISETP.GT.U32.AND P0, PT, R238, R53, PT ;  /* 0x00000035ee00720c */ /* 0x000fe20003f04070 */
[----:B------:R-:W-:Y:S02]  /*3350*/  IMAD.MOV R2, RZ, RZ, -R2 ;  /* 0x000000ffff027224 */ /* 0x000fe400078e0a02 */
[--C-:B------:R-:W-:Y:S02]  /*3360*/  @!P2 IMAD.IADD R54, R54, 0x1, -R238.reuse ;  /* 0x000000013636a824 */ /* 0x100fe400078e0aee */
[----:B------:R-:W-:Y:S02]  /*3370*/  IMAD R55, R238, R2, R55 ;  /* 0x00000002ee377224 */ /* 0x000fe400078e0237 */
[----:B------:R-:W-:Y:S01]  /*3380*/  @!P3 IMAD.IADD R52, R52, 0x1, -R238 ;  /* 0x000000013434b824 */ /* 0x000fe200078e0aee */
[----:B------:R-:W-:Y:S01]  /*3390*/  ISETP.GT.U32.AND P2, PT, R238, R54, PT ;  /* 0x00000036ee00720c */ /* 0x000fe20003f44070 */
[----:B------:R-:W-:Y:S01]  /*33a0*/  IMAD.HI.U32 R2, R0, R5, RZ ;  /* 0x0000000500027227 */ /* 0x000fe200078e00ff */
[----:B------:R-:W-:-:S03]  /*33b0*/  ISETP.GT.U32.AND P3, PT, R238, R55, PT ;  /* 0x00000037ee00720c */ /* 0x000fc60003f64070 */
[----:B------:R-:W-:Y:S01]  /*33c0*/  @!P1 IMAD.IADD R51, R51, 0x1, -R238 ;  /* 0x0000000133339824 */ /* 0x000fe200078e0aee */
[----:B------:R-:W-:Y:S01]  /*33d0*/  @!P0 IADD3 R53, R53, -R238, RZ ;  /* 0x800000ee35358210 */ /* 0x000fe20007ffe0ff */
[----:B------:R-:W-:Y:S02]  /*33e0*/  IMAD.MOV R2, RZ, RZ, -R2 ;  /* 0x000000ffff027224 */ /* 0x000fe400078e0a02 */
[----:B------:R-:W-:Y:S01]  /*33f0*/  @!P4 IMAD.MOV R49, RZ, RZ, -R49 ;  /* 0x000000ffff31c224 */ /* 0x000fe200078e0a31 */
[C---:B------:R-:W-:Y:S01]  /*3400*/  ISETP.GT.U32.AND P1, PT, R238.reuse, R51, PT ;  /* 0x00000033ee00720c */ /* 0x040fe20003f24070 */
[C---:B------:R-:W-:Y:S01]  /*3410*/  IMAD R56, R238.reuse, R2, R5 ;  /* 0x00000002ee387224 */ /* 0x040fe200078e0205 */
[----:B------:R-:W-:Y:S01]  /*3420*/  ISETP.GT.U32.AND P0, PT, R238, R53, PT ;  /* 0x00000035ee00720c */ /* 0x000fe20003f04070 */
[--C-:B------:R-:W-:Y:S01]  /*3430*/  @!P2 IMAD.IADD R54, R54, 0x1, -R238.reuse ;  /* 0x000000013636a824 */ /* 0x100fe200078e0aee */
[----:B------:R-:W-:Y:S01]  /*3440*/  ISETP.GE.AND P4, PT, R8, RZ, PT ;  /* 0x000000ff0800720c */ /* 0x000fe20003f86270 */
[----:B------:R-:W-:Y:S01]  /*3450*/  @!P3 IMAD.IADD R55, R55, 0x1, -R238 ;  /* 0x000000013737b824 */ /* 0x000fe200078e0aee */
[----:B------:R-:W-:Y:S01]  /*3460*/  ISETP.GT.U32.AND P2, PT, R238, R56, PT ;  /* 0x00000038ee00720c */ /* 0x000fe20003f44070 */
[----:B------:R-:W-:-:S03]  /*3470*/  IMAD.HI.U32 R3, R0, R57, RZ ;  /* 0x0000003900037227 */ /* 0x000fc600078e00ff */
[----:B------:R-:W-:Y:S01]  /*3480*/  ISETP.GT.U32.AND P3, PT, R238, R55, PT ;  /* 0x00000037ee00720c */ /* 0x000fe20003f64070 */
[----:B------:R-:W-:Y:S02]  /*3490*/  IMAD.MOV R3, RZ, RZ, -R3 ;  /* 0x000000ffff037224 */ /* 0x000fe400078e0a03 */
[--C-:B------:R-:W-:Y:S01]  /*34a0*/  @!P1 IMAD.IADD R51, R51, 0x1, -R238.reuse ;  /* 0x0000000133339824 */ /* 0x100fe200078e0aee */
[----:B------:R-:W-:Y:S01]  /*34b0*/  ISETP.GE.AND P1, PT, R9, RZ, PT ;  /* 0x000000ff0900720c */ /* 0x000fe20003f26270 */
[----:B------:R-:W-:Y:S01]  /*34c0*/  VIADD R2, R152, 0x3b ;  /* 0x0000003b98027836 */ /* 0x000fe20000000000 */
[----:B------:R-:W-:Y:S01]  /*34d0*/  @!P0 IADD3 R53, R53, -R238, RZ ;  /* 0x800000ee35358210 */ /* 0x000fe20007ffe0ff */
[----:B------:R-:W-:Y:S01]  /*34e0*/  IMAD R57, R238, R3, R57 ;  /* 0x00000003ee397224 */ /* 0x000fe200078e0239 */
[----:B------:R-:W-:Y:S01]  /*34f0*/  ISETP.GE.AND P0, PT, R7, RZ, PT ;  /* 0x000000ff0700720c */ /* 0x000fe20003f06270 */
[----:B------:R-:W-:Y:S01]  /*3500*/  VIADD R3, R152, 0x3c ;  /* 0x0000003c98037836 */ /* 0x000fe20000000000 */
[----:B------:R-:W-:Y:S01]  /*3510*/  IABS R5, R2 ;  /* 0x0000000200057213 */ /* 0x000fe20000000000 */
[----:B------:R-:W-:-:S02]  /*3520*/  @!P2 IMAD.IADD R56, R56, 0x1, -R238 ;  /* 0x000000013838a824 */ /* 0x000fc400078e0aee */
[----:B------:R-:W-:Y:S01]  /*3530*/  @!P4 IMAD.MOV R53, RZ, RZ, -R53 ;  /* 0x000000ffff35c224 */ /* 0x000fe200078e0a35 */
[----:B------:R-:W-:Y:S01]  /*3540*/  IABS R59, R3 ;  /* 0x00000003003b7213 */ /* 0x000fe20000000000 */
[----:B------:R-:W-:Y:S01]  /*3550*/  @!P6 IMAD.MOV R51, RZ, RZ, -R51 ;  /* 0x000000ffff33e224 */ /* 0x000fe200078e0a33 */
[----:B------:R-:W-:Y:S01]  /*3560*/  @!P3 IADD3 R55, R55, -R238, RZ ;  /* 0x800000ee3737b210 */ /* 0x000fe20007ffe0ff */
[----:B------:R-:W-:Y:S01]  /*3570*/  @!P1 IMAD.MOV R54, RZ, RZ, -R54 ;  /* 0x000000ffff369224 */ /* 0x000fe200078e0a36 */
[----:B------:R-:W-:Y:S01]  /*3580*/  ISETP.GE.AND P4, PT, R2, RZ, PT ;  /* 0x000000ff0200720c */ /* 0x000fe20003f86270 */
[----:B------:R-:W-:Y:S01]  /*3590*/  IMAD.HI.U32 R2, R0, R5, RZ ;  /* 0x0000000500027227 */ /* 0x000fe200078e00ff */
[C---:B------:R-:W-:Y:S02]  /*35a0*/  ISETP.GT.U32.AND P3, PT, R238.reuse, R57, PT ;  /* 0x00000039ee00720c */ /* 0x040fe40003f64070 */
[----:B------:R-:W-:Y:S01]  /*35b0*/  ISETP.GT.U32.AND P2, PT, R238, R56, PT ;  /* 0x00000038ee00720c */ /* 0x000fe20003f44070 */
[----:B------:R-:W-:Y:S01]  /*35c0*/  IMAD.MOV R2, RZ, RZ, -R2 ;  /* 0x000000ffff027224 */ /* 0x000fe200078e0a02 */
[----:B------:R-:W-:Y:S01]  /*35d0*/  ISETP.GE.AND P6, PT, R4, RZ, PT ;  /* 0x000000ff0400720c */ /* 0x000fe20003fc6270 */
[----:B------:R-:W-:Y:S01]  /*35e0*/  VIADD R4, R152, 0x3d ;  /* 0x0000003d98047836 */ /* 0x000fe20000000000 */
[----:B------:R-:W-:Y:S01]  /*35f0*/  ISETP.GE.AND P1, PT, R3, RZ, PT ;  /* 0x000000ff0300720c */ /* 0x000fe20003f26270 */
[----:B------:R-:W-:-:S03]  /*3600*/  IMAD.HI.U32 R3, R0, R59, RZ ;  /* 0x0000003b00037227 */ /* 0x000fc600078e00ff */
[----:B------:R-:W-:Y:S01]  /*3610*/  IABS R7, R4 ;  /* 0x0000000400077213 */ /* 0x000fe20000000000 */
[----:B------:R-:W-:Y:S02]  /*3620*/  IMAD.MOV R3, RZ, RZ, -R3 ;  /* 0x000000ffff037224 */ /* 0x000fe400078e0a03 */
[C---:B------:R-:W-:Y:S02]  /*3630*/  IMAD R58, R238.reuse, R2, R5 ;  /* 0x00000002ee3a7224 */ /* 0x040fe400078e0205 */
[----:B------:R-:W-:Y:S01]  /*3640*/  IMAD R59, R238, R3, R59 ;  /* 0x00000003ee3b7224 */ /* 0x000fe200078e023b */
[----:B------:R-:W-:Y:S01]  /*3650*/  @!P2 IADD3 R56, R56, -R238, RZ ;  /* 0x800000ee3838a210 */ /* 0x000fe20007ffe0ff */
[----:B------:R-:W-:Y:S01]  /*3660*/  @!P3 IMAD.IADD R57, R57, 0x1, -R238 ;  /* 0x000000013939b824 */ /* 0x000fe200078e0aee */
[C---:B------:R-:W-:Y:S01]  /*3670*/  ISETP.GT.U32.AND P2, PT, R238.reuse, R58, PT ;  /* 0x0000003aee00720c */ /* 0x040fe20003f44070 */
[----:B------:R-:W-:Y:S01]  /*3680*/  @!P6 IMAD.MOV R55, RZ, RZ, -R55 ;  /* 0x000000ffff37e224 */ /* 0x000fe200078e0a37 */
[C---:B------:R-:W-:Y:S01]  /*3690*/  ISETP.GT.U32.AND P6, PT, R238.reuse, R59, PT ;  /* 0x0000003bee00720c */ /* 0x040fe20003fc4070 */
[----:B------:R-:W-:Y:S01]  /*36a0*/  @!P5 IMAD.MOV R52, RZ, RZ, -R52 ;  /* 0x000000ffff34d224 */ /* 0x000fe200078e0a34 */
[----:B------:R-:W-:Y:S01]  /*36b0*/  ISETP.GT.U32.AND P3, PT, R238, R57, PT ;  /* 0x00000039ee00720c */ /* 0x000fe20003f64070 */
[----:B------:R-:W-:Y:S01]  /*36c0*/  IMAD.HI.U32 R2, R0, R7, RZ ;  /* 0x0000000700027227 */ /* 0x000fe200078e00ff */
[----:B------:R-:W-:-:S03]  /*36d0*/  ISETP.GE.AND P5, PT, R6, RZ, PT ;  /* 0x000000ff0600720c */ /* 0x000fc60003fa6270 */
[----:B------:R-:W-:Y:S02]  /*36e0*/  VIADD R6, R152, 0x3e ;  /* 0x0000003e98067836 */ /* 0x000fe40000000000 */
[----:B------:R-:W-:Y:S02]  /*36f0*/  IMAD.MOV R2, RZ, RZ, -R2 ;  /* 0x000000ffff027224 */ /* 0x000fe400078e0a02 */
[----:B------:R-:W-:Y:S01]  /*3700*/  @!P2 IADD3 R58, R58, -R238, RZ ;  /* 0x800000ee3a3aa210 */ /* 0x000fe20007ffe0ff */
[----:B------:R-:W-:Y:S01]  /*3710*/  VIADD R8, R152, 0x40 ;  /* 0x0000004098087836 */ /* 0x000fe20000000000 */
[----:B------:R-:W-:Y:S01]  /*3720*/  IABS R61, R6 ;  /* 0x00000006003d7213 */ /* 0x000fe20000000000 */
[--C-:B------:R-:W-:Y:S01]  /*3730*/  @!P6 IMAD.IADD R59, R59, 0x1, -R238.reuse ;  /* 0x000000013b3be824 */ /* 0x100fe200078e0aee */
[----:B------:R-:W-:Y:S01]  /*3740*/  ISETP.GT.U32.AND P2, PT, R238, R58, PT ;  /* 0x0000003aee00720c */ /* 0x000fe20003f44070 */
[----:B------:R-:W-:Y:S01]  /*3750*/  @!P3 IMAD.IADD R57, R57, 0x1, -R238 ;  /* 0x000000013939b824 */ /* 0x000fe200078e0aee */
[----:B------:R-:W-:Y:S01]  /*3760*/  ISETP.GE.AND P3, PT, R6, RZ, PT ;  /* 0x000000ff0600720c */ /* 0x000fe20003f66270 */
[----:B------:R-:W-:Y:S01]  /*3770*/  VIADD R6, R152, 0x3f ;  /* 0x0000003f98067836 */ /* 0x000fe20000000000 */
[----:B------:R-:W-:Y:S01]  /*3780*/  ISETP.GT.U32.AND P6, PT, R238, R59, PT ;  /* 0x0000003bee00720c */ /* 0x000fe20003fc4070 */
[----:B------:R-:W-:Y:S01]  /*3790*/  IMAD.HI.U32 R3, R0, R61, RZ ;  /* 0x0000003d00037227 */ /* 0x000fe200078e00ff */
[----:B------:R-:W-:-:S02]  /*37a0*/  IABS R63, R8 ;  /* 0x00000008003f7213 */ /* 0x000fc40000000000 */
[----:B------:R-:W-:Y:S01]  /*37b0*/  IABS R5, R6 ;  /* 0x0000000600057213 */ /* 0x000fe20000000000 */
[----:B------:R-:W-:Y:S02]  /*37c0*/  IMAD.MOV R3, RZ, RZ, -R3 ;  /* 0x000000ffff037224 */ /* 0x000fe400078e0a03 */
[----:B------:R-:W-:Y:S02]  /*37d0*/  IMAD R60, R238, R2, R7 ;  /* 0x00000002ee3c7224 */ /* 0x000fe400078e0207 */
[----:B------:R-:W-:-:S04]  /*37e0*/  IMAD.HI.U32 R2, R0, R5, RZ ;  /* 0x0000000500027227 */ /* 0x000fc800078e00ff */
[----:B------:R-:W-:Y:S01]  /*37f0*/  IMAD R61, R238, R3, R61 ;  /* 0x00000003ee3d7224 */ /* 0x000fe200078e023d */
[----:B------:R-:W-:Y:S01]  /*3800*/  IADD3 R62, -R2, RZ, RZ ;  /* 0x000000ff023e7210 */ /* 0x000fe20007ffe1ff */
[--C-:B------:R-:W-:Y:S01]  /*3810*/  @!P2 IMAD.IADD R58, R58, 0x1, -R238.reuse ;  /* 0x000000013a3aa824 */ /* 0x100fe200078e0aee */
[C---:B------:R-:W-:Y:S01]  /*3820*/  ISETP.GT.U32.AND P2, PT, R238.reuse, R60, PT ;  /* 0x0000003cee00720c */ /* 0x040fe20003f44070 */
[----:B------:R-:W-:Y:S01]  /*3830*/  @!P6 IMAD.IADD R59, R59, 0x1, -R238 ;  /* 0x000000013b3be824 */ /* 0x000fe200078e0aee */
[----:B------:R-:W-:Y:S01]  /*3840*/  ISETP.GT.U32.AND P6, PT, R238, R61, PT ;  /* 0x0000003dee00720c */ /* 0x000fe20003fc4070 */
[----:B------:R-:W-:-:S03]  /*3850*/  IMAD.HI.U32 R2, R0, R63, RZ ;  /* 0x0000003f00027227 */ /* 0x000fc600078e00ff */
[----:B------:R-:W-:Y:S01]  /*3860*/  @!P1 IADD3 R59, -R59, RZ, RZ ;  /* 0x000000ff3b3b9210 */ /* 0x000fe20007ffe1ff */
[----:B------:R-:W-:Y:S02]  /*3870*/  IMAD R62, R238, R62, R5 ;  /* 0x0000003eee3e7224 */ /* 0x000fe400078e0205 */
[----:B------:R-:W-:Y:S02]  /*3880*/  IMAD.MOV R5, RZ, RZ, -R2 ;  /* 0x000000ffff057224 */ /* 0x000fe400078e0a02 */
[----:B------:R-:W-:Y:S02]  /*3890*/  VIADD R10, R152, 0x41 ;  /* 0x00000041980a7836 */ /* 0x000fe40000000000 */
[----:B------:R-:W-:Y:S01]  /*38a0*/  @!P2 IMAD.IADD R60, R60, 0x1, -R238 ;  /* 0x000000013c3ca824 */ /* 0x000fe200078e0aee */
[C---:B------:R-:W-:Y:S01]  /*38b0*/  ISETP.GT.U32.AND P2, PT, R238.reuse, R62, PT ;  /* 0x0000003eee00720c */ /* 0x040fe20003f44070 */
[----:B------:R-:W-:Y:S01]  /*38c0*/  IMAD R63, R238, R5, R63 ;  /* 0x00000005ee3f7224 */ /* 0x000fe200078e023f */
[----:B------:R-:W-:Y:S01]  /*38d0*/  @!P6 IADD3 R61, R61, -R238, RZ ;  /* 0x800000ee3d3de210 */ /* 0x000fe20007ffe0ff */
[C---:B------:R-:W-:Y:S01]  /*38e0*/  VIADD R12, R152.reuse, 0x43 ;  /* 0x00000043980c7836 */ /* 0x040fe20000000000 */
[----:B------:R-:W-:Y:S01]  /*38f0*/  IABS R7, R10 ;  /* 0x0000000a00077213 */ /* 0x000fe20000000000 */
[----:B------:R-:W-:Y:S01]  /*3900*/  VIADD R11, R152, 0x42 ;  /* 0x00000042980b7836 */ /* 0x000fe20000000000 */
[----:B------:R-:W-:Y:S01]  /*3910*/  ISETP.GT.U32.AND P6, PT, R238, R63, PT ;  /* 0x0000003fee00720c */ /* 0x000fe20003fc4070 */
[----:B------:R-:W-:Y:S01]  /*3920*/  @!P5 IMAD.MOV R56, RZ, RZ, -R56 ;  /* 0x000000ffff38d224 */ /* 0x000fe200078e0a38 */
[----:B------:R-:W-:Y:S01]  /*3930*/  IABS R9, R12 ;  /* 0x0000000c00097213 */ /* 0x000fe20000000000 */
[----:B------:R-:W-:Y:S01]  /*3940*/  IMAD.HI.U32 R3, R0, R7, RZ ;  /* 0x0000000700037227 */ /* 0x000fe200078e00ff */
[----:B------:R-:W-:-:S02]  /*3950*/  IABS R65, R11 ;  /* 0x0000000b00417213 */ /* 0x000fc40000000000 */
[----:B------:R-:W-:Y:S01]  /*3960*/  ISETP.GE.AND P5, PT, R4, RZ, PT ;  /* 0x000000ff0400720c */ /* 0x000fe20003fa6270 */
[----:B------:R-:W-:Y:S01]  /*3970*/  @!P2 IMAD.IADD R62, R62, 0x1, -R238 ;  /* 0x000000013e3ea824 */ /* 0x000fe200078e0aee */
[----:B------:R-:W-:Y:S01]  /*3980*/  ISETP.GT.U32.AND P2, PT, R238, R60, PT ;  /* 0x0000003cee00720c */ /* 0x000fe20003f44070 */
[----:B------:R-:W-:-:S04]  /*3990*/  IMAD.HI.U32 R2, R0, R9, RZ ;  /* 0x0000000900027227 */ /* 0x000fc800078e00ff */
[----:B------:R-:W-:Y:S01]  /*39a0*/  @!P6 IMAD.IADD R63, R63, 0x1, -R238 ;  /* 0x000000013f3fe824 */ /* 0x000fe200078e0aee */
[C---:B------:R-:W-:Y:S01]  /*39b0*/  ISETP.GT.U32.AND P6, PT, R238.reuse, R62, PT ;  /* 0x0000003eee00720c */ /* 0x040fe20003fc4070 */
[----:B------:R-:W-:Y:S02]  /*39c0*/  IMAD.MOV R3, RZ, RZ, -R3 ;  /* 0x000000ffff037224 */ /* 0x000fe400078e0a03 */
[----:B------:R-:W-:Y:S02]  /*39d0*/  IMAD.MOV R2, RZ, RZ, -R2 ;  /* 0x000000ffff027224 */ /* 0x000fe400078e0a02 */
[C---:B------:R-:W-:Y:S02]  /*39e0*/  IMAD R64, R238.reuse, R3, R7 ;  /* 0x00000003ee407224 */ /* 0x040fe400078e0207 */
[----:B------:R-:W-:Y:S01]  /*39f0*/  @!P4 IMAD.MOV R58, RZ, RZ, -R58 ;  /* 0x000000ffff3ac224 */ /* 0x000fe200078e0a3a */
[----:B------:R-:W-:Y:S01]  /*3a00*/  ISETP.GT.U32.AND P4, PT, R238, R63, PT ;  /* 0x0000003fee00720c */ /* 0x000fe20003f84070 */
[----:B------:R-:W-:Y:S01]  /*3a10*/  VIADD R7, R152, 0x45 ;  /* 0x0000004598077836 */ /* 0x000fe20000000000 */
[----:B------:R-:W-:Y:S01]  /*3a20*/  ISETP.GT.U32.AND P1, PT, R238, R64, PT ;  /* 0x00000040ee00720c */ /* 0x000fe20003f24070 */
[----:B------:R-:W-:-:S03]  /*3a30*/  IMAD.HI.U32 R4, R0, R65, RZ ;  /* 0x0000004100047227 */ /* 0x000fc600078e00ff */
[----:B------:R-:W-:Y:S01]  /*3a40*/  IABS R5, R7 ;  /* 0x0000000700057213 */ /* 0x000fe20000000000 */
[C---:B------:R-:W-:Y:S02]  /*3a50*/  IMAD R66, R238.reuse, R2, R9 ;  /* 0x00000002ee427224 */ /* 0x040fe400078e0209 */
[----:B------:R-:W-:Y:S01]  /*3a60*/  @!P0 IMAD.MOV R57, RZ, RZ, -R57 ;  /* 0x000000ffff398224 */ /* 0x000fe200078e0a39 */
[----:B------:R-:W-:Y:S01]  /*3a70*/  ISETP.GT.U32.AND P0, PT, R238, R61, PT ;  /* 0x0000003dee00720c */ /* 0x000fe20003f04070 */
[----:B------:R-:W-:Y:S02]  /*3a80*/  IMAD.MOV R4, RZ, RZ, -R4 ;  /* 0x000000ffff047224 */ /* 0x000fe400078e0a04 */
[----:B------:R-:W-:Y:S01]  /*3a90*/  @!P6 IMAD.IADD R62, R62, 0x1, -R238 ;  /* 0x000000013e3ee824 */ /* 0x000fe200078e0aee */
[C---:B------:R-:W-:Y:S01]  /*3aa0*/  ISETP.GT.U32.AND P6, PT, R238.reuse, R66, PT ;  /* 0x00000042ee00720c */ /* 0x040fe20003fc4070 */
[----:B------:R-:W-:Y:S01]  /*3ab0*/  IMAD R65, R238, R4, R65 ;  /* 0x00000004ee417224 */ /* 0x000fe200078e0241 */
[----:B------:R-:W-:Y:S01]  /*3ac0*/  @!P1 IADD3 R64, R64, -R238, RZ ;  /* 0x800000ee40409210 */ /* 0x000fe20007ffe0ff */
[----:B------:R-:W-:Y:S01]  /*3ad0*/  VIADD R4, R152, 0x44 ;  /* 0x0000004498047836 */ /* 0x000fe20000000000 */
[----:B------:R-:W-:Y:S01]  /*3ae0*/  ISETP.GE.AND P1, PT, R10, RZ, PT ;  /* 0x000000ff0a00720c */ /* 0x000fe20003f26270 */
[----:B------:R-:W-:-:S03]  /*3af0*/  IMAD.HI.U32 R3, R0, R5, RZ ;  /* 0x0000000500037227 */ /* 0x000fc600078e00ff */
[----:B------:R-:W-:Y:S01]  /*3b00*/  IABS R67, R4 ;  /* 0x0000000400437213 */ /* 0x000fe20000000000 */
[--C-:B------:R-:W-:Y:S01]  /*3b10*/  @!P4 IMAD.IADD R63, R63, 0x1, -R238.reuse ;  /* 0x000000013f3fc824 */ /* 0x100fe200078e0aee */
[----:B------:R-:W-:Y:S01]  /*3b20*/  ISETP.GE.AND P4, PT, R8, RZ, PT ;  /* 0x000000ff0800720c */ /* 0x000fe20003f86270 */
[----:B------:R-:W-:Y:S02]  /*3b30*/  IMAD.MOV R3, RZ, RZ, -R3 ;  /* 0x000000ffff037224 */ /* 0x000fe400078e0a03 */
[--C-:B------:R-:W-:Y:S01]  /*3b40*/  @!P2 IMAD.IADD R60, R60, 0x1, -R238.reuse ;  /* 0x000000013c3ca824 */ /* 0x100fe200078e0aee */
[----:B------:R-:W-:Y:S01]  /*3b50*/  ISETP.GT.U32.AND P2, PT, R238, R65, PT ;  /* 0x00000041ee00720c */ /* 0x000fe20003f44070 */
[----:B------:R-:W-:Y:S01]  /*3b60*/  @!P0 IMAD.IADD R61, R61, 0x1, -R238 ;  /* 0x000000013d3d8824 */ /* 0x000fe200078e0aee */
[----:B------:R-:W-:Y:S01]  /*3b70*/  ISETP.GE.AND P0, PT, R6, RZ, PT ;  /* 0x000000ff0600720c */ /* 0x000fe20003f06270 */
[----:B------:R-:W-:Y:S02]  /*3b80*/  IMAD R68, R238, R3, R5 ;  /* 0x00000003ee447224 */ /* 0x000fe400078e0205 */
[----:B------:R-:W-:-:S02]  /*3b90*/  VIADD R3, R152, 0x46 ;  /* 0x0000004698037836 */ /* 0x000fc40000000000 */
[----:B------:R-:W-:Y:S02]  /*3ba0*/  @!P6 IMAD.IADD R66, R66, 0x1, -R238 ;  /* 0x000000014242e824 */ /* 0x000fe400078e0aee */
[----:B------:R-:W-:Y:S01]  /*3bb0*/  IMAD.HI.U32 R2, R0, R67, RZ ;  /* 0x0000004300027227 */ /* 0x000fe200078e00ff */
[----:B------:R-:W-:Y:S02]  /*3bc0*/  IABS R69, R3 ;  /* 0x0000000300457213 */ /* 0x000fe40000000000 */
[C---:B------:R-:W-:Y:S01]  /*3bd0*/  ISETP.GT.U32.AND P6, PT, R238.reuse, R66, PT ;  /* 0x00000042ee00720c */ /* 0x040fe20003fc4070 */
[----:B------:R-:W-:Y:S02]  /*3be0*/  IMAD.MOV R2, RZ, RZ, -R2 ;  /* 0x000000ffff027224 */ /* 0x000fe400078e0a02 */
[----:B------:R-:W-:Y:S01]  /*3bf0*/  @!P5 IMAD.MOV R60, RZ, RZ, -R60 ;  /* 0x000000ffff3cd224 */ /* 0x000fe200078e0a3c */
[----:B------:R-:W-:Y:S01]  /*3c00*/  ISETP.GT.U32.AND P5, PT, R238, R64, PT ;  /* 0x00000040ee00720c */ /* 0x000fe20003fa4070 */
[----:B------:R-:W-:Y:S01]  /*3c10*/  @!P4 IMAD.MOV R63, RZ, RZ, -R63 ;  /* 0x000000ffff3fc224 */ /* 0x000fe200078e0a3f */
[----:B------:R-:W-:Y:S01]  /*3c20*/  ISETP.GE.AND P4, PT, R12, RZ, PT ;  /* 0x000000ff0c00720c */ /* 0x000fe20003f86270 */
[----:B------:R-:W-:Y:S01]  /*3c30*/  IMAD R67, R238, R2, R67 ;  /* 0x00000002ee437224 */ /* 0x000fe200078e0243 */
[----:B------:R-:W-:Y:S01]  /*3c40*/  @!P0 IADD3 R62, -R62, RZ, RZ ;  /* 0x000000ff3e3e8210 */ /* 0x000fe20007ffe1ff */
[----:B------:R-:W-:-:S03]  /*3c50*/  IMAD.HI.U32 R2, R0, R69, RZ ;  /* 0x0000004500027227 */ /* 0x000fc600078e00ff */
[C---:B------:R-:W-:Y:S01]  /*3c60*/  ISETP.GT.U32.AND P0, PT, R238.reuse, R67, PT ;  /* 0x00000043ee00720c */ /* 0x040fe20003f04070 */
[----:B------:R-:W-:Y:S01]  /*3c70*/  @!P2 IMAD.IADD R65, R65, 0x1, -R238 ;  /* 0x000000014141a824 */ /* 0x000fe200078e0aee */
[----:B------:R-:W-:Y:S01]  /*3c80*/  ISETP.GE.AND P2, PT, R11, RZ, PT ;  /* 0x000000ff0b00720c */ /* 0x000fe20003f46270 */
[----:B------:R-:W-:Y:S02]  /*3c90*/  IMAD.MOV R2, RZ, RZ, -R2 ;  /* 0x000000ffff027224 */ /* 0x000fe400078e0a02 */
[----:B------:R-:W-:Y:S01]  /*3ca0*/  @!P3 IMAD.MOV R61, RZ, RZ, -R61 ;  /* 0x000000ffff3db224 */ /* 0x000fe200078e0a3d */
[----:B------:R-:W-:Y:S01]  /*3cb0*/  ISETP.GT.U32.AND P3, PT, R238, R65, PT ;  /* 0x00000041ee00720c */ /* 0x000fe20003f64070 */
[--C-:B------:R-:W-:Y:S01]  /*3cc0*/  @!P6 IMAD.IADD R66, R66, 0x1, -R238.reuse ;  /* 0x000000014242e824 */ /* 0x100fe200078e0aee */
[----:B------:R-:W-:Y:S01]  /*3cd0*/  ISETP.GE.AND P6, PT, R7, RZ, PT ;  /* 0x000000ff0700720c */ /* 0x000fe20003fc6270 */
[----:B------:R-:W-:Y:S02]  /*3ce0*/  IMAD R69, R238, R2, R69 ;  /* 0x00000002ee457224 */ /* 0x000fe400078e0245 */
[----:B------:R-:W-:Y:S01]  /*3cf0*/  @!P5 IMAD.IADD R64, R64, 0x1, -R238 ;  /* 0x000000014040d824 */ /* 0x000fe200078e0aee */
[C---:B------:R-:W-:Y:S01]  /*3d00*/  ISETP.GT.U32.AND P5, PT, R238.reuse, R68, PT ;  /* 0x00000044ee00720c */ /* 0x040fe20003fa4070 */
[----:B------:R-:W-:Y:S01]  /*3d10*/  @!P4 IMAD.MOV R66, RZ, RZ, -R66 ;  /* 0x000000ffff42c224 */ /* 0x000fe200078e0a42 */
[----:B------:R-:W-:Y:S01]  /*3d20*/  ISETP.GT.U32.AND P4, PT, R238, R69, PT ;  /* 0x00000045ee00720c */ /* 0x000fe20003f84070 */
[----:B------:R-:W-:-:S02]  /*3d30*/  VIADD R6, R152, 0x47 ;  /* 0x0000004798067836 */ /* 0x000fc40000000000 */
[--C-:B------:R-:W-:Y:S01]  /*3d40*/  @!P0 IMAD.IADD R67, R67, 0x1, -R238.reuse ;  /* 0x0000000143438824 */ /* 0x100fe200078e0aee */
[----:B------:R-:W-:Y:S01]  /*3d50*/  ISETP.GE.AND P0, PT, R3, RZ, PT ;  /* 0x000000ff0300720c */ /* 0x000fe20003f06270 */
[----:B------:R-:W-:Y:S01]  /*3d60*/  @!P3 IMAD.IADD R65, R65, 0x1, -R238 ;  /* 0x000000014141b824 */ /* 0x000fe200078e0aee */
[----:B------:R-:W-:Y:S01]  /*3d70*/  IABS R5, R6 ;  /* 0x0000000600057213 */ /* 0x000fe20000000000 */
[----:B------:R-:W-:Y:S01]  /*3d80*/  @!P1 IMAD.MOV R64, RZ, RZ, -R64 ;  /* 0x000000ffff409224 */ /* 0x000fe200078e0a40 */
[----:B------:R-:W-:Y:S01]  /*3d90*/  ISETP.GT.U32.AND P1, PT, R238, R67, PT ;  /* 0x00000043ee00720c */ /* 0x000fe20003f24070 */
[----:B------:R-:W-:Y:S01]  /*3da0*/  @!P2 IMAD.MOV R65, RZ, RZ, -R65 ;  /* 0x000000ffff41a224 */ /* 0x000fe200078e0a41 */
[----:B------:R-:W-:Y:S01]  /*3db0*/  ISETP.GE.AND P2, PT, R6, RZ, PT ;  /* 0x000000ff0600720c */ /* 0x000fe20003f46270 */
[----:B------:R-:W-:Y:S01]  /*3dc0*/  IMAD.HI.U32 R3, R0, R5, RZ ;  /* 0x0000000500037227 */ /* 0x000fe200078e00ff */
[----:B------:R-:W-:Y:S02]  /*3dd0*/  @!P5 IADD3 R68, R68, -R238, RZ ;  /* 0x800000ee4444d210 */ /* 0x000fe40007ffe0ff */
[----:B------:R-:W-:Y:S01]  /*3de0*/  IADD3 R6, R152, 0x4a, RZ ;  /* 0x0000004a98067810 */ /* 0x000fe20007ffe0ff */
[--C-:B------:R-:W-:Y:S01]  /*3df0*/  @!P4 IMAD.IADD R69, R69, 0x1, -R238.reuse ;  /* 0x000000014545c824 */ /* 0x100fe200078e0aee */
[----:B------:R-:W-:Y:S01]  /*3e00*/  ISETP.GE.AND P3, PT, R4, RZ, PT ;  /* 0x000000ff0400720c */ /* 0x000fe20003f66270 */
[----:B------:R-:W-:Y:S01]  /*3e10*/  VIADD R2, R152, 0x48 ;  /* 0x0000004898027836 */ /* 0x000fe20000000000 */
[C---:B------:R-:W-:Y:S01]  /*3e20*/  ISETP.GT.U32.AND P5, PT, R238.reuse, R68, PT ;  /* 0x00000044ee00720c */ /* 0x040fe20003fa4070 */
[----:B------:R-:W-:Y:S01]  /*3e30*/  IMAD.MOV R3, RZ, RZ, -R3 ;  /* 0x000000ffff037224 */ /* 0x000fe200078e0a03 */
[----:B------:R-:W-:Y:S01]  /*3e40*/  IABS R73, R6 ;  /* 0x0000000600497213 */ /* 0x000fe20000000000 */
[----:B------:R-:W-:Y:S01]  /*3e50*/  @!P1 IMAD.IADD R67, R67, 0x1, -R238 ;  /* 0x0000000143439824 */ /* 0x000fe200078e0aee */
[C---:B------:R-:W-:Y:S01]  /*3e60*/  ISETP.GT.U32.AND P4, PT, R238.reuse, R69, PT ;  /* 0x00000045ee00720c */ /* 0x040fe20003f84070 */
[----:B------:R-:W-:Y:S01]  /*3e70*/  IMAD R70, R238, R3, R5 ;  /* 0x00000003ee467224 */ /* 0x000fe200078e0205 */
[----:B------:R-:W-:Y:S01]  /*3e80*/  IABS R71, R2 ;  /* 0x0000000200477213 */ /* 0x000fe20000000000 */
[----:B------:R-:W-:Y:S01]  /*3e90*/  VIADD R3, R152, 0x49 ;  /* 0x0000004998037836 */ /* 0x000fe20000000000 */
[----:B------:R-:W-:Y:S01]  /*3ea0*/  ISETP.GE.AND P1, PT, R2, RZ, PT ;  /* 0x000000ff0200720c */ /* 0x000fe20003f26270 */
[----:B------:R-:W-:-:S03]  /*3eb0*/  IMAD.HI.U32 R4, R0, R73, RZ ;  /* 0x0000004900047227 */ /* 0x000fc600078e00ff */
[----:B------:R-:W-:Y:S01]  /*3ec0*/  IABS R5, R3 ;  /* 0x0000000300057213 */ /* 0x000fe20000000000 */
[----:B------:R-:W-:-:S04]  /*3ed0*/  IMAD.HI.U32 R2, R0, R71, RZ ;  /* 0x0000004700027227 */ /* 0x000fc800078e00ff */
[----:B------:R-:W-:Y:S02]  /*3ee0*/  IMAD.MOV R4, RZ, RZ, -R4 ;  /* 0x000000ffff047224 */ /* 0x000fe400078e0a04 */
[----:B------:R-:W-:Y:S01]  /*3ef0*/  @!P3 IMAD.MOV R67, RZ, RZ, -R67 ;  /* 0x000000ffff43b224 */ /* 0x000fe200078e0a43 */
[----:B------:R-:W-:Y:S01]  /*3f00*/  ISETP.GE.AND P3, PT, R3, RZ, PT ;  /* 0x000000ff0300720c */ /* 0x000fe20003f66270 */
[----:B------:R-:W-:Y:S02]  /*3f10*/  IMAD.MOV R2, RZ, RZ, -R2 ;  /* 0x000000ffff027224 */ /* 0x000fe400078e0a02 */
[----:B------:R-:W-:Y:S01]  /*3f20*/  @!P5 IMAD.IADD R68, R68, 0x1, -R238 ;  /* 0x000000014444d824 */ /* 0x000fe200078e0aee */
[----:B------:R-:W-:Y:S01]  /*3f30*/  ISETP.GT.U32.AND P5, PT, R238, R70, PT ;  /* 0x00000046ee00720c */ /* 0x000fe20003fa4070 */
[----:B------:R-:W-:-:S04]  /*3f40*/  IMAD.HI.U32 R3, R0, R5, RZ ;  /* 0x0000000500037227 */ /* 0x000fc800078e00ff */
[----:B------:R-:W-:Y:S01]  /*3f50*/  @!P4 IMAD.IADD R69, R69, 0x1, -R238 ;  /* 0x000000014545c824 */ /* 0x000fe200078e0aee */
[----:B------:R-:W-:Y:S01]  /*3f60*/  IADD3 R3, -R3, RZ, RZ ;  /* 0x000000ff03037210 */ /* 0x000fe20007ffe1ff */
[C---:B------:R-:W-:Y:S02]  /*3f70*/  IMAD R73, R238.reuse, R4, R73 ;  /* 0x00000004ee497224 */ /* 0x040fe400078e0249 */
[----:B------:R-:W-:Y:S02]  /*3f80*/  IMAD R71, R238, R2, R71 ;  /* 0x00000002ee477224 */ /* 0x000fe400078e0247 */
[----:B------:R-:W-:Y:S01]  /*3f90*/  @!P6 IMAD.MOV R68, RZ, RZ, -R68 ;  /* 0x000000ffff44e224 */ /* 0x000fe200078e0a44 */
[----:B------:R-:W-:Y:S01]  /*3fa0*/  ISETP.GE.AND P6, PT, R6, RZ, PT ;  /* 0x000000ff0600720c */ /* 0x000fe20003fc6270 */
[----:B------:R-:W-:Y:S01]  /*3fb0*/  @!P0 IMAD.MOV R69, RZ, RZ, -R69 ;  /* 0x000000ffff458224 */ /* 0x000fe200078e0a45 */
[----:B------:R-:W-:Y:S01]  /*3fc0*/  ISETP.GT.U32.AND P0, PT, R238, R73, PT ;  /* 0x00000049ee00720c */ /* 0x000fe20003f04070 */
[----:B------:R-:W-:Y:S01]  /*3fd0*/  VIADD R6, R152, 0x4b ;  /* 0x0000004b98067836 */ /* 0x000fe20000000000 */
[C---:B------:R-:W-:Y:S01]  /*3fe0*/  ISETP.GT.U32.AND P4, PT, R238.reuse, R71, PT ;  /* 0x00000047ee00720c */ /* 0x040fe20003f84070 */
[----:B------:R-:W-:-:S02]  /*3ff0*/  IMAD R72, R238, R3, R5 ;  /* 0x00000003ee487224 */ /* 0x000fc400078e0205 */
[----:B------:R-:W-:Y:S01]  /*4000*/  VIADD R8, R152, 0x4d ;  /* 0x0000004d98087836 */ /* 0x000fe20000000000 */
[----:B------:R-:W-:Y:S01]  /*4010*/  IABS R3, R6 ;  /* 0x0000000600037213 */ /* 0x000fe20000000000 */
[--C-:B------:R-:W-:Y:S02]  /*4020*/  @!P5 IMAD.IADD R70, R70, 0x1, -R238.reuse ;  /* 0x000000014646d824 */ /* 0x100fe400078e0aee */
[----:B------:R-:W-:Y:S01]  /*4030*/  VIADD R9, R152, 0x4e ;  /* 0x0000004e98097836 */ /* 0x000fe20000000000 */
[----:B------:R-:W-:Y:S01]  /*4040*/  IABS R5, R8 ;  /* 0x0000000800057213 */ /* 0x000fe20000000000 */
[----:B------:R-:W-:Y:S01]  /*4050*/  IMAD.HI.U32 R2, R0, R3, RZ ;  /* 0x0000000300027227 */ /* 0x000fe200078e00ff */
[----:B------:R-:W-:Y:S02]  /*4060*/  ISETP.GT.U32.AND P5, PT, R238, R70, PT ;  /* 0x00000046ee00720c */ /* 0x000fe40003fa4070 */
[----:B------:R-:W-:Y:S01]  /*4070*/  IABS R77, R9 ;  /* 0x00000009004d7213 */ /* 0x000fe20000000000 */
[----:B------:R-:W-:-:S02]  /*4080*/  @!P0 IMAD.IADD R73, R73, 0x1, -R238 ;  /* 0x0000000149498824 */ /* 0x000fc400078e0aee */
[----:B------:R-:W-:Y:S02]  /*4090*/  @!P4 IMAD.IADD R71, R71, 0x1, -R238 ;  /* 0x000000014747c824 */ /* 0x000fe400078e0aee */
[----:B------:R-:W-:Y:S01]  /*40a0*/  IMAD.MOV R2, RZ, RZ, -R2 ;  /* 0x000000ffff027224 */ /* 0x000fe200078e0a02 */
[----:B------:R-:W-:Y:S01]  /*40b0*/  ISETP.GT.U32.AND P0, PT, R238, R73, PT ;  /* 0x00000049ee00720c */ /* 0x000fe20003f04070 */
[----:B------:R-:W-:Y:S01]  /*40c0*/  VIADD R7, R152, 0x4c ;  /* 0x0000004c98077836 */ /* 0x000fe20000000000 */
[C---:B------:R-:W-:Y:S01]  /*40d0*/  ISETP.GT.U32.AND P4, PT, R238.reuse, R71, PT ;  /* 0x00000047ee00720c */ /* 0x040fe20003f84070 */
[----:B------:R-:W-:Y:S02]  /*40e0*/  IMAD R74, R238, R2, R3 ;  /* 0x00000002ee4a7224 */ /* 0x000fe400078e0203 */
[----:B------:R-:W-:Y:S01]  /*40f0*/  IMAD.HI.U32 R3, R0, R5, RZ ;  /* 0x0000000500037227 */ /* 0x000fe200078e00ff */
[----:B------:R-:W-:Y:S02]  /*4100*/  IABS R75, R7 ;  /* 0x00000007004b7213 */ /* 0x000fe40000000000 */
[----:B------:R-:W-:Y:S01]  /*4110*/  @!P5 IADD3 R70, R70, -R238, RZ ;  /* 0x800000ee4646d210 */ /* 0x000fe20007ffe0ff */
[----:B------:R-:W-:Y:S01]  /*4120*/  IMAD.HI.U32 R4, R0, R77, RZ ;  /* 0x0000004d00047227 */ /* 0x000fe200078e00ff */
[----:B------:R-:W-:-:S03]  /*4130*/  ISETP.GT.U32.AND P5, PT, R238, R72, PT ;  /* 0x00000048ee00720c */ /* 0x000fc60003fa4070 */
[----:B------:R-:W-:Y:S02]  /*4140*/  IMAD.MOV R3, RZ, RZ, -R3 ;  /* 0x000000ffff037224 */ /* 0x000fe400078e0a03 */
[----:B------:R-:W-:Y:S01]  /*4150*/  IMAD.MOV R4, RZ, RZ, -R4 ;  /* 0x000000ffff047224 */ /* 0x000fe200078e0a04 */
[----:B------:R-:W-:Y:S01]  /*4160*/  @!P4 IADD3 R71, R71, -R238, RZ ;  /* 0x800000ee4747c210 */ /* 0x000fe20007ffe0ff */
[C---:B------:R-:W-:Y:S01]  /*4170*/  IMAD R76, R238.reuse, R3, R5 ;  /* 0x00000003ee4c7224 */ /* 0x040fe200078e0205 */
[----:B------:R-:W-:Y:S01]  /*4180*/  ISETP.GT.U32.AND P4, PT, R238, R74, PT ;  /* 0x0000004aee00720c */ /* 0x000fe20003f84070 */
[----:B------:R-:W-:Y:S02]  /*4190*/  VIADD R5, R152, 0x4f ;  /* 0x0000004f98057836 */ /* 0x000fe40000000000 */
[----:B------:R-:W-:-:S03]  /*41a0*/  IMAD.HI.U32 R2, R0, R75, RZ ;  /* 0x0000004b00027227 */ /* 0x000fc600078e00ff */
[----:B------:R-:W-:Y:S01]  /*41b0*/  IABS R3, R5 ;  /* 0x0000000500037213 */ /* 0x000fe20000000000 */
[C---:B------:R-:W-:Y:S02]  /*41c0*/  IMAD R77, R238.reuse, R4, R77 ;  /* 0x00000004ee4d7224 */ /* 0x040fe400078e024d */
[----:B------:R-:W-:Y:S01]  /*41d0*/  @!P0 IMAD.IADD R73, R73, 0x1, -R238 ;  /* 0x0000000149498824 */ /* 0x000fe200078e0aee */
[C---:B------:R-:W-:Y:S01]  /*41e0*/  ISETP.GT.U32.AND P0, PT, R238.reuse, R76, PT ;  /* 0x0000004cee00720c */ /* 0x040fe20003f04070 */
[----:B------:R-:W-:Y:S02]  /*41f0*/  IMAD.MOV R2, RZ, RZ, -R2 ;  /* 0x000000ffff027224 */ /* 0x000fe400078e0a02 */
[----:B------:R-:W-:Y:S01]  /*4200*/  @!P6 IMAD.MOV R73, RZ, RZ, -R73 ;  /* 0x000000ffff49e224 */ /* 0x000fe200078e0a49 */
[C---:B------:R-:W-:Y:S01]  /*4210*/  ISETP.GT.U32.AND P6, PT, R238.reuse, R77, PT ;  /* 0x0000004dee00720c */ /* 0x040fe20003fc4070 */
[----:B------:R-:W-:Y:S01]  /*4220*/  IMAD R75, R238, R2, R75 ;  /* 0x00000002ee4b7224 */ /* 0x000fe200078e024b */
[----:B------:R-:W-:Y:S01]  /*4230*/  @!P4 IADD3 R74, R74, -R238, RZ ;  /* 0x800000ee4a4ac210 */ /* 0x000fe20007ffe0ff */
[----:B------:R-:W-:-:S02]  /*4240*/  VIADD R4, R152, 0x50 ;  /* 0x0000005098047836 */ /* 0x000fc40000000000 */
[----:B------:R-:W-:Y:S01]  /*4250*/  IMAD.HI.U32 R2, R0, R3, RZ ;  /* 0x0000000300027227 */ /* 0x000fe200078e00ff */
[----:B------:R-:W-:Y:S02]  /*4260*/  ISETP.GT.U32.AND P4, PT, R238, R74, PT ;  /* 0x0000004aee00720c */ /* 0x000fe40003f84070 */
[----:B------:R-:W-:Y:S01]  /*4270*/  IABS R79, R4 ;  /* 0x00000004004f7213 */ /* 0x000fe20000000000 */
[----:B------:R-:W-:Y:S02]  /*4280*/  @!P5 IMAD.IADD R72, R72, 0x1, -R238 ;  /* 0x000000014848d824 */ /* 0x000fe400078e0aee */
[----:B------:R-:W-:Y:S02]  /*4290*/  IMAD.MOV R2, RZ, RZ, -R2 ;  /* 0x000000ffff027224 */ /* 0x000fe400078e0a02 */
[----:B------:R-:W-:Y:S01]  /*42a0*/  @!P0 IMAD.IADD R76, R76, 0x1, -R238 ;  /* 0x000000014c4c8824 */ /* 0x000fe200078e0aee */
[C---:B------:R-:W-:Y:S01]  /*42b0*/  ISETP.GT.U32.AND P5, PT, R238.reuse, R72, PT ;  /* 0x00000048ee00720c */ /* 0x040fe20003fa4070 */
[----:B------:R-:W-:-:S02]  /*42c0*/  IMAD R78, R238, R2, R3 ;  /* 0x00000002ee4e7224 */ /* 0x000fc400078e0203 */
[----:B------:R-:W-:-:S04]  /*42d0*/  IMAD.HI.U32 R2, R0, R79, RZ ;  /* 0x0000004f00027227 */ /* 0x000fc800078e00ff */
[----:B------:R-:W-:Y:S01]  /*42e0*/  @!P6 IMAD.IADD R77, R77, 0x1, -R238 ;  /* 0x000000014d4de824 */ /* 0x000fe200078e0aee */
[----:B------:R-:W-:Y:S01]  /*42f0*/  ISETP.GT.U32.AND P6, PT, R238, R76, PT ;  /* 0x0000004cee00720c */ /* 0x000fe20003fc4070 */
[----:B------:R-:W-:Y:S01]  /*4300*/  @!P2 IMAD.MOV R70, RZ, RZ, -R70 ;  /* 0x000000ffff46a224 */ /* 0x000fe200078e0a46 */
[----:B------:R-:W-:Y:S01]  /*4310*/  ISETP.GE.AND P2, PT, R6, RZ, PT ;  /* 0x000000ff0600720c */ /* 0x000fe20003f46270 */
[----:B------:R-:W-:Y:S01]  /*4320*/  @!P1 IMAD.MOV R71, RZ, RZ, -R71 ;  /* 0x000000ffff479224 */ /* 0x000fe200078e0a47 */
[----:B------:R-:W-:Y:S01]  /*4330*/  IADD3 R2, -R2, RZ, RZ ;  /* 0x000000ff02027210 */ /* 0x000fe20007ffe1ff */
[--C-:B------:R-:W-:Y:S01]  /*4340*/  @!P5 IMAD.IADD R72, R72, 0x1, -R238.reuse ;  /* 0x000000014848d824 */ /* 0x100fe200078e0aee */
[----:B------:R-:W-:Y:S01]  /*4350*/  ISETP.GT.U32.AND P1, PT, R238, R75, PT ;  /* 0x0000004bee00720c */ /* 0x000fe20003f24070 */
[----:B------:R-:W-:Y:S01]  /*4360*/  @!P4 IMAD.IADD R74, R74, 0x1, -R238 ;  /* 0x000000014a4ac824 */ /* 0x000fe200078e0aee */
[----:B------:R-:W-:Y:S01]  /*4370*/  ISETP.GE.AND P4, PT, R9, RZ, PT ;  /* 0x000000ff0900720c */ /* 0x000fe20003f86270 */
[----:B------:R-:W-:Y:S01]  /*4380*/  IMAD R79, R238, R2, R79 ;  /* 0x00000002ee4f7224 */ /* 0x000fe200078e024f */
[----:B------:R-:W-:Y:S01]  /*4390*/  ISETP.GE.AND P5, PT, R7, RZ, PT ;  /* 0x000000ff0700720c */ /* 0x000fe20003fa6270 */
[----:B------:R-:W-:Y:S01]  /*43a0*/  @!P3 IMAD.MOV R72, RZ, RZ, -R72 ;  /* 0x000000ffff48b224 */ /* 0x000fe200078e0a48 */
[----:B------:R-:W-:Y:S01]  /*43b0*/  ISETP.GE.AND P3, PT, R8, RZ, PT ;  /* 0x000000ff0800720c */ /* 0x000fe20003f66270 */
[----:B------:R-:W-:Y:S01]  /*43c0*/  @!P6 IMAD.IADD R76, R76, 0x1, -R238 ;  /* 0x000000014c4ce824 */ /* 0x000fe200078e0aee */
[----:B------:R-:W-:Y:S01]  /*43d0*/  ISETP.GT.U32.AND P6, PT, R238, R79, PT ;  /* 0x0000004fee00720c */ /* 0x000fe20003fc4070 */
[----:B------:R-:W-:-:S02]  /*43e0*/  VIADD R6, R152, 0x51 ;  /* 0x0000005198067836 */ /* 0x000fc40000000000 */
[----:B------:R-:W-:Y:S01]  /*43f0*/  @!P2 IMAD.MOV R74, RZ, RZ, -R74 ;  /* 0x000000ffff4aa224 */ /* 0x000fe200078e0a4a */
[----:B------:R-:W-:Y:S01]  /*4400*/  ISETP.GT.U32.AND P2, PT, R238, R77, PT ;  /* 0x0000004dee00720c */ /* 0x000fe20003f44070 */
[C---:B------:R-:W-:Y:S01]  /*4410*/  VIADD R8, R152.reuse, 0x52 ;  /* 0x0000005298087836 */ /* 0x040fe20000000000 */
[----:B------:R-:W-:Y:S01]  /*4420*/  @!P1 IADD3 R75, R75, -R238, RZ ;  /* 0x800000ee4b4b9210 */ /* 0x000fe20007ffe0ff */
[C---:B------:R-:W-:Y:S01]  /*4430*/  VIADD R9, R152.reuse, 0x53 ;  /* 0x0000005398097836 */ /* 0x040fe20000000000 */
[----:B------:R-:W-:Y:S01]  /*4440*/  ISETP.GE.AND P1, PT, R5, RZ, PT ;  /* 0x000000ff0500720c */ /* 0x000fe20003f26270 */
[----:B------:R-:W-:Y:S01]  /*4450*/  VIADD R10, R152, 0x60 ;  /* 0x00000060980a7836 */ /* 0x000fe20000000000 */
[----:B------:R-:W-:Y:S01]  /*4460*/  IABS R5, R6 ;  /* 0x0000000600057213 */ /* 0x000fe20000000000 */
[----:B------:R-:W-:Y:S01]  /*4470*/  @!P3 IMAD.MOV R76, RZ, RZ, -R76 ;  /* 0x000000ffff4cb224 */ /* 0x000fe200078e0a4c */
[----:B------:R-:W-:Y:S01]  /*4480*/  ISETP.GT.U32.AND P0, PT, R238, R75, PT ;  /* 0x0000004bee00720c */ /* 0x000fe20003f04070 */
[----:B------:R-:W-:Y:S01]  /*4490*/  @!P6 IMAD.IADD R79, R79, 0x1, -R238 ;  /* 0x000000014f4fe824 */ /* 0x000fe200078e0aee */
[----:B------:R-:W-:Y:S01]  /*44a0*/  IABS R81, R8 ;  /* 0x0000000800517213 */ /* 0x000fe20000000000 */
[----:B------:R-:W-:Y:S01]  /*44b0*/  IMAD.HI.U32 R2, R0, R5, RZ ;  /* 0x0000000500027227 */ /* 0x000fe200078e00ff */
[----:B------:R-:W-:-:S02]  /*44c0*/  IABS R7, R9 ;  /* 0x0000000900077213 */ /* 0x000fc40000000000 */
[----:B------:R-:W-:Y:S01]  /*44d0*/  ISETP.GT.U32.AND P6, PT, R238, R79, PT ;  /* 0x0000004fee00720c */ /* 0x000fe20003fc4070 */
[----:B------:R-:W-:Y:S01]  /*44e0*/  IMAD.HI.U32 R3, R0, R81, RZ ;  /* 0x0000005100037227 */ /* 0x000fe200078e00ff */
[----:B------:R-:W-:-:S03]  /*44f0*/  IABS R95, R10 ;  /* 0x0000000a005f7213 */ /* 0x000fc60000000000 */
[----:B------:R-:W-:Y:S01]  /*4500*/  IMAD.MOV R2, RZ, RZ, -R2 ;  /* 0x000000ffff027224 */ /* 0x000fe200078e0a02 */
[----:B------:R-:W-:Y:S01]  /*4510*/  IADD3 R3, -R3, RZ, RZ ;  /* 0x000000ff03037210 */ /* 0x000fe20007ffe1ff */
[----:B------:R-:W-:Y:S01]  /*4520*/  @!P2 IMAD.IADD R77, R77, 0x1, -R238 ;  /* 0x000000014d4da824 */ /* 0x000fe200078e0aee */
[----:B------:R-:W-:Y:S01]  /*4530*/  ISETP.GE.AND P2, PT, R4, RZ, PT ;  /* 0x000000ff0400720c */ /* 0x000fe20003f46270 */
[----:B------:R-:W-:-:S04]  /*4540*/  IMAD.HI.U32 R4, R0, R7, RZ ;  /* 0x0000000700047227 */ /* 0x000fc800078e00ff */
[C---:B------:R-:W-:Y:S02]  /*4550*/  IMAD R80, R238.reuse, R2, R5 ;  /* 0x00000002ee507224 */ /* 0x040fe400078e0205 */
[----:B------:R-:W-:Y:S01]  /*4560*/  @!P0 IMAD.IADD R75, R75, 0x1, -R238 ;  /* 0x000000014b4b8824 */ /* 0x000fe200078e0aee */
[C---:B------:R-:W-:Y:S01]  /*4570*/  ISETP.GT.U32.AND P0, PT, R238.reuse, R78, PT ;  /* 0x0000004eee00720c */ /* 0x040fe20003f04070 */
[----:B------:R-:W-:Y:S01]  /*4580*/  IMAD.MOV R4, RZ, RZ, -R4 ;  /* 0x000000ffff047224 */ /* 0x000fe200078e0a04 */
[C---:B------:R-:W-:Y:S01]  /*4590*/  ISETP.GT.U32.AND P3, PT, R238.reuse, R80, PT ;  /* 0x00000050ee00720c */ /* 0x040fe20003f64070 */
[C---:B------:R-:W-:Y:S02]  /*45a0*/  IMAD R81, R238.reuse, R3, R81 ;  /* 0x00000003ee517224 */ /* 0x040fe400078e0251 */
[C---:B------:R-:W-:Y:S02]  /*45b0*/  IMAD R82, R238.reuse, R4, R7 ;  /* 0x00000004ee527224 */ /* 0x040fe400078e0207 */
[----:B------:R-:W-:Y:S01]  /*45c0*/  @!P4 IMAD.MOV R77, RZ, RZ, -R77 ;  /* 0x000000ffff4dc224 */ /* 0x000fe200078e0a4d */
[C---:B------:R-:W-:Y:S01]  /*45d0*/  ISETP.GT.U32.AND P4, PT, R238.reuse, R81, PT ;  /* 0x00000051ee00720c */ /* 0x040fe20003f84070 */
[----:B------:R-:W-:Y:S01]  /*45e0*/  @!P6 IMAD.IADD R79, R79, 0x1, -R238 ;  /* 0x000000014f4fe824 */ /* 0x000fe200078e0aee */
[----:B------:R-:W-:Y:S01]  /*45f0*/  ISETP.GT.U32.AND P6, PT, R238, R82, PT ;  /* 0x00000052ee00720c */ /* 0x000fe20003fc4070 */
[----:B------:R-:W-:-:S02]  /*4600*/  VIADD R4, R152, 0x54 ;  /* 0x0000005498047836 */ /* 0x000fc40000000000 */
[--C-:B------:R-:W-:Y:S01]  /*4610*/  @!P0 IMAD.IADD R78, R78, 0x1, -R238.reuse ;  /* 0x000000014e4e8824 */ /* 0x100fe200078e0aee */
[----:B------:R-:W-:Y:S01]  /*4620*/  ISETP.GE.AND P0, PT, R6, RZ, PT ;  /* 0x000000ff0600720c */ /* 0x000fe20003f06270 */
[----:B------:R-:W-:Y:S01]  /*4630*/  VIADD R6, R152, 0x55 ;  /* 0x0000005598067836 */ /* 0x000fe20000000000 */
[----:B------:R-:W-:Y:S01]  /*4640*/  IABS R83, R4 ;  /* 0x0000000400537213 */ /* 0x000fe20000000000 */
[--C-:B------:R-:W-:Y:S01]  /*4650*/  @!P3 IMAD.IADD R80, R80, 0x1, -R238.reuse ;  /* 0x000000015050b824 */ /* 0x100fe200078e0aee */
[----:B------:R-:W-:Y:S01]  /*4660*/  ISETP.GE.AND P3, PT, R9, RZ, PT ;  /* 0x000000ff0900720c */ /* 0x000fe20003f66270 */
[----:B------:R-:W-:Y:S01]  /*4670*/  @!P5 IMAD.MOV R75, RZ, RZ, -R75 ;  /* 0x000000ffff4bd224 */ /* 0x000fe200078e0a4b */
[----:B------:R-:W-:Y:S01]  /*4680*/  IABS R5, R6 ;  /* 0x0000000600057213 */ /* 0x000fe20000000000 */
[----:B------:R-:W-:Y:S01]  /*4690*/  @!P4 IMAD.IADD R81, R81, 0x1, -R238 ;  /* 0x000000015151c824 */ /* 0x000fe200078e0aee */
[----:B------:R-:W-:Y:S01]  /*46a0*/  ISETP.GT.U32.AND P4, PT, R238, R80, PT ;  /* 0x00000050ee00720c */ /* 0x000fe20003f84070 */
[----:B------:R-:W-:Y:S01]  /*46b0*/  IMAD.HI.U32 R2, R0, R83, RZ ;  /* 0x0000005300027227 */ /* 0x000fe200078e00ff */
[----:B------:R-:W-:-:S02]  /*46c0*/  @!P6 IADD3 R82, R82, -R238, RZ ;  /* 0x800000ee5252e210 */ /* 0x000fc40007ffe0ff */
[C---:B------:R-:W-:Y:S01]  /*46d0*/  ISETP.GT.U32.AND P6, PT, R238.reuse, R81, PT ;  /* 0x00000051ee00720c */ /* 0x040fe20003fc4070 */
[----:B------:R-:W-:Y:S01]  /*46e0*/  IMAD.MOV R3, RZ, RZ, -R2 ;  /* 0x000000ffff037224 */ /* 0x000fe200078e0a02 */
[----:B------:R-:W-:Y:S01]  /*46f0*/  ISETP.GT.U32.AND P5, PT, R238, R78, PT ;  /* 0x0000004eee00720c */ /* 0x000fe20003fa4070 */
[----:B------:R-:W-:-:S04]  /*4700*/  IMAD.HI.U32 R2, R0, R5, RZ ;  /* 0x0000000500027227 */ /* 0x000fc800078e00ff */
[----:B------:R-:W-:Y:S02]  /*4710*/  IMAD R83, R238, R3, R83 ;  /* 0x00000003ee537224 */ /* 0x000fe400078e0253 */
[----:B------:R-:W-:Y:S02]  /*4720*/  IMAD.MOV R2, RZ, RZ, -R2 ;  /* 0x000000ffff027224 */ /* 0x000fe400078e0a02 */
[--C-:B------:R-:W-:Y:S01]  /*4730*/  @!P4 IMAD.IADD R80, R80, 0x1, -R238.reuse ;  /* 0x000000015050c824 */ /* 0x100fe200078e0aee */
[C---:B------:R-:W-:Y:S01]  /*4740*/  ISETP.GT.U32.AND P4, PT, R238.reuse, R83, PT ;  /* 0x00000053ee00720c */ /* 0x040fe20003f84070 */
[----:B------:R-:W-:Y:S02]  /*4750*/  IMAD R84, R238, R2, R5 ;  /* 0x00000002ee547224 */ /* 0x000fe400078e0205 */
[----:B------:R-:W-:Y:S01]  /*4760*/  @!P6 IMAD.IADD R81, R81, 0x1, -R238 ;  /* 0x000000015151e824 */ /* 0x000fe200078e0aee */
[----:B------:R-:W-:Y:S01]  /*4770*/  @!P5 IADD3 R78, R78, -R238, RZ ;  /* 0x800000ee4e4ed210 */ /* 0x000fe20007ffe0ff */
[----:B------:R-:W-:Y:S01]  /*4780*/  VIADD R7, R152, 0x56 ;  /* 0x0000005698077836 */ /* 0x000fe20000000000 */
[----:B------:R-:W-:Y:S01]  /*4790*/  ISETP.GT.U32.AND P6, PT, R238, R84, PT ;  /* 0x00000054ee00720c */ /* 0x000fe20003fc4070 */
[----:B------:R-:W-:Y:S01]  /*47a0*/  VIADD R9, R152, 0x58 ;  /* 0x0000005898097836 */ /* 0x000fe20000000000 */
        /* <DEDUP_REMOVED lines=9> */
[----:B------:R-:W-:Y:S01]  /*4840*/  ISETP.GE.AND P4, PT, R6, RZ, PT ;  /* 0x000000ff0600720c */ /* 0x000fe20003f86270 */
[----:B------:R-:W-:Y:S01]  /*4850*/  @!P6 IMAD.IADD R84, R84, 0x1, -R238 ;  /* 0x000000015454e824 */ /* 0x000fe200078e0aee */
[----:B------:R-:W-:Y:S01]  /*4860*/  ISETP.GT.U32.AND P6, PT, R238, R83, PT ;  /* 0x00000053ee00720c */ /* 0x000fe20003fc4070 */
[----:B------:R-:W-:Y:S01]  /*4870*/  IMAD.MOV R3, RZ, RZ, -R2 ;  /* 0x000000ffff037224 */ /* 0x000fe200078e0a02 */
[----:B------:R-:W-:Y:S01]  /*4880*/  @!P5 IADD3 R81, -R81, RZ, RZ ;  /* 0x000000ff5151d210 */ /* 0x000fe20007ffe1ff */
[----:B------:R-:W-:Y:S01]  /*4890*/  IMAD.HI.U32 R2, R0, R5, RZ ;  /* 0x0000000500027227 */ /* 0x000fe200078e00ff */
[----:B------:R-:W-:Y:S02]  /*48a0*/  ISETP.GE.AND P5, PT, R7, RZ, PT ;  /* 0x000000ff0700720c */ /* 0x000fe40003fa6270 */
[----:B------:R-:W-:Y:S01]  /*48b0*/  @!P1 IADD3 R82, R82, -R238, RZ ;  /* 0x800000ee52529210 */ /* 0x000fe20007ffe0ff */
[----:B------:R-:W-:Y:S01]  /*48c0*/  IMAD R85, R238, R3, R85 ;  /* 0x00000003ee557224 */ /* 0x000fe200078e0255 */
[----:B------:R-:W-:Y:S01]  /*48d0*/  ISETP.GE.AND P1, PT, R4, RZ, PT ;  /* 0x000000ff0400720c */ /* 0x000fe20003f26270 */
[----:B------:R-:W-:-:S02]  /*48e0*/  IMAD.MOV R86, RZ, RZ, -R2 ;  /* 0x000000ffff567224 */ /* 0x000fc400078e0a02 */
[----:B------:R-:W-:Y:S01]  /*48f0*/  @!P2 IMAD.MOV R79, RZ, RZ, -R79 ;  /* 0x000000ffff4fa224 */ /* 0x000fe200078e0a4f */
[C---:B------:R-:W-:Y:S01]  /*4900*/  ISETP.GT.U32.AND P2, PT, R238.reuse, R85, PT ;  /* 0x00000055ee00720c */ /* 0x040fe20003f44070 */
[----:B------:R-:W-:Y:S01]  /*4910*/  @!P0 IMAD.MOV R80, RZ, RZ, -R80 ;  /* 0x000000ffff508224 */ /* 0x000fe200078e0a50 */
[C---:B------:R-:W-:Y:S01]  /*4920*/  ISETP.GT.U32.AND P0, PT, R238.reuse, R84, PT ;  /* 0x00000054ee00720c */ /* 0x040fe20003f04070 */
[----:B------:R-:W-:Y:S02]  /*4930*/  IMAD R86, R238, R86, R5 ;  /* 0x00000056ee567224 */ /* 0x000fe400078e0205 */
[----:B------:R-:W-:Y:S02]  /*4940*/  @!P6 IMAD.IADD R83, R83, 0x1, -R238 ;  /* 0x000000015353e824 */ /* 0x000fe400078e0aee */
[----:B------:R-:W-:Y:S01]  /*4950*/  IMAD.HI.U32 R2, R0, R87, RZ ;  /* 0x0000005700027227 */ /* 0x000fe200078e00ff */
[----:B------:R-:W-:-:S03]  /*4960*/  ISETP.GT.U32.AND P6, PT, R238, R86, PT ;  /* 0x00000056ee00720c */ /* 0x000fc60003fc4070 */
[----:B------:R-:W-:Y:S02]  /*4970*/  VIADD R4, R152, 0x59 ;  /* 0x0000005998047836 */ /* 0x000fe40000000000 */
[----:B------:R-:W-:Y:S02]  /*4980*/  IMAD.MOV R2, RZ, RZ, -R2 ;  /* 0x000000ffff027224 */ /* 0x000fe400078e0a02 */
[--C-:B------:R-:W-:Y:S01]  /*4990*/  @!P0 IMAD.IADD R84, R84, 0x1, -R238.reuse ;  /* 0x0000000154548824 */ /* 0x100fe200078e0aee */
[----:B------:R-:W-:Y:S01]  /*49a0*/  IABS R3, R4 ;  /* 0x0000000400037213 */ /* 0x000fe20000000000 */
[--C-:B------:R-:W-:Y:S01]  /*49b0*/  @!P2 IMAD.IADD R85, R85, 0x1, -R238.reuse ;  /* 0x000000015555a824 */ /* 0x100fe200078e0aee */
[----:B------:R-:W-:Y:S01]  /*49c0*/  ISETP.GE.AND P2, PT, R4, RZ, PT ;  /* 0x000000ff0400720c */ /* 0x000fe20003f46270 */
[----:B------:R-:W-:Y:S01]  /*49d0*/  IMAD R87, R238, R2, R87 ;  /* 0x00000002ee577224 */ /* 0x000fe200078e0257 */
[----:B------:R-:W-:Y:S01]  /*49e0*/  IADD3 R4, R152, 0x5a, RZ ;  /* 0x0000005a98047810 */ /* 0x000fe20007ffe0ff */
[----:B------:R-:W-:Y:S01]  /*49f0*/  @!P6 IMAD.IADD R86, R86, 0x1, -R238 ;  /* 0x000000015656e824 */ /* 0x000fe200078e0aee */
[C---:B------:R-:W-:Y:S01]  /*4a00*/  ISETP.GT.U32.AND P6, PT, R238.reuse, R85, PT ;  /* 0x00000055ee00720c */ /* 0x040fe20003fc4070 */
[----:B------:R-:W-:Y:S01]  /*4a10*/  @!P4 IMAD.MOV R84, RZ, RZ, -R84 ;  /* 0x000000ffff54c224 */ /* 0x000fe200078e0a54 */
[----:B------:R-:W-:Y:S01]  /*4a20*/  ISETP.GT.U32.AND P4, PT, R238, R87, PT ;  /* 0x00000057ee00720c */ /* 0x000fe20003f84070 */
[----:B------:R-:W-:Y:S01]  /*4a30*/  IMAD.HI.U32 R2, R0, R3, RZ ;  /* 0x0000000300027227 */ /* 0x000fe200078e00ff */
[----:B------:R-:W-:-:S02]  /*4a40*/  IABS R89, R4 ;  /* 0x0000000400597213 */ /* 0x000fc40000000000 */
[----:B------:R-:W-:Y:S01]  /*4a50*/  ISETP.GE.AND P0, PT, R9, RZ, PT ;  /* 0x000000ff0900720c */ /* 0x000fe20003f06270 */
[----:B------:R-:W-:Y:S01]  /*4a60*/  @!P1 IMAD.MOV R83, RZ, RZ, -R83 ;  /* 0x000000ffff539224 */ /* 0x000fe200078e0a53 */
[----:B------:R-:W-:Y:S01]  /*4a70*/  ISETP.GT.U32.AND P1, PT, R238, R86, PT ;  /* 0x00000056ee00720c */ /* 0x000fe20003f24070 */
[----:B------:R-:W-:Y:S02]  /*4a80*/  IMAD.MOV R2, RZ, RZ, -R2 ;  /* 0x000000ffff027224 */ /* 0x000fe400078e0a02 */
[----:B------:R-:W-:Y:S02]  /*4a90*/  VIADD R6, R152, 0x5b ;  /* 0x0000005b98067836 */ /* 0x000fe40000000000 */
[----:B------:R-:W-:Y:S01]  /*4aa0*/  IMAD R88, R238, R2, R3 ;  /* 0x00000002ee587224 */ /* 0x000fe200078e0203 */
[----:B------:R-:W-:Y:S01]  /*4ab0*/  @!P6 IADD3 R85, R85, -R238, RZ ;  /* 0x800000ee5555e210 */ /* 0x000fe20007ffe0ff */
[----:B------:R-:W-:Y:S01]  /*4ac0*/  @!P3 IMAD.MOV R82, RZ, RZ, -R82 ;  /* 0x000000ffff52b224 */ /* 0x000fe200078e0a52 */
[----:B------:R-:W-:Y:S01]  /*4ad0*/  ISETP.GE.AND P3, PT, R8, RZ, PT ;  /* 0x000000ff0800720c */ /* 0x000fe20003f66270 */
[----:B------:R-:W-:Y:S01]  /*4ae0*/  @!P4 IMAD.IADD R87, R87, 0x1, -R238 ;  /* 0x000000015757c824 */ /* 0x000fe200078e0aee */
[----:B------:R-:W-:Y:S01]  /*4af0*/  IABS R5, R6 ;  /* 0x0000000600057213 */ /* 0x000fe20000000000 */
[----:B------:R-:W-:Y:S01]  /*4b00*/  IMAD.HI.U32 R2, R0, R89, RZ ;  /* 0x0000005900027227 */ /* 0x000fe200078e00ff */
[----:B------:R-:W-:-:S02]  /*4b10*/  ISETP.GT.U32.AND P6, PT, R238, R88, PT ;  /* 0x00000058ee00720c */ /* 0x000fc40003fc4070 */
[----:B------:R-:W-:Y:S01]  /*4b20*/  @!P5 IADD3 R85, -R85, RZ, RZ ;  /* 0x000000ff5555d210 */ /* 0x000fe20007ffe1ff */
[----:B------:R-:W-:Y:S01]  /*4b30*/  @!P1 IMAD.IADD R86, R86, 0x1, -R238 ;  /* 0x0000000156569824 */ /* 0x000fe200078e0aee */
[----:B------:R-:W-:Y:S01]  /*4b40*/  ISETP.GE.AND P1, PT, R4, RZ, PT ;  /* 0x000000ff0400720c */ /* 0x000fe20003f26270 */
[----:B------:R-:W-:Y:S01]  /*4b50*/  IMAD.HI.U32 R3, R0, R5, RZ ;  /* 0x0000000500037227 */ /* 0x000fe200078e00ff */
[----:B------:R-:W-:Y:S02]  /*4b60*/  ISETP.GT.U32.AND P5, PT, R238, R87, PT ;  /* 0x00000057ee00720c */ /* 0x000fe40003fa4070 */
[----:B------:R-:W-:Y:S01]  /*4b70*/  ISETP.GE.AND P4, PT, R6, RZ, PT ;  /* 0x000000ff0600720c */ /* 0x000fe20003f86270 */
[----:B------:R-:W-:Y:S02]  /*4b80*/  IMAD.MOV R4, RZ, RZ, -R2 ;  /* 0x000000ffff047224 */ /* 0x000fe400078e0a02 */
[----:B------:R-:W-:Y:S02]  /*4b90*/  VIADD R8, R152, 0x5c ;  /* 0x0000005c98087836 */ /* 0x000fe40000000000 */
[----:B------:R-:W-:-:S02]  /*4ba0*/  IMAD.MOV R3, RZ, RZ, -R3 ;  /* 0x000000ffff037224 */ /* 0x000fc400078e0a03 */
[C---:B------:R-:W-:Y:S01]  /*4bb0*/  IMAD R89, R238.reuse, R4, R89 ;  /* 0x00000004ee597224 */ /* 0x040fe200078e0259 */
[----:B------:R-:W-:Y:S01]  /*4bc0*/  IABS R91, R8 ;  /* 0x00000008005b7213 */ /* 0x000fe20000000000 */
[----:B------:R-:W-:Y:S02]  /*4bd0*/  IMAD R90, R238, R3, R5 ;  /* 0x00000003ee5a7224 */ /* 0x000fe400078e0205 */
[----:B------:R-:W-:Y:S02]  /*4be0*/  @!P6 IMAD.IADD R88, R88, 0x1, -R238 ;  /* 0x000000015858e824 */ /* 0x000fe400078e0aee */
[----:B------:R-:W-:Y:S01]  /*4bf0*/  @!P3 IMAD.MOV R86, RZ, RZ, -R86 ;  /* 0x000000ffff56b224 */ /* 0x000fe200078e0a56 */
[C---:B------:R-:W-:Y:S01]  /*4c00*/  ISETP.GT.U32.AND P3, PT, R238.reuse, R89, PT ;  /* 0x00000059ee00720c */ /* 0x040fe20003f64070 */
[----:B------:R-:W-:Y:S01]  /*4c10*/  @!P5 IMAD.IADD R87, R87, 0x1, -R238 ;  /* 0x000000015757d824 */ /* 0x000fe200078e0aee */
[----:B------:R-:W-:Y:S01]  /*4c20*/  ISETP.GT.U32.AND P6, PT, R238, R88, PT ;  /* 0x00000058ee00720c */ /* 0x000fe20003fc4070 */
[----:B------:R-:W-:Y:S01]  /*4c30*/  IMAD.HI.U32 R2, R0, R91, RZ ;  /* 0x0000005b00027227 */ /* 0x000fe200078e00ff */
[----:B------:R-:W-:-:S03]  /*4c40*/  ISETP.GT.U32.AND P5, PT, R238, R90, PT ;  /* 0x0000005aee00720c */ /* 0x000fc60003fa4070 */
[----:B------:R-:W-:Y:S02]  /*4c50*/  IMAD.MOV R2, RZ, RZ, -R2 ;  /* 0x000000ffff027224 */ /* 0x000fe400078e0a02 */
[----:B------:R-:W-:Y:S02]  /*4c60*/  VIADD R4, R152, 0x5d ;  /* 0x0000005d98047836 */ /* 0x000fe40000000000 */
[----:B------:R-:W-:Y:S02]  /*4c70*/  IMAD R91, R238, R2, R91 ;  /* 0x00000002ee5b7224 */ /* 0x000fe400078e025b */
[--C-:B------:R-:W-:Y:S01]  /*4c80*/  @!P3 IMAD.IADD R89, R89, 0x1, -R238.reuse ;  /* 0x000000015959b824 */ /* 0x100fe200078e0aee */
[----:B------:R-:W-:Y:S01]  /*4c90*/  IABS R5, R4 ;  /* 0x0000000400057213 */ /* 0x000fe20000000000 */
[----:B------:R-:W-:Y:S01]  /*4ca0*/  VIADD R6, R152, 0x5e ;  /* 0x0000005e98067836 */ /* 0x000fe20000000000 */
[----:B------:R-:W-:Y:S01]  /*4cb0*/  @!P6 IADD3 R88, R88, -R238, RZ ;  /* 0x800000ee5858e210 */ /* 0x000fe20007ffe0ff */
[----:B------:R-:W-:Y:S01]  /*4cc0*/  @!P5 IMAD.IADD R90, R90, 0x1, -R238 ;  /* 0x000000015a5ad824 */ /* 0x000fe200078e0aee */
[----:B------:R-:W-:Y:S01]  /*4cd0*/  ISETP.GT.U32.AND P6, PT, R238, R91, PT ;  /* 0x0000005bee00720c */ /* 0x000fe20003fc4070 */
[----:B------:R-:W-:Y:S01]  /*4ce0*/  IMAD.HI.U32 R2, R0, R5, RZ ;  /* 0x0000000500027227 */ /* 0x000fe200078e00ff */
[----:B------:R-:W-:-:S02]  /*4cf0*/  ISETP.GT.U32.AND P5, PT, R238, R89, PT ;  /* 0x00000059ee00720c */ /* 0x000fc40003fa4070 */
[----:B------:R-:W-:Y:S01]  /*4d00*/  IABS R93, R6 ;  /* 0x00000006005d7213 */ /* 0x000fe20000000000 */
[----:B------:R-:W-:Y:S01]  /*4d10*/  IMAD.MOV R2, RZ, RZ, -R2 ;  /* 0x000000ffff027224 */ /* 0x000fe200078e0a02 */
[----:B------:R-:W-:Y:S01]  /*4d20*/  @!P2 IADD3 R88, -R88, RZ, RZ ;  /* 0x000000ff5858a210 */ /* 0x000fe20007ffe1ff */
[----:B------:R-:W-:Y:S01]  /*4d30*/  VIADD R9, R152, 0x5f ;  /* 0x0000005f98097836 */ /* 0x000fe20000000000 */
[----:B------:R-:W-:Y:S01]  /*4d40*/  ISETP.GE.AND P2, PT, R4, RZ, PT ;  /* 0x000000ff0400720c */ /* 0x000fe20003f46270 */
[----:B------:R-:W-:Y:S01]  /*4d50*/  IMAD R92, R238, R2, R5 ;  /* 0x00000002ee5c7224 */ /* 0x000fe200078e0205 */
[----:B------:R-:W-:Y:S01]  /*4d60*/  ISETP.GE.AND P3, PT, R8, RZ, PT ;  /* 0x000000ff0800720c */ /* 0x000fe20003f66270 */
[----:B------:R-:W-:Y:S01]  /*4d70*/  IMAD.HI.U32 R3, R0, R93, RZ ;  /* 0x0000005d00037227 */ /* 0x000fe200078e00ff */
[----:B------:R-:W-:-:S03]  /*4d80*/  IABS R7, R9 ;  /* 0x0000000900077213 */ /* 0x000fc60000000000 */
[--C-:B------:R-:W-:Y:S01]  /*4d90*/  @!P6 IMAD.IADD R91, R91, 0x1, -R238.reuse ;  /* 0x000000015b5be824 */ /* 0x100fe200078e0aee */
[C---:B------:R-:W-:Y:S01]  /*4da0*/  ISETP.GT.U32.AND P6, PT, R238.reuse, R90, PT ;  /* 0x0000005aee00720c */ /* 0x040fe20003fc4070 */
[----:B------:R-:W-:Y:S01]  /*4db0*/  @!P5 IMAD.IADD R89, R89, 0x1, -R238 ;  /* 0x000000015959d824 */ /* 0x000fe200078e0aee */
[C---:B------:R-:W-:Y:S01]  /*4dc0*/  ISETP.GT.U32.AND P5, PT, R238.reuse, R92, PT ;  /* 0x0000005cee00720c */ /* 0x040fe20003fa4070 */
[----:B------:R-:W-:Y:S02]  /*4dd0*/  IMAD.MOV R3, RZ, RZ, -R3 ;  /* 0x000000ffff037224 */ /* 0x000fe400078e0a03 */
[----:B------:R-:W-:Y:S01]  /*4de0*/  @!P0 IMAD.MOV R87, RZ, RZ, -R87 ;  /* 0x000000ffff578224 */ /* 0x000fe200078e0a57 */
[C---:B------:R-:W-:Y:S01]  /*4df0*/  ISETP.GT.U32.AND P0, PT, R238.reuse, R91, PT ;  /* 0x0000005bee00720c */ /* 0x040fe20003f04070 */
[----:B------:R-:W-:Y:S02]  /*4e00*/  IMAD R93, R238, R3, R93 ;  /* 0x00000003ee5d7224 */ /* 0x000fe400078e025d */
[----:B------:R-:W-:-:S04]  /*4e10*/  IMAD.HI.U32 R3, R0, R95, RZ ;  /* 0x0000005f00037227 */ /* 0x000fc800078e00ff */
[----:B------:R-:W-:Y:S02]  /*4e20*/  IMAD.MOV R3, RZ, RZ, -R3 ;  /* 0x000000ffff037224 */ /* 0x000fe400078e0a03 */
[--C-:B------:R-:W-:Y:S01]  /*4e30*/  @!P6 IMAD.IADD R90, R90, 0x1, -R238.reuse ;  /* 0x000000015a5ae824 */ /* 0x100fe200078e0aee */
[C---:B------:R-:W-:Y:S01]  /*4e40*/  ISETP.GT.U32.AND P6, PT, R238.reuse, R93, PT ;  /* 0x0000005dee00720c */ /* 0x040fe20003fc4070 */
[----:B------:R-:W-:Y:S02]  /*4e50*/  IMAD R95, R238, R3, R95 ;  /* 0x00000003ee5f7224 */ /* 0x000fe400078e025f */
[----:B------:R-:W-:Y:S02]  /*4e60*/  @!P5 IMAD.IADD R92, R92, 0x1, -R238 ;  /* 0x000000015c5cd824 */ /* 0x000fe400078e0aee */
[----:B------:R-:W-:Y:S02]  /*4e70*/  VIADD R5, R152, 0x61 ;  /* 0x0000006198057836 */ /* 0x000fe40000000000 */
[----:B------:R-:W-:Y:S01]  /*4e80*/  @!P1 IMAD.MOV R89, RZ, RZ, -R89 ;  /* 0x000000ffff599224 */ /* 0x000fe200078e0a59 */
[C---:B------:R-:W-:Y:S01]  /*4e90*/  ISETP.GT.U32.AND P1, PT, R238.reuse, R92, PT ;  /* 0x0000005cee00720c */ /* 0x040fe20003f24070 */
[----:B------:R-:W-:Y:S01]  /*4ea0*/  @!P4 IMAD.MOV R90, RZ, RZ, -R90 ;  /* 0x000000ffff5ac224 */ /* 0x000fe200078e0a5a */
[----:B------:R-:W-:Y:S01]  /*4eb0*/  ISETP.GT.U32.AND P4, PT, R238, R95, PT ;  /* 0x0000005fee00720c */ /* 0x000fe20003f84070 */
[----:B------:R-:W-:Y:S01]  /*4ec0*/  IMAD.HI.U32 R2, R0, R7, RZ ;  /* 0x0000000700027227 */ /* 0x000fe200078e00ff */
[----:B------:R-:W-:-:S03]  /*4ed0*/  IABS R4, R5 ;  /* 0x0000000500047213 */ /* 0x000fc60000000000 */
[----:B------:R-:W-:Y:S02]  /*4ee0*/  IMAD.MOV R2, RZ, RZ, -R2 ;  /* 0x000000ffff027224 */ /* 0x000fe400078e0a02 */
[----:B------:R-:W-:Y:S02]  /*4ef0*/  IMAD.MOV.U32 R3, RZ, RZ, R4 ;  /* 0x000000ffff037224 */ /* 0x000fe400078e0004 */
[----:B------:R-:W-:Y:S01]  /*4f00*/  @!P0 IMAD.IADD R91, R91, 0x1, -R238 ;  /* 0x000000015b5b8824 */ /* 0x000fe200078e0aee */
[----:B------:R-:W-:Y:S01]  /*4f10*/  ISETP.GE.AND P0, PT, R6, RZ, PT ;  /* 0x000000ff0600720c */ /* 0x000fe20003f06270 */
[----:B------:R-:W-:Y:S01]  /*4f20*/  IMAD R94, R238, R2, R7 ;  /* 0x00000002ee5e7224 */ /* 0x000fe200078e0207 */
[----:B------:R-:W-:Y:S01]  /*4f30*/  IADD3 R6, R152, 0x62, RZ ;  /* 0x0000006298067810 */ /* 0x000fe20007ffe0ff */
[----:B------:R-:W-:-:S03]  /*4f40*/  IMAD.HI.U32 R2, R0, R3, RZ ;  /* 0x0000000300027227 */ /* 0x000fc600078e00ff */
[----:B------:R-:W-:Y:S01]  /*4f50*/  IABS R97, R6 ;  /* 0x0000000600617213 */ /* 0x000fe20000000000 */
[--C-:B------:R-:W-:Y:S01]  /*4f60*/  @!P6 IMAD.IADD R93, R93, 0x1, -R238.reuse ;  /* 0x000000015d5de824 */ /* 0x100fe200078e0aee */
[----:B------:R-:W-:Y:S01]  /*4f70*/  ISETP.GT.U32.AND P5, PT, R238, R94, PT ;  /* 0x0000005eee00720c */ /* 0x000fe20003fa4070 */
[--C-:B------:R-:W-:Y:S01]  /*4f80*/  @!P1 IMAD.IADD R92, R92, 0x1, -R238.reuse ;  /* 0x000000015c5c9824 */ /* 0x100fe200078e0aee */
[----:B------:R-:W-:Y:S01]  /*4f90*/  ISETP.GE.AND P1, PT, R10, RZ, PT ;  /* 0x000000ff0a00720c */ /* 0x000fe20003f26270 */
[----:B------:R-:W-:Y:S01]  /*4fa0*/  @!P4 IMAD.IADD R95, R95, 0x1, -R238 ;  /* 0x000000015f5fc824 */ /* 0x000fe200078e0aee */
[C---:B------:R-:W-:Y:S01]  /*4fb0*/  ISETP.GT.U32.AND P6, PT, R238.reuse, R93, PT ;  /* 0x0000005dee00720c */ /* 0x040fe20003fc4070 */
[----:B------:R-:W-:Y:S01]  /*4fc0*/  IMAD.MOV R2, RZ, RZ, -R2 ;  /* 0x000000ffff027224 */ /* 0x000fe200078e0a02 */
[----:B------:R-:W-:Y:S01]  /*4fd0*/  ISETP.GE.AND P4, PT, R5, RZ, PT ;  /* 0x000000ff0500720c */ /* 0x000fe20003f86270 */
[----:B------:R-:W-:Y:S01]  /*4fe0*/  @!P2 IMAD.MOV R92, RZ, RZ, -R92 ;  /* 0x000000ffff5ca224 */ /* 0x000fe200078e0a5c */
[C---:B------:R-:W-:Y:S01]  /*4ff0*/  ISETP.GT.U32.AND P2, PT, R238.reuse, R95, PT ;  /* 0x0000005fee00720c */ /* 0x040fe20003f44070 */
[----:B------:R-:W-:-:S02]  /*5000*/  IMAD R96, R238, R2, R3 ;  /* 0x00000002ee607224 */ /* 0x000fc400078e0203 */
[----:B------:R-:W-:Y:S02]  /*5010*/  IMAD.HI.U32 R2, R0, R97, RZ ;  /* 0x0000006100027227 */ /* 0x000fe400078e00ff */
[----:B------:R-:W-:Y:S02]  /*5020*/  @!P5 IADD3 R94, R94, -R238, RZ ;  /* 0x800000ee5e5ed210 */ /* 0x000fe40007ffe0ff */
[----:B------:R-:W-:Y:S02]  /*5030*/  IMAD.MOV R2, RZ, RZ, -R2 ;  /* 0x000000ffff027224 */ /* 0x000fe400078e0a02 */
[--C-:B------:R-:W-:Y:S01]  /*5040*/  @!P6 IMAD.IADD R93, R93, 0x1, -R238.reuse ;  /* 0x000000015d5de824 */ /* 0x100fe200078e0aee */
[C---:B------:R-:W-:Y:S01]  /*5050*/  ISETP.GT.U32.AND P6, PT, R238.reuse, R96, PT ;  /* 0x00000060ee00720c */ /* 0x040fe20003fc4070 */
[C---:B------:R-:W-:Y:S01]  /*5060*/  IMAD R97, R238.reuse, R2, R97 ;  /* 0x00000002ee617224 */ /* 0x040fe200078e0261 */
[----:B------:R-:W-:Y:S01]  /*5070*/  ISETP.GT.U32.AND P5, PT, R238, R94, PT ;  /* 0x0000005eee00720c */ /* 0x000fe20003fa4070 */
[----:B------:R-:W-:Y:S01]  /*5080*/  @!P3 IMAD.MOV R91, RZ, RZ, -R91 ;  /* 0x000000ffff5bb224 */ /* 0x000fe200078e0a5b */
[----:B------:R-:W-:Y:S01]  /*5090*/  @!P2 IADD3 R95, R95, -R238, RZ ;  /* 0x800000ee5f5fa210 */ /* 0x000fe20007ffe0ff */
[----:B------:R-:W-:Y:S01]  /*50a0*/  VIADD R2, R152, 0x63 ;  /* 0x0000006398027836 */ /* 0x000fe20000000000 */
[----:B------:R-:W-:Y:S01]  /*50b0*/  ISETP.GT.U32.AND P2, PT, R238, R97, PT ;  /* 0x00000061ee00720c */ /* 0x000fe20003f44070 */
[C---:B------:R-:W-:Y:S01]  /*50c0*/  VIADD R4, R152.reuse, 0x65 ;  /* 0x0000006598047836 */ /* 0x040fe20000000000 */
[----:B------:R-:W-:Y:S01]  /*50d0*/  ISETP.GE.AND P3, PT, R9, RZ, PT ;  /* 0x000000ff0900720c */ /* 0x000fe20003f66270 */
[----:B------:R-:W-:Y:S01]  /*50e0*/  VIADD R3, R152, 0x64 ;  /* 0x0000006498037836 */ /* 0x000fe20000000000 */
[----:B------:R-:W-:Y:S01]  /*50f0*/  IABS R5, R2 ;  /* 0x0000000200057213 */ /* 0x000fe20000000000 */
[----:B------:R-:W-:Y:S01]  /*5100*/  @!P0 IMAD.MOV R93, RZ, RZ, -R93 ;  /* 0x000000ffff5d8224 */ /* 0x000fe200078e0a5d */
[----:B------:R-:W-:Y:S01]  /*5110*/  IABS R7, R4 ;  /* 0x0000000400077213 */ /* 0x000fe20000000000 */
[----:B------:R-:W-:Y:S01]  /*5120*/  @!P6 IMAD.IADD R96, R96, 0x1, -R238 ;  /* 0x000000016060e824 */ /* 0x000fe200078e0aee */
[----:B------:R-:W-:Y:S01]  /*5130*/  ISETP.GE.AND P0, PT, R2, RZ, PT ;  /* 0x000000ff0200720c */ /* 0x000fe20003f06270 */
[----:B------:R-:W-:Y:S01]  /*5140*/  IMAD.HI.U32 R2, R0, R5, RZ ;  /* 0x0000000500027227 */ /* 0x000fe200078e00ff */
[----:B------:R-:W-:-:S02]  /*5150*/  @!P5 IADD3 R94, R94, -R238, RZ ;  /* 0x800000ee5e5ed210 */ /* 0x000fc40007ffe0ff */
[----:B------:R-:W-:Y:S01]  /*5160*/  ISETP.GT.U32.AND P6, PT, R238, R96, PT ;  /* 0x00000060ee00720c */ /* 0x000fe20003fc4070 */
[----:B------:R-:W-:Y:S01]  /*5170*/  @!P2 IMAD.IADD R97, R97, 0x1, -R238 ;  /* 0x000000016161a824 */ /* 0x000fe200078e0aee */
[----:B------:R-:W-:Y:S01]  /*5180*/  IABS R99, R3 ;  /* 0x0000000300637213 */ /* 0x000fe20000000000 */
[----:B------:R-:W-:Y:S01]  /*5190*/  @!P3 IMAD.MOV R94, RZ, RZ, -R94 ;  /* 0x000000ffff5eb224 */ /* 0x000fe200078e0a5e */
[----:B------:R-:W-:Y:S01]  /*51a0*/  ISETP.GE.AND P3, PT, R3, RZ, PT ;  /* 0x000000ff0300720c */ /* 0x000fe20003f66270 */
[----:B------:R-:W-:Y:S01]  /*51b0*/  IMAD.HI.U32 R3, R0, R7, RZ ;  /* 0x0000000700037227 */ /* 0x000fe200078e00ff */
[----:B------:R-:W-:Y:S02]  /*51c0*/  ISETP.GT.U32.AND P2, PT, R238, R97, PT ;  /* 0x00000061ee00720c */ /* 0x000fe40003f44070 */
[----:B------:R-:W-:Y:S01]  /*51d0*/  ISETP.GE.AND P5, PT, R6, RZ, PT ;  /* 0x000000ff0600720c */ /* 0x000fe20003fa6270 */
[----:B------:R-:W-:Y:S01]  /*51e0*/  IMAD.MOV R98, RZ, RZ, -R2 ;  /* 0x000000ffff627224 */ /* 0x000fe200078e0a02 */
[----:B------:R-:W-:Y:S01]  /*51f0*/  IADD3 R3, -R3, RZ, RZ ;  /* 0x000000ff03037210 */ /* 0x000fe20007ffe1ff */
[----:B------:R-:W-:-:S04]  /*5200*/  IMAD.HI.U32 R2, R0, R99, RZ ;  /* 0x0000006300027227 */ /* 0x000fc800078e00ff */
[--C-:B------:R-:W-:Y:S02]  /*5210*/  @!P6 IMAD.IADD R96, R96, 0x1, -R238.reuse ;  /* 0x000000016060e824 */ /* 0x100fe400078e0aee */
[C---:B------:R-:W-:Y:S02]  /*5220*/  IMAD R98, R238.reuse, R98, R5 ;  /* 0x00000062ee627224 */ /* 0x040fe400078e0205 */
[----:B------:R-:W-:Y:S02]  /*5230*/  @!P2 IMAD.IADD R97, R97, 0x1, -R238 ;  /* 0x000000016161a824 */ /* 0x000fe400078e0aee */
[C---:B------:R-:W-:Y:S02]  /*5240*/  IMAD R100, R238.reuse, R3, R7 ;  /* 0x00000003ee647224 */ /* 0x040fe400078e0207 */
[----:B------:R-:W-:Y:S01]  /*5250*/  @!P4 IMAD.MOV R96, RZ, RZ, -R96 ;  /* 0x000000ffff60c224 */ /* 0x000fe200078e0a60 */
[C---:B------:R-:W-:Y:S01]  /*5260*/  ISETP.GT.U32.AND P4, PT, R238.reuse, R98, PT ;  /* 0x00000062ee00720c */ /* 0x040fe20003f84070 */
[----:B------:R-:W-:Y:S01]  /*5270*/  @!P5 IMAD.MOV R97, RZ, RZ, -R97 ;  /* 0x000000ffff61d224 */ /* 0x000fe200078e0a61 */
[----:B------:R-:W-:Y:S01]  /*5280*/  ISETP.GT.U32.AND P5, PT, R238, R100, PT ;  /* 0x00000064ee00720c */ /* 0x000fe20003fa4070 */
[----:B------:R-:W-:Y:S01]  /*5290*/  @!P1 IMAD.MOV R95, RZ, RZ, -R95 ;  /* 0x000000ffff5f9224 */ /* 0x000fe200078e0a5f */
[----:B------:R-:W-:Y:S01]  /*52a0*/  ISETP.GE.AND P1, PT, R4, RZ, PT ;  /* 0x000000ff0400720c */ /* 0x000fe20003f26270 */
[----:B------:R-:W-:-:S02]  /*52b0*/  VIADD R6, R152, 0x66 ;  /* 0x0000006698067836 */ /* 0x000fc40000000000 */
[----:B------:R-:W-:Y:S02]  /*52c0*/  IMAD.MOV R4, RZ, RZ, -R2 ;  /* 0x000000ffff047224 */ /* 0x000fe400078e0a02 */
[----:B------:R-:W-:Y:S01]  /*52d0*/  VIADD R8, R152, 0x68 ;  /* 0x0000006898087836 */ /* 0x000fe20000000000 */
[----:B------:R-:W-:Y:S01]  /*52e0*/  IABS R101, R6 ;  /* 0x0000000600657213 */ /* 0x000fe20000000000 */
[----:B------:R-:W-:Y:S01]  /*52f0*/  IMAD R99, R238, R4, R99 ;  /* 0x00000004ee637224 */ /* 0x000fe200078e0263 */
[----:B------:R-:W-:Y:S01]  /*5300*/  ISETP.GE.AND P6, PT, R6, RZ, PT ;  /* 0x000000ff0600720c */ /* 0x000fe20003fc6270 */
[----:B------:R-:W-:Y:S01]  /*5310*/  VIADD R6, R152, 0x67 ;  /* 0x0000006798067836 */ /* 0x000fe20000000000 */
[----:B------:R-:W-:Y:S01]  /*5320*/  @!P4 IADD3 R98, R98, -R238, RZ ;  /* 0x800000ee6262c210 */ /* 0x000fe20007ffe0ff */
[----:B------:R-:W-:Y:S01]  /*5330*/  @!P5 IMAD.IADD R100, R100, 0x1, -R238 ;  /* 0x000000016464d824 */ /* 0x000fe200078e0aee */
[----:B------:R-:W-:Y:S01]  /*5340*/  ISETP.GT.U32.AND P2, PT, R238, R99, PT ;  /* 0x00000063ee00720c */ /* 0x000fe20003f44070 */
[----:B------:R-:W-:Y:S01]  /*5350*/  IMAD.HI.U32 R2, R0, R101, RZ ;  /* 0x0000006500027227 */ /* 0x000fe200078e00ff */
[----:B------:R-:W-:-:S02]  /*5360*/  IABS R103, R8 ;  /* 0x0000000800677213 */ /* 0x000fc40000000000 */
[C---:B------:R-:W-:Y:S01]  /*5370*/  ISETP.GT.U32.AND P4, PT, R238.reuse, R98, PT ;  /* 0x00000062ee00720c */ /* 0x040fe20003f84070 */
[----:B------:R-:W-:Y:S01]  /*5380*/  IMAD.MOV R2, RZ, RZ, -R2 ;  /* 0x000000ffff027224 */ /* 0x000fe200078e0a02 */
[----:B------:R-:W-:Y:S01]  /*5390*/  ISETP.GT.U32.AND P5, PT, R238, R100, PT ;  /* 0x00000064ee00720c */ /* 0x000fe20003fa4070 */
[----:B------:R-:W-:Y:S01]  /*53a0*/  IMAD.HI.U32 R3, R0, R103, RZ ;  /* 0x0000006700037227 */ /* 0x000fe200078e00ff */
[----:B------:R-:W-:-:S03]  /*53b0*/  IABS R5, R6 ;  /* 0x0000000600057213 */ /* 0x000fc60000000000 */
[----:B------:R-:W-:Y:S02]  /*53c0*/  IMAD R101, R238, R2, R101 ;  /* 0x00000002ee657224 */ /* 0x000fe400078e0265 */
[----:B------:R-:W-:Y:S02]  /*53d0*/  IMAD.MOV R3, RZ, RZ, -R3 ;  /* 0x000000ffff037224 */ /* 0x000fe400078e0a03 */
[----:B------:R-:W-:Y:S02]  /*53e0*/  VIADD R9, R152, 0x69 ;  /* 0x0000006998097836 */ /* 0x000fe40000000000 */
[----:B------:R-:W-:Y:S01]  /*53f0*/  @!P2 IMAD.IADD R99, R99, 0x1, -R238 ;  /* 0x000000016363a824 */ /* 0x000fe200078e0aee */
[----:B------:R-:W-:Y:S01]  /*5400*/  @!P4 IADD3 R98, R98, -R238, RZ ;  /* 0x800000ee6262c210 */ /* 0x000fe20007ffe0ff */
[----:B------:R-:W-:Y:S01]  /*5410*/  IMAD.HI.U32 R2, R0, R5, RZ ;  /* 0x0000000500027227 */ /* 0x000fe200078e00ff */
[C---:B------:R-:W-:Y:S02]  /*5420*/  ISETP.GT.U32.AND P4, PT, R238.reuse, R101, PT ;  /* 0x00000065ee00720c */ /* 0x040fe40003f84070 */
[----:B------:R-:W-:Y:S01]  /*5430*/  IABS R4, R9 ;  /* 0x0000000900047213 */ /* 0x000fe20000000000 */
[C---:B------:R-:W-:Y:S01]  /*5440*/  IMAD R103, R238.reuse, R3, R103 ;  /* 0x00000003ee677224 */ /* 0x040fe200078e0267 */
[----:B------:R-:W-:Y:S01]  /*5450*/  ISETP.GT.U32.AND P2, PT, R238, R99, PT ;  /* 0x00000063ee00720c */ /* 0x000fe20003f44070 */
[----:B------:R-:W-:-:S02]  /*5460*/  IMAD.MOV R2, RZ, RZ, -R2 ;  /* 0x000000ffff027224 */ /* 0x000fc400078e0a02 */
[----:B------:R-:W-:Y:S01]  /*5470*/  @!P5 IMAD.IADD R100, R100, 0x1, -R238 ;  /* 0x000000016464d824 */ /* 0x000fe200078e0aee */
[C---:B------:R-:W-:Y:S01]  /*5480*/  ISETP.GT.U32.AND P5, PT, R238.reuse, R103, PT ;  /* 0x00000067ee00720c */ /* 0x040fe20003fa4070 */
[----:B------:R-:W-:Y:S02]  /*5490*/  IMAD R102, R238, R2, R5 ;  /* 0x00000002ee667224 */ /* 0x000fe400078e0205 */
[----:B------:R-:W-:Y:S01]  /*54a0*/  IMAD.MOV.U32 R5, RZ, RZ, R4 ;  /* 0x000000ffff057224 */ /* 0x000fe200078e0004 */
[----:B------:R-:W-:Y:S01]  /*54b0*/  @!P1 IADD3 R100, -R100, RZ, RZ ;  /* 0x000000ff64649210 */ /* 0x000fe20007ffe1ff */
[----:B------:R-:W-:Y:S01]  /*54c0*/  VIADD R10, R152, 0x6a ;  /* 0x0000006a980a7836 */ /* 0x000fe20000000000 */
[----:B------:R-:W-:Y:S01]  /*54d0*/  ISETP.GE.AND P1, PT, R9, RZ, PT ;  /* 0x000000ff0900720c */ /* 0x000fe20003f26270 */
[----:B------:R-:W-:-:S03]  /*54e0*/  IMAD.HI.U32 R2, R0, R5, RZ ;  /* 0x0000000500027227 */ /* 0x000fc600078e00ff */
[----:B------:R-:W-:Y:S01]  /*54f0*/  IABS R105, R10 ;  /* 0x0000000a00697213 */ /* 0x000fe20000000000 */
[----:B------:R-:W-:Y:S01]  /*5500*/  VIADD R4, R152, 0x6b ;  /* 0x0000006b98047836 */ /* 0x000fe20000000000 */
[----:B------:R-:W-:Y:S01]  /*5510*/  IADD3 R2, -R2, RZ, RZ ;  /* 0x000000ff02027210 */ /* 0x000fe20007ffe1ff */
[--C-:B------:R-:W-:Y:S01]  /*5520*/  @!P4 IMAD.IADD R101, R101, 0x1, -R238.reuse ;  /* 0x000000016565c824 */ /* 0x100fe200078e0aee */
[----:B------:R-:W-:Y:S01]  /*5530*/  ISETP.GE.AND P4, PT, R6, RZ, PT ;  /* 0x000000ff0600720c */ /* 0x000fe20003f86270 */
[----:B------:R-:W-:Y:S01]  /*5540*/  @!P2 IMAD.IADD R99, R99, 0x1, -R238 ;  /* 0x000000016363a824 */ /* 0x000fe200078e0aee */
[C---:B------:R-:W-:Y:S01]  /*5550*/  ISETP.GT.U32.AND P2, PT, R238.reuse, R102, PT ;  /* 0x00000066ee00720c */ /* 0x040fe20003f44070 */
[----:B------:R-:W-:Y:S01]  /*5560*/  @!P0 IMAD.MOV R98, RZ, RZ, -R98 ;  /* 0x000000ffff628224 */ /* 0x000fe200078e0a62 */
[----:B------:R-:W-:Y:S01]  /*5570*/  IABS R7, R4 ;  /* 0x0000000400077213 */ /* 0x000fe20000000000 */
[----:B------:R-:W-:Y:S01]  /*5580*/  @!P5 IMAD.IADD R103, R103, 0x1, -R238 ;  /* 0x000000016767d824 */ /* 0x000fe200078e0aee */
[C---:B------:R-:W-:Y:S01]  /*5590*/  ISETP.GT.U32.AND P0, PT, R238.reuse, R101, PT ;  /* 0x00000065ee00720c */ /* 0x040fe20003f04070 */
[----:B------:R-:W-:-:S02]  /*55a0*/  IMAD R104, R238, R2, R5 ;  /* 0x00000002ee687224 */ /* 0x000fc400078e0205 */
[----:B------:R-:W-:Y:S01]  /*55b0*/  IMAD.HI.U32 R3, R0, R105, RZ ;  /* 0x0000006900037227 */ /* 0x000fe200078e00ff */
[----:B------:R-:W-:-:S03]  /*55c0*/  ISETP.GT.U32.AND P5, PT, R238, R103, PT ;  /* 0x00000067ee00720c */ /* 0x000fc60003fa4070 */
[----:B------:R-:W-:-:S04]  /*55d0*/  IMAD.HI.U32 R2, R0, R7, RZ ;  /* 0x0000000700027227 */ /* 0x000fc800078e00ff */
[----:B------:R-:W-:Y:S02]  /*55e0*/  IMAD.MOV R3, RZ, RZ, -R3 ;  /* 0x000000ffff037224 */ /* 0x000fe400078e0a03 */
[----:B------:R-:W-:Y:S02]  /*55f0*/  IMAD.MOV R2, RZ, RZ, -R2 ;  /* 0x000000ffff027224 */ /* 0x000fe400078e0a02 */
[--C-:B------:R-:W-:Y:S01]  /*5600*/  @!P2 IMAD.IADD R102, R102, 0x1, -R238.reuse ;  /* 0x000000016666a824 */ /* 0x100fe200078e0aee */
[----:B------:R-:W-:Y:S01]  /*5610*/  ISETP.GE.AND P2, PT, R8, RZ, PT ;  /* 0x000000ff0800720c */ /* 0x000fe20003f46270 */
[C---:B------:R-:W-:Y:S02]  /*5620*/  IMAD R105, R238.reuse, R3, R105 ;  /* 0x00000003ee697224 */ /* 0x040fe400078e0269 */
[----:B------:R-:W-:Y:S01]  /*5630*/  @!P0 IMAD.IADD R101, R101, 0x1, -R238 ;  /* 0x0000000165658824 */ /* 0x000fe200078e0aee */
[C---:B------:R-:W-:Y:S01]  /*5640*/  ISETP.GT.U32.AND P0, PT, R238.reuse, R104, PT ;  /* 0x00000068ee00720c */ /* 0x040fe20003f04070 */
[----:B------:R-:W-:-:S02]  /*5650*/  IMAD R106, R238, R2, R7 ;  /* 0x00000002ee6a7224 */ /* 0x000fc400078e0207 */
[----:B------:R-:W-:Y:S01]  /*5660*/  @!P3 IMAD.MOV R99, RZ, RZ, -R99 ;  /* 0x000000ffff63b224 */ /* 0x000fe200078e0a63 */
[C---:B------:R-:W-:Y:S01]  /*5670*/  ISETP.GT.U32.AND P3, PT, R238.reuse, R102, PT ;  /* 0x00000066ee00720c */ /* 0x040fe20003f64070 */
[----:B------:R-:W-:Y:S01]  /*5680*/  @!P6 IMAD.MOV R101, RZ, RZ, -R101 ;  /* 0x000000ffff65e224 */ /* 0x000fe200078e0a65 */
[C---:B------:R-:W-:Y:S01]  /*5690*/  ISETP.GT.U32.AND P6, PT, R238.reuse, R105, PT ;  /* 0x00000069ee00720c */ /* 0x040fe20003fc4070 */
[--C-:B------:R-:W-:Y:S01]  /*56a0*/  @!P5 IMAD.IADD R103, R103, 0x1, -R238.reuse ;  /* 0x000000016767d824 */ /* 0x100fe200078e0aee */
[----:B------:R-:W-:Y:S01]  /*56b0*/  ISETP.GT.U32.AND P5, PT, R238, R106, PT ;  /* 0x0000006aee00720c */ /* 0x000fe20003fa4070 */
[C---:B------:R-:W-:Y:S02]  /*56c0*/  VIADD R6, R152.reuse, 0x6c ;  /* 0x0000006c98067836 */ /* 0x040fe40000000000 */
[----:B------:R-:W-:Y:S02]  /*56d0*/  VIADD R8, R152, 0x6d ;  /* 0x0000006d98087836 */ /* 0x000fe40000000000 */
[--C-:B------:R-:W-:Y:S01]  /*56e0*/  @!P0 IMAD.IADD R104, R104, 0x1, -R238.reuse ;  /* 0x0000000168688824 */ /* 0x100fe200078e0aee */
[----:B------:R-:W-:Y:S01]  /*56f0*/  IABS R107, R6 ;  /* 0x00000006006b7213 */ /* 0x000fe20000000000 */
[----:B------:R-:W-:Y:S01]  /*5700*/  VIADD R9, R152, 0x6f ;  /* 0x0000006f98097836 */ /* 0x000fe20000000000 */
[----:B------:R-:W-:Y:S01]  /*5710*/  IABS R5, R8 ;  /* 0x0000000800057213 */ /* 0x000fe20000000000 */
[--C-:B------:R-:W-:Y:S01]  /*5720*/  @!P3 IMAD.IADD R102, R102, 0x1, -R238.reuse ;  /* 0x000000016666b824 */ /* 0x100fe200078e0aee */
[----:B------:R-:W-:Y:S01]  /*5730*/  ISETP.GE.AND P0, PT, R4, RZ, PT ;  /* 0x000000ff0400720c */ /* 0x000fe20003f06270 */
[--C-:B------:R-:W-:Y:S01]  /*5740*/  @!P6 IMAD.IADD R105, R105, 0x1, -R238.reuse ;  /* 0x000000016969e824 */ /* 0x100fe200078e0aee */
[----:B------:R-:W-:Y:S01]  /*5750*/  ISETP.GT.U32.AND P6, PT, R238, R104, PT ;  /* 0x00000068ee00720c */ /* 0x000fe20003fc4070 */
[----:B------:R-:W-:Y:S01]  /*5760*/  @!P5 IMAD.IADD R106, R106, 0x1, -R238 ;  /* 0x000000016a6ad824 */ /* 0x000fe200078e0aee */
[----:B------:R-:W-:Y:S01]  /*5770*/  IADD3 R4, R152, 0x6e, RZ ;  /* 0x0000006e98047810 */ /* 0x000fe20007ffe0ff */
[----:B------:R-:W-:Y:S01]  /*5780*/  IMAD.HI.U32 R2, R0, R107, RZ ;  /* 0x0000006b00027227 */ /* 0x000fe200078e00ff */
[----:B------:R-:W-:-:S02]  /*5790*/  ISETP.GT.U32.AND P5, PT, R238, R105, PT ;  /* 0x00000069ee00720c */ /* 0x000fc40003fa4070 */
[----:B------:R-:W-:Y:S01]  /*57a0*/  IABS R109, R4 ;  /* 0x00000004006d7213 */ /* 0x000fe20000000000 */
[----:B------:R-:W-:Y:S01]  /*57b0*/  @!P4 IMAD.MOV R102, RZ, RZ, -R102 ;  /* 0x000000ffff66c224 */ /* 0x000fe200078e0a66 */
[----:B------:R-:W-:Y:S01]  /*57c0*/  ISETP.GT.U32.AND P4, PT, R238, R106, PT ;  /* 0x0000006aee00720c */ /* 0x000fe20003f84070 */
[----:B------:R-:W-:Y:S01]  /*57d0*/  IMAD.MOV R3, RZ, RZ, -R2 ;  /* 0x000000ffff037224 */ /* 0x000fe200078e0a02 */
[----:B------:R-:W-:Y:S01]  /*57e0*/  IABS R7, R9 ;  /* 0x0000000900077213 */ /* 0x000fe20000000000 */
[----:B------:R-:W-:Y:S01]  /*57f0*/  IMAD.HI.U32 R2, R0, R5, RZ ;  /* 0x0000000500027227 */ /* 0x000fe200078e00ff */
[----:B------:R-:W-:Y:S02]  /*5800*/  ISETP.GE.AND P3, PT, R10, RZ, PT ;  /* 0x000000ff0a00720c */ /* 0x000fe40003f66270 */
[----:B------:R-:W-:Y:S01]  /*5810*/  @!P6 IADD3 R104, R104, -R238, RZ ;  /* 0x800000ee6868e210 */ /* 0x000fe20007ffe0ff */
[----:B------:R-:W-:Y:S02]  /*5820*/  IMAD R107, R238, R3, R107 ;  /* 0x00000003ee6b7224 */ /* 0x000fe400078e026b */
[----:B------:R-:W-:-:S02]  /*5830*/  IMAD.MOV R2, RZ, RZ, -R2 ;  /* 0x000000ffff027224 */ /* 0x000fc400078e0a02 */
[--C-:B------:R-:W-:Y:S01]  /*5840*/  @!P5 IMAD.IADD R105, R105, 0x1, -R238.reuse ;  /* 0x000000016969d824 */ /* 0x100fe200078e0aee */
[C---:B------:R-:W-:Y:S01]  /*5850*/  ISETP.GT.U32.AND P6, PT, R238.reuse, R107, PT ;  /* 0x0000006bee00720c */ /* 0x040fe20003fc4070 */
[----:B------:R-:W-:Y:S01]  /*5860*/  IMAD R108, R238, R2, R5 ;  /* 0x00000002ee6c7224 */ /* 0x000fe200078e0205 */
[----:B------:R-:W-:Y:S01]  /*5870*/  ISETP.GE.AND P5, PT, R6, RZ, PT ;  /* 0x000000ff0600720c */ /* 0x000fe20003fa6270 */
[----:B------:R-:W-:Y:S02]  /*5880*/  @!P4 IMAD.IADD R106, R106, 0x1, -R238 ;  /* 0x000000016a6ac824 */ /* 0x000fe400078e0aee */
[----:B------:R-:W-:Y:S01]  /*5890*/  VIADD R6, R152, 0x70 ;  /* 0x0000007098067836 */ /* 0x000fe20000000000 */
[----:B------:R-:W-:Y:S01]  /*58a0*/  ISETP.GT.U32.AND P4, PT, R238, R108, PT ;  /* 0x0000006cee00720c */ /* 0x000fe20003f84070 */
[----:B------:R-:W-:-:S03]  /*58b0*/  IMAD.HI.U32 R2, R0, R109, RZ ;  /* 0x0000006d00027227 */ /* 0x000fc600078e00ff */
[----:B------:R-:W-:Y:S01]  /*58c0*/  IABS R111, R6 ;  /* 0x00000006006f7213 */ /* 0x000fe20000000000 */
[----:B------:R-:W-:-:S04]  /*58d0*/  IMAD.HI.U32 R3, R0, R7, RZ ;  /* 0x0000000700037227 */ /* 0x000fc800078e00ff */
[----:B------:R-:W-:Y:S01]  /*58e0*/  @!P6 IMAD.IADD R107, R107, 0x1, -R238 ;  /* 0x000000016b6be824 */ /* 0x000fe200078e0aee */
[----:B------:R-:W-:Y:S01]  /*58f0*/  ISETP.GE.AND P6, PT, R8, RZ, PT ;  /* 0x000000ff0800720c */ /* 0x000fe20003fc6270 */
[----:B------:R-:W-:Y:S01]  /*5900*/  IMAD.MOV R2, RZ, RZ, -R2 ;  /* 0x000000ffff027224 */ /* 0x000fe200078e0a02 */
[----:B------:R-:W-:Y:S01]  /*5910*/  IADD3 R8, R152, 0x71, RZ ;  /* 0x0000007198087810 */ /* 0x000fe20007ffe0ff */
[----:B------:R-:W-:Y:S01]  /*5920*/  @!P4 IMAD.IADD R108, R108, 0x1, -R238 ;  /* 0x000000016c6cc824 */ /* 0x000fe200078e0aee */
[C---:B------:R-:W-:Y:S01]  /*5930*/  ISETP.GT.U32.AND P4, PT, R238.reuse, R107, PT ;  /* 0x0000006bee00720c */ /* 0x040fe20003f84070 */
[----:B------:R-:W-:Y:S01]  /*5940*/  IMAD.MOV R3, RZ, RZ, -R3 ;  /* 0x000000ffff037224 */ /* 0x000fe200078e0a03 */
[----:B------:R-:W-:Y:S01]  /*5950*/  IABS R5, R8 ;  /* 0x0000000800057213 */ /* 0x000fe20000000000 */
[C---:B------:R-:W-:Y:S02]  /*5960*/  IMAD R109, R238.reuse, R2, R109 ;  /* 0x00000002ee6d7224 */ /* 0x040fe400078e026d */
[----:B------:R-:W-:-:S02]  /*5970*/  IMAD R110, R238, R3, R7 ;  /* 0x00000003ee6e7224 */ /* 0x000fc400078e0207 */
[----:B------:R-:W-:-:S04]  /*5980*/  IMAD.HI.U32 R2, R0, R111, RZ ;  /* 0x0000006f00027227 */ /* 0x000fc800078e00ff */
[----:B------:R-:W-:Y:S01]  /*5990*/  @!P1 IMAD.MOV R104, RZ, RZ, -R104 ;  /* 0x000000ffff689224 */ /* 0x000fe200078e0a68 */
[C---:B------:R-:W-:Y:S01]  /*59a0*/  ISETP.GT.U32.AND P1, PT, R238.reuse, R108, PT ;  /* 0x0000006cee00720c */ /* 0x040fe20003f24070 */
[----:B------:R-:W-:Y:S01]  /*59b0*/  @!P3 IMAD.MOV R105, RZ, RZ, -R105 ;  /* 0x000000ffff69b224 */ /* 0x000fe200078e0a69 */
[----:B------:R-:W-:Y:S01]  /*59c0*/  ISETP.GT.U32.AND P3, PT, R238, R110, PT ;  /* 0x0000006eee00720c */ /* 0x000fe20003f64070 */
[----:B------:R-:W-:Y:S01]  /*59d0*/  IMAD.HI.U32 R3, R0, R5, RZ ;  /* 0x0000000500037227 */ /* 0x000fe200078e00ff */
[----:B------:R-:W-:-:S03]  /*59e0*/  IADD3 R2, -R2, RZ, RZ ;  /* 0x000000ff02027210 */ /* 0x000fc60007ffe1ff */
[--C-:B------:R-:W-:Y:S01]  /*59f0*/  @!P4 IMAD.IADD R107, R107, 0x1, -R238.reuse ;  /* 0x000000016b6bc824 */ /* 0x100fe200078e0aee */
[----:B------:R-:W-:Y:S01]  /*5a00*/  ISETP.GE.AND P4, PT, R9, RZ, PT ;  /* 0x000000ff0900720c */ /* 0x000fe20003f86270 */
[----:B------:R-:W-:Y:S02]  /*5a10*/  IMAD R111, R238, R2, R111 ;  /* 0x00000002ee6f7224 */ /* 0x000fe400078e026f */
[----:B------:R-:W-:Y:S01]  /*5a20*/  IMAD.MOV R3, RZ, RZ, -R3 ;  /* 0x000000ffff037224 */ /* 0x000fe200078e0a03 */
[----:B------:R-:W-:Y:S01]  /*5a30*/  @!P5 IADD3 R107, -R107, RZ, RZ ;  /* 0x000000ff6b6bd210 */ /* 0x000fe20007ffe1ff */
[--C-:B------:R-:W-:Y:S01]  /*5a40*/  @!P1 IMAD.IADD R108, R108, 0x1, -R238.reuse ;  /* 0x000000016c6c9824 */ /* 0x100fe200078e0aee */
[C---:B------:R-:W-:Y:S01]  /*5a50*/  ISETP.GT.U32.AND P5, PT, R238.reuse, R111, PT ;  /* 0x0000006fee00720c */ /* 0x040fe20003fa4070 */
[----:B------:R-:W-:Y:S01]  /*5a60*/  IMAD R112, R238, R3, R5 ;  /* 0x00000003ee707224 */ /* 0x000fe200078e0205 */
[----:B------:R-:W-:Y:S01]  /*5a70*/  ISETP.GE.AND P1, PT, R6, RZ, PT ;  /* 0x000000ff0600720c */ /* 0x000fe20003f26270 */
[----:B------:R-:W-:Y:S01]  /*5a80*/  @!P2 IMAD.MOV R103, RZ, RZ, -R103 ;  /* 0x000000ffff67a224 */ /* 0x000fe200078e0a67 */
[----:B------:R-:W-:Y:S01]  /*5a90*/  ISETP.GT.U32.AND P2, PT, R238, R109, PT ;  /* 0x0000006dee00720c */ /* 0x000fe20003f44070 */
[----:B------:R-:W-:-:S02]  /*5aa0*/  @!P3 IMAD.IADD R110, R110, 0x1, -R238 ;  /* 0x000000016e6eb824 */ /* 0x000fc400078e0aee */
[----:B------:R-:W-:Y:S01]  /*5ab0*/  @!P6 IMAD.MOV R108, RZ, RZ, -R108 ;  /* 0x000000ffff6ce224 */ /* 0x000fe200078e0a6c */
[----:B------:R-:W-:Y:S01]  /*5ac0*/  ISETP.GT.U32.AND P6, PT, R238, R112, PT ;  /* 0x00000070ee00720c */ /* 0x000fe20003fc4070 */
[----:B------:R-:W-:Y:S01]  /*5ad0*/  VIADD R3, R152, 0x72 ;  /* 0x0000007298037836 */ /* 0x000fe20000000000 */
[----:B------:R-:W-:Y:S01]  /*5ae0*/  ISETP.GT.U32.AND P3, PT, R238, R110, PT ;  /* 0x0000006eee00720c */ /* 0x000fe20003f64070 */
[----:B------:R-:W-:Y:S01]  /*5af0*/  @!P0 IMAD.MOV R106, RZ, RZ, -R106 ;  /* 0x000000ffff6a8224 */ /* 0x000fe200078e0a6a */
[----:B------:R-:W-:Y:S01]  /*5b00*/  ISETP.GE.AND P0, PT, R4, RZ, PT ;  /* 0x000000ff0400720c */ /* 0x000fe20003f06270 */
[----:B------:R-:W-:Y:S01]  /*5b10*/  VIADD R4, R152, 0x73 ;  /* 0x0000007398047836 */ /* 0x000fe20000000000 */
[----:B------:R-:W-:Y:S01]  /*5b20*/  IABS R113, R3 ;  /* 0x0000000300717213 */ /* 0x000fe20000000000 */
[--C-:B------:R-:W-:Y:S02]  /*5b30*/  @!P5 IMAD.IADD R111, R111, 0x1, -R238.reuse ;  /* 0x000000016f6fd824 */ /* 0x100fe400078e0aee */
[----:B------:R-:W-:Y:S01]  /*5b40*/  @!P2 IMAD.IADD R109, R109, 0x1, -R238 ;  /* 0x000000016d6da824 */ /* 0x000fe200078e0aee */
[----:B------:R-:W-:Y:S01]  /*5b50*/  IABS R5, R4 ;  /* 0x0000000400057213 */ /* 0x000fe20000000000 */
[----:B------:R-:W-:Y:S01]  /*5b60*/  IMAD.HI.U32 R2, R0, R113, RZ ;  /* 0x0000007100027227 */ /* 0x000fe200078e00ff */
[----:B------:R-:W-:-:S02]  /*5b70*/  ISETP.GT.U32.AND P5, PT, R238, R111, PT ;  /* 0x0000006fee00720c */ /* 0x000fc40003fa4070 */
[----:B------:R-:W-:Y:S01]  /*5b80*/  @!P6 IADD3 R112, R112, -R238, RZ ;  /* 0x800000ee7070e210 */ /* 0x000fe20007ffe0ff */
[----:B------:R-:W-:Y:S01]  /*5b90*/  @!P3 IMAD.IADD R110, R110, 0x1, -R238 ;  /* 0x000000016e6eb824 */ /* 0x000fe200078e0aee */
[----:B------:R-:W-:Y:S01]  /*5ba0*/  ISETP.GT.U32.AND P2, PT, R238, R109, PT ;  /* 0x0000006dee00720c */ /* 0x000fe20003f44070 */
[----:B------:R-:W-:Y:S01]  /*5bb0*/  IMAD.MOV R2, RZ, RZ, -R2 ;  /* 0x000000ffff027224 */ /* 0x000fe200078e0a02 */
[----:B------:R-:W-:Y:S01]  /*5bc0*/  ISETP.GE.AND P3, PT, R3, RZ, PT ;  /* 0x000000ff0300720c */ /* 0x000fe20003f66270 */
[----:B------:R-:W-:Y:S01]  /*5bd0*/  IMAD.HI.U32 R3, R0, R5, RZ ;  /* 0x0000000500037227 */ /* 0x000fe200078e00ff */
[----:B------:R-:W-:Y:S02]  /*5be0*/  ISETP.GT.U32.AND P6, PT, R238, R112, PT ;  /* 0x00000070ee00720c */ /* 0x000fe40003fc4070 */
[----:B------:R-:W-:Y:S01]  /*5bf0*/  @!P4 IADD3 R110, -R110, RZ, RZ ;  /* 0x000000ff6e6ec210 */ /* 0x000fe20007ffe1ff */
[----:B------:R-:W-:Y:S02]  /*5c00*/  IMAD.MOV R3, RZ, RZ, -R3 ;  /* 0x000000ffff037224 */ /* 0x000fe400078e0a03 */
[----:B------:R-:W-:-:S02]  /*5c10*/  IMAD R113, R238, R2, R113 ;  /* 0x00000002ee717224 */ /* 0x000fc400078e0271 */
[----:B------:R-:W-:Y:S02]  /*5c20*/  VIADD R6, R152, 0x74 ;  /* 0x0000007498067836 */ /* 0x000fe40000000000 */
[C---:B------:R-:W-:Y:S02]  /*5c30*/  IMAD R114, R238.reuse, R3, R5 ;  /* 0x00000003ee727224 */ /* 0x040fe400078e0205 */
[--C-:B------:R-:W-:Y:S01]  /*5c40*/  @!P5 IMAD.IADD R111, R111, 0x1, -R238.reuse ;  /* 0x000000016f6fd824 */ /* 0x100fe200078e0aee */
[----:B------:R-:W-:Y:S01]  /*5c50*/  ISETP.GT.U32.AND P5, PT, R238, R113, PT ;  /* 0x00000071ee00720c */ /* 0x000fe20003fa4070 */
[--C-:B------:R-:W-:Y:S01]  /*5c60*/  @!P2 IMAD.IADD R109, R109, 0x1, -R238.reuse ;  /* 0x000000016d6da824 */ /* 0x100fe200078e0aee */
[----:B------:R-:W-:Y:S01]  /*5c70*/  IABS R7, R6 ;  /* 0x0000000600077213 */ /* 0x000fe20000000000 */
[----:B------:R-:W-:Y:S01]  /*5c80*/  @!P6 IMAD.IADD R112, R112, 0x1, -R238 ;  /* 0x000000017070e824 */ /* 0x000fe200078e0aee */
[----:B------:R-:W-:Y:S01]  /*5c90*/  ISETP.GT.U32.AND P6, PT, R238, R114, PT ;  /* 0x00000072ee00720c */ /* 0x000fe20003fc4070 */
[----:B------:R-:W-:Y:S01]  /*5ca0*/  @!P0 IMAD.MOV R109, RZ, RZ, -R109 ;  /* 0x000000ffff6d8224 */ /* 0x000fe200078e0a6d */
[----:B------:R-:W-:Y:S01]  /*5cb0*/  ISETP.GE.AND P0, PT, R4, RZ, PT ;  /* 0x000000ff0400720c */ /* 0x000fe20003f06270 */
[----:B------:R-:W-:Y:S01]  /*5cc0*/  IMAD.HI.U32 R2, R0, R7, RZ ;  /* 0x0000000700027227 */ /* 0x000fe200078e00ff */
[----:B------:R-:W-:-:S02]  /*5cd0*/  ISETP.GE.AND P2, PT, R8, RZ, PT ;  /* 0x000000ff0800720c */ /* 0x000fc40003f46270 */
[----:B------:R-:W-:Y:S01]  /*5ce0*/  ISETP.GE.AND P4, PT, R6, RZ, PT ;  /* 0x000000ff0600720c */ /* 0x000fe20003f86270 */
[----:B------:R-:W-:Y:S01]  /*5cf0*/  VIADD R4, R152, 0x75 ;  /* 0x0000007598047836 */ /* 0x000fe20000000000 */
[----:B------:R-:W-:Y:S01]  /*5d00*/  IADD3 R2, -R2, RZ, RZ ;  /* 0x000000ff02027210 */ /* 0x000fe20007ffe1ff */
[----:B------:R-:W-:Y:S02]  /*5d10*/  VIADD R8, R152, 0x76 ;  /* 0x0000007698087836 */ /* 0x000fe40000000000 */
[--C-:B------:R-:W-:Y:S01]  /*5d20*/  @!P5 IMAD.IADD R113, R113, 0x1, -R238.reuse ;  /* 0x000000017171d824 */ /* 0x100fe200078e0aee */
[----:B------:R-:W-:Y:S01]  /*5d30*/  IABS R119, R4 ;  /* 0x0000000400777213 */ /* 0x000fe20000000000 */
[----:B------:R-:W-:Y:S01]  /*5d40*/  IMAD R118, R238, R2, R7 ;  /* 0x00000002ee767224 */ /* 0x000fe200078e0207 */
[----:B------:R-:W-:Y:S01]  /*5d50*/  IABS R5, R8 ;  /* 0x0000000800057213 */ /* 0x000fe20000000000 */
[----:B------:R-:W-:Y:S01]  /*5d60*/  @!P6 IMAD.IADD R114, R114, 0x1, -R238 ;  /* 0x000000017272e824 */ /* 0x000fe200078e0aee */
[----:B------:R-:W-:Y:S01]  /*5d70*/  ISETP.GT.U32.AND P6, PT, R238, R113, PT ;  /* 0x00000071ee00720c */ /* 0x000fe20003fc4070 */
[----:B------:R-:W-:Y:S01]  /*5d80*/  IMAD.HI.U32 R2, R0, R119, RZ ;  /* 0x0000007700027227 */ /* 0x000fe200078e00ff */
[----:B------:R-:W-:-:S03]  /*5d90*/  ISETP.GT.U32.AND P5, PT, R238, R118, PT ;  /* 0x00000076ee00720c */ /* 0x000fc60003fa4070 */
[C---:B------:R-:W-:Y:S02]  /*5da0*/  VIADD R10, R152.reuse, 0x78 ;  /* 0x00000078980a7836 */ /* 0x040fe40000000000 */
[----:B------:R-:W-:Y:S02]  /*5db0*/  IMAD.MOV R2, RZ, RZ, -R2 ;  /* 0x000000ffff027224 */ /* 0x000fe400078e0a02 */
[----:B------:R-:W-:Y:S02]  /*5dc0*/  VIADD R9, R152, 0x77 ;  /* 0x0000007798097836 */ /* 0x000fe40000000000 */
[----:B------:R-:W-:-:S03]  /*5dd0*/  IMAD.HI.U32 R3, R0, R5, RZ ;  /* 0x0000000500037227 */ /* 0x000fc600078e00ff */
[----:B------:R-:W-:Y:S01]  /*5de0*/  IABS R121, R9 ;  /* 0x0000000900797213 */ /* 0x000fe20000000000 */
[C---:B------:R-:W-:Y:S01]  /*5df0*/  IMAD R119, R238.reuse, R2, R119 ;  /* 0x00000002ee777224 */ /* 0x040fe200078e0277 */
[----:B------:R-:W-:Y:S01]  /*5e00*/  IABS R2, R10 ;  /* 0x0000000a00027213 */ /* 0x000fe20000000000 */
[----:B------:R-:W-:Y:S02]  /*5e10*/  IMAD.MOV R3, RZ, RZ, -R3 ;  /* 0x000000ffff037224 */ /* 0x000fe400078e0a03 */
[----:B------:R-:W-:Y:S01]  /*5e20*/  @!P6 IMAD.IADD R113, R113, 0x1, -R238 ;  /* 0x000000017171e824 */ /* 0x000fe200078e0aee */
[C---:B------:R-:W-:Y:S01]  /*5e30*/  ISETP.GT.U32.AND P6, PT, R238.reuse, R119, PT ;  /* 0x00000077ee00720c */ /* 0x040fe20003fc4070 */
[----:B------:R-:W-:Y:S02]  /*5e40*/  IMAD R120, R238, R3, R5 ;  /* 0x00000003ee787224 */ /* 0x000fe400078e0205 */
[----:B------:R-:W-:Y:S02]  /*5e50*/  IMAD.MOV.U32 R5, RZ, RZ, R2 ;  /* 0x000000ffff057224 */ /* 0x000fe400078e0002 */
[----:B------:R-:W-:-:S04]  /*5e60*/  IMAD.HI.U32 R2, R0, R121, RZ ;  /* 0x0000007900027227 */ /* 0x000fc800078e00ff */
[----:B------:R-:W-:Y:S02]  /*5e70*/  IMAD.MOV R2, RZ, RZ, -R2 ;  /* 0x000000ffff027224 */ /* 0x000fe400078e0a02 */
[----:B------:R-:W-:Y:S01]  /*5e80*/  @!P3 IMAD.MOV R113, RZ, RZ, -R113 ;  /* 0x000000ffff71b224 */ /* 0x000fe200078e0a71 */
[C---:B------:R-:W-:Y:S01]  /*5e90*/  ISETP.GT.U32.AND P3, PT, R238.reuse, R120, PT ;  /* 0x00000078ee00720c */ /* 0x040fe20003f64070 */
[----:B------:R-:W-:Y:S02]  /*5ea0*/  IMAD R121, R238, R2, R121 ;  /* 0x00000002ee797224 */ /* 0x000fe400078e0279 */
[----:B------:R-:W-:Y:S02]  /*5eb0*/  @!P6 IMAD.IADD R119, R119, 0x1, -R238 ;  /* 0x000000017777e824 */ /* 0x000fe400078e0aee */
[----:B------:R-:W-:Y:S01]  /*5ec0*/  VIADD R6, R152, 0x79 ;  /* 0x0000007998067836 */ /* 0x000fe20000000000 */
[----:B------:R-:W-:Y:S01]  /*5ed0*/  ISETP.GT.U32.AND P6, PT, R238, R121, PT ;  /* 0x00000079ee00720c */ /* 0x000fe20003fc4070 */
[----:B------:R-:W-:-:S03]  /*5ee0*/  IMAD.HI.U32 R3, R0, R5, RZ ;  /* 0x0000000500037227 */ /* 0x000fc600078e00ff */
[----:B------:R-:W-:Y:S01]  /*5ef0*/  IABS R123, R6 ;  /* 0x00000006007b7213 */ /* 0x000fe20000000000 */
[--C-:B------:R-:W-:Y:S01]  /*5f00*/  @!P5 IMAD.IADD R118, R118, 0x1, -R238.reuse ;  /* 0x000000017676d824 */ /* 0x100fe200078e0aee */
[----:B------:R-:W-:Y:S01]  /*5f10*/  IADD3 R3, -R3, RZ, RZ ;  /* 0x000000ff03037210 */ /* 0x000fe20007ffe1ff */
[----:B------:R-:W-:Y:S01]  /*5f20*/  @!P3 IMAD.IADD R120, R120, 0x1, -R238 ;  /* 0x000000017878b824 */ /* 0x000fe200078e0aee */
[C---:B------:R-:W-:Y:S01]  /*5f30*/  ISETP.GT.U32.AND P3, PT, R238.reuse, R119, PT ;  /* 0x00000077ee00720c */ /* 0x040fe20003f64070 */
[----:B------:R-:W-:Y:S01]  /*5f40*/  @!P1 IMAD.MOV R111, RZ, RZ, -R111 ;  /* 0x000000ffff6f9224 */ /* 0x000fe200078e0a6f */
[----:B------:R-:W-:Y:S01]  /*5f50*/  ISETP.GT.U32.AND P1, PT, R238, R114, PT ;  /* 0x00000072ee00720c */ /* 0x000fe20003f24070 */
[----:B------:R-:W-:Y:S01]  /*5f60*/  IMAD.HI.U32 R2, R0, R123, RZ ;  /* 0x0000007b00027227 */ /* 0x000fe200078e00ff */
[----:B------:R-:W-:-:S03]  /*5f70*/  ISETP.GT.U32.AND P5, PT, R238, R118, PT ;  /* 0x00000076ee00720c */ /* 0x000fc60003fa4070 */
[----:B------:R-:W-:Y:S02]  /*5f80*/  @!P6 IMAD.IADD R121, R121, 0x1, -R238 ;  /* 0x000000017979e824 */ /* 0x000fe400078e0aee */
[C---:B------:R-:W-:Y:S02]  /*5f90*/  IMAD R122, R238.reuse, R3, R5 ;  /* 0x00000003ee7a7224 */ /* 0x040fe400078e0205 */
[----:B------:R-:W-:Y:S01]  /*5fa0*/  IMAD.MOV R2, RZ, RZ, -R2 ;  /* 0x000000ffff027224 */ /* 0x000fe200078e0a02 */
[C---:B------:R-:W-:Y:S01]  /*5fb0*/  ISETP.GT.U32.AND P6, PT, R238.reuse, R121, PT ;  /* 0x00000079ee00720c */ /* 0x040fe20003fc4070 */
[--C-:B------:R-:W-:Y:S01]  /*5fc0*/  @!P3 IMAD.IADD R119, R119, 0x1, -R238.reuse ;  /* 0x000000017777b824 */ /* 0x100fe200078e0aee */
[C---:B------:R-:W-:Y:S01]  /*5fd0*/  ISETP.GT.U32.AND P3, PT, R238.reuse, R122, PT ;  /* 0x0000007aee00720c */ /* 0x040fe20003f64070 */
[----:B------:R-:W-:Y:S02]  /*5fe0*/  IMAD R123, R238, R2, R123 ;  /* 0x00000002ee7b7224 */ /* 0x000fe400078e027b */
[--C-:B------:R-:W-:Y:S01]  /*5ff0*/  @!P1 IMAD.IADD R114, R114, 0x1, -R238.reuse ;  /* 0x0000000172729824 */ /* 0x100fe200078e0aee */
[----:B------:R-:W-:Y:S01]  /*6000*/  ISETP.GE.AND P1, PT, R8, RZ, PT ;  /* 0x000000ff0800720c */ /* 0x000fe20003f26270 */
[----:B------:R-:W-:Y:S01]  /*6010*/  @!P5 IMAD.IADD R118, R118, 0x1, -R238 ;  /* 0x000000017676d824 */ /* 0x000fe200078e0aee */
[----:B------:R-:W-:Y:S01]  /*6020*/  ISETP.GE.AND P5, PT, R9, RZ, PT ;  /* 0x000000ff0900720c */ /* 0x000fe20003fa6270 */
[----:B------:R-:W-:Y:S01]  /*6030*/  @!P0 IMAD.MOV R114, RZ, RZ, -R114 ;  /* 0x000000ffff728224 */ /* 0x000fe200078e0a72 */
[C---:B------:R-:W-:Y:S01]  /*6040*/  IADD3 R9, R152.reuse, 0x7b, RZ ;  /* 0x0000007b98097810 */ /* 0x040fe20007ffe0ff */
[----:B------:R-:W-:Y:S01]  /*6050*/  VIADD R11, R152, 0x7c ;  /* 0x0000007c980b7836 */ /* 0x000fe20000000000 */
[C---:B------:R-:W-:Y:S01]  /*6060*/  ISETP.GT.U32.AND P0, PT, R238.reuse, R120, PT ;  /* 0x00000078ee00720c */ /* 0x040fe20003f04070 */
[--C-:B------:R-:W-:Y:S01]  /*6070*/  @!P6 IMAD.IADD R121, R121, 0x1, -R238.reuse ;  /* 0x000000017979e824 */ /* 0x100fe200078e0aee */
[----:B------:R-:W-:Y:S01]  /*6080*/  ISETP.GT.U32.AND P6, PT, R238, R123, PT ;  /* 0x0000007bee00720c */ /* 0x000fe20003fc4070 */
[----:B------:R-:W-:Y:S01]  /*6090*/  @!P3 IMAD.IADD R122, R122, 0x1, -R238 ;  /* 0x000000017a7ab824 */ /* 0x000fe200078e0aee */
[----:B------:R-:W-:Y:S01]  /*60a0*/  IABS R125, R9 ;  /* 0x00000009007d7213 */ /* 0x000fe20000000000 */
[----:B------:R-:W-:Y:S01]  /*60b0*/  @!P2 IMAD.MOV R112, RZ, RZ, -R112 ;  /* 0x000000ffff70a224 */ /* 0x000fe200078e0a70 */
[----:B------:R-:W-:Y:S01]  /*60c0*/  IABS R7, R11 ;  /* 0x0000000b00077213 */ /* 0x000fe20000000000 */
[----:B------:R-:W-:Y:S01]  /*60d0*/  VIADD R8, R152, 0x7a ;  /* 0x0000007a98087836 */ /* 0x000fe20000000000 */
[----:B------:R-:W-:Y:S01]  /*60e0*/  ISETP.GE.AND P2, PT, R4, RZ, PT ;  /* 0x000000ff0400720c */ /* 0x000fe20003f46270 */
[----:B------:R-:W-:Y:S01]  /*60f0*/  IMAD.HI.U32 R3, R0, R125, RZ ;  /* 0x0000007d00037227 */ /* 0x000fe200078e00ff */
[----:B------:R-:W-:-:S02]  /*6100*/  ISETP.GE.AND P3, PT, R6, RZ, PT ;  /* 0x000000ff0600720c */ /* 0x000fc40003f66270 */
[----:B------:R-:W-:Y:S01]  /*6110*/  IABS R5, R8 ;  /* 0x0000000800057213 */ /* 0x000fe20000000000 */
[----:B------:R-:W-:Y:S01]  /*6120*/  IMAD.HI.U32 R4, R0, R7, RZ ;  /* 0x0000000700047227 */ /* 0x000fe200078e00ff */
[----:B------:R-:W-:Y:S02]  /*6130*/  @!P0 IADD3 R120, R120, -R238, RZ ;  /* 0x800000ee78788210 */ /* 0x000fe40007ffe0ff */
[----:B------:R-:W-:Y:S01]  /*6140*/  ISETP.GE.AND P0, PT, R10, RZ, PT ;  /* 0x000000ff0a00720c */ /* 0x000fe20003f06270 */
[----:B------:R-:W-:Y:S01]  /*6150*/  @!P6 IMAD.IADD R123, R123, 0x1, -R238 ;  /* 0x000000017b7be824 */ /* 0x000fe200078e0aee */
[C---:B------:R-:W-:Y:S01]  /*6160*/  ISETP.GT.U32.AND P6, PT, R238.reuse, R122, PT ;  /* 0x0000007aee00720c */ /* 0x040fe20003fc4070 */
[----:B------:R-:W-:Y:S02]  /*6170*/  IMAD.MOV R3, RZ, RZ, -R3 ;  /* 0x000000ffff037224 */ /* 0x000fe400078e0a03 */
[----:B------:R-:W-:Y:S02]  /*6180*/  IMAD.MOV R4, RZ, RZ, -R4 ;  /* 0x000000ffff047224 */ /* 0x000fe400078e0a04 */
[----:B------:R-:W-:-:S02]  /*6190*/  IMAD R125, R238, R3, R125 ;  /* 0x00000003ee7d7224 */ /* 0x000fc400078e027d */
[----:B------:R-:W-:Y:S01]  /*61a0*/  IMAD R126, R238, R4, R7 ;  /* 0x00000004ee7e7224 */ /* 0x000fe200078e0207 */
[----:B------:R-:W-:Y:S01]  /*61b0*/  IADD3 R4, R152, 0x7e, RZ ;  /* 0x0000007e98047810 */ /* 0x000fe20007ffe0ff */
[----:B------:R-:W-:Y:S01]  /*61c0*/  @!P1 IMAD.MOV R120, RZ, RZ, -R120 ;  /* 0x000000ffff789224 */ /* 0x000fe200078e0a78 */
[----:B------:R-:W-:Y:S01]  /*61d0*/  ISETP.GT.U32.AND P1, PT, R238, R125, PT ;  /* 0x0000007dee00720c */ /* 0x000fe20003f24070 */
[C---:B------:R-:W-:Y:S01]  /*61e0*/  VIADD R6, R152.reuse, 0x7d ;  /* 0x0000007d98067836 */ /* 0x040fe20000000000 */
[----:B------:R-:W-:Y:S01]  /*61f0*/  IADD3 R7, R152, 0x7f, RZ ;  /* 0x0000007f98077810 */ /* 0x000fe20007ffe0ff */
[----:B------:R-:W-:Y:S01]  /*6200*/  @!P6 IMAD.IADD R122, R122, 0x1, -R238 ;  /* 0x000000017a7ae824 */ /* 0x000fe200078e0aee */
[----:B------:R-:W-:Y:S01]  /*6210*/  ISETP.GT.U32.AND P6, PT, R238, R126, PT ;  /* 0x0000007eee00720c */ /* 0x000fe20003fc4070 */
[----:B------:R-:W-:Y:S01]  /*6220*/  IMAD.HI.U32 R2, R0, R5, RZ ;  /* 0x0000000500027227 */ /* 0x000fe200078e00ff */
[----:B------:R-:W-:Y:S02]  /*6230*/  IABS R127, R6 ;  /* 0x00000006007f7213 */ /* 0x000fe40000000000 */
[----:B------:R-:W-:Y:S01]  /*6240*/  IABS R129, R7 ;  /* 0x0000000700817213 */ /* 0x000fe20000000000 */
[----:B------:R-:W-:-:S02]  /*6250*/  IMAD.MOV R2, RZ, RZ, -R2 ;  /* 0x000000ffff027224 */ /* 0x000fc400078e0a02 */
[----:B------:R-:W-:Y:S01]  /*6260*/  @!P2 IMAD.MOV R119, RZ, RZ, -R119 ;  /* 0x000000ffff77a224 */ /* 0x000fe200078e0a77 */
[C---:B------:R-:W-:Y:S01]  /*6270*/  ISETP.GT.U32.AND P2, PT, R238.reuse, R123, PT ;  /* 0x0000007bee00720c */ /* 0x040fe20003f44070 */
[----:B------:R-:W-:Y:S01]  /*6280*/  IMAD R124, R238, R2, R5 ;  /* 0x00000002ee7c7224 */ /* 0x000fe200078e0205 */
[----:B------:R-:W-:Y:S01]  /*6290*/  IABS R5, R4 ;  /* 0x0000000400057213 */ /* 0x000fe20000000000 */
[----:B------:R-:W-:-:S04]  /*62a0*/  IMAD.HI.U32 R2, R0, R127, RZ ;  /* 0x0000007f00027227 */ /* 0x000fc800078e00ff */
[----:B------:R-:W-:Y:S01]  /*62b0*/  @!P1 IMAD.IADD R125, R125, 0x1, -R238 ;  /* 0x000000017d7d9824 */ /* 0x000fe200078e0aee */
[----:B------:R-:W-:Y:S01]  /*62c0*/  IADD3 R3, -R2, RZ, RZ ;  /* 0x000000ff02037210 */ /* 0x000fe20007ffe1ff */
[----:B------:R-:W-:Y:S01]  /*62d0*/  @!P4 IMAD.MOV R118, RZ, RZ, -R118 ;  /* 0x000000ffff76c224 */ /* 0x000fe200078e0a76 */
[----:B------:R-:W-:Y:S01]  /*62e0*/  ISETP.GT.U32.AND P4, PT, R238, R124, PT ;  /* 0x0000007cee00720c */ /* 0x000fe20003f84070 */
[----:B------:R-:W-:Y:S01]  /*62f0*/  @!P6 IMAD.IADD R126, R126, 0x1, -R238 ;  /* 0x000000017e7ee824 */ /* 0x000fe200078e0aee */
[----:B------:R-:W-:Y:S01]  /*6300*/  ISETP.GT.U32.AND P6, PT, R238, R125, PT ;  /* 0x0000007dee00720c */ /* 0x000fe20003fc4070 */
[----:B------:R-:W-:-:S04]  /*6310*/  IMAD.HI.U32 R2, R0, R5, RZ ;  /* 0x0000000500027227 */ /* 0x000fc800078e00ff */
[----:B------:R-:W-:Y:S02]  /*6320*/  IMAD.MOV R2, RZ, RZ, -R2 ;  /* 0x000000ffff027224 */ /* 0x000fe400078e0a02 */
[----:B------:R-:W-:Y:S01]  /*6330*/  @!P0 IMAD.MOV R122, RZ, RZ, -R122 ;  /* 0x000000ffff7a8224 */ /* 0x000fe200078e0a7a */
[C---:B------:R-:W-:Y:S01]  /*6340*/  ISETP.GT.U32.AND P0, PT, R238.reuse, R126, PT ;  /* 0x0000007eee00720c */ /* 0x040fe20003f04070 */
[--C-:B------:R-:W-:Y:S01]  /*6350*/  @!P2 IMAD.IADD R123, R123, 0x1, -R238.reuse ;  /* 0x000000017b7ba824 */ /* 0x100fe200078e0aee */
[----:B------:R-:W-:Y:S01]  /*6360*/  ISETP.GE.AND P2, PT, R9, RZ, PT ;  /* 0x000000ff0900720c */ /* 0x000fe20003f46270 */
[C---:B------:R-:W-:Y:S02]  /*6370*/  IMAD R127, R238.reuse, R3, R127 ;  /* 0x00000003ee7f7224 */ /* 0x040fe400078e027f */
[C---:B------:R-:W-:Y:S02]  /*6380*/  IMAD R128, R238.reuse, R2, R5 ;  /* 0x00000002ee807224 */ /* 0x040fe400078e0205 */
[----:B------:R-:W-:Y:S01]  /*6390*/  @!P3 IMAD.MOV R123, RZ, RZ, -R123 ;  /* 0x000000ffff7bb224 */ /* 0x000fe200078e0a7b */
[----:B------:R-:W-:Y:S01]  /*63a0*/  ISETP.GT.U32.AND P3, PT, R238, R127, PT ;  /* 0x0000007fee00720c */ /* 0x000fe20003f64070 */
[--C-:B------:R-:W-:Y:S01]  /*63b0*/  @!P4 IMAD.IADD R124, R124, 0x1, -R238.reuse ;  /* 0x000000017c7cc824 */ /* 0x100fe200078e0aee */
[----:B------:R-:W-:Y:S01]  /*63c0*/  ISETP.GE.AND P4, PT, R11, RZ, PT ;  /* 0x000000ff0b00720c */ /* 0x000fe20003f86270 */
[--C-:B------:R-:W-:Y:S01]  /*63d0*/  @!P6 IMAD.IADD R125, R125, 0x1, -R238.reuse ;  /* 0x000000017d7de824 */ /* 0x100fe200078e0aee */
[----:B------:R-:W-:Y:S01]  /*63e0*/  ISETP.GT.U32.AND P6, PT, R238, R128, PT ;  /* 0x00000080ee00720c */ /* 0x000fe20003fc4070 */
[----:B------:R-:W-:Y:S01]  /*63f0*/  @!P0 IMAD.IADD R126, R126, 0x1, -R238 ;  /* 0x000000017e7e8824 */ /* 0x000fe200078e0aee */
[----:B------:R-:W-:Y:S01]  /*6400*/  ISETP.GT.U32.AND P1, PT, R238, R124, PT ;  /* 0x0000007cee00720c */ /* 0x000fe20003f24070 */
[----:B------:R-:W-:Y:S01]  /*6410*/  IMAD.HI.U32 R2, R0, R129, RZ ;  /* 0x0000008100027227 */ /* 0x000fe200078e00ff */
[----:B------:R-:W-:-:S02]  /*6420*/  ISETP.GE.AND P0, PT, R4, RZ, PT ;  /* 0x000000ff0400720c */ /* 0x000fc40003f06270 */
[C---:B------:R-:W-:Y:S01]  /*6430*/  IADD3 R11, R152.reuse, 0x8c, RZ ;  /* 0x0000008c980b7810 */ /* 0x040fe20007ffe0ff */
[----:B------:R-:W-:Y:S02]  /*6440*/  VIADD R4, R152, 0x81 ;  /* 0x0000008198047836 */ /* 0x000fe40000000000 */
[----:B------:R-:W-:Y:S01]  /*6450*/  @!P3 IADD3 R127, R127, -R238, RZ ;  /* 0x800000ee7f7fb210 */ /* 0x000fe20007ffe0ff */
[----:B------:R-:W-:Y:S01]  /*6460*/  IMAD.MOV R2, RZ, RZ, -R2 ;  /* 0x000000ffff027224 */ /* 0x000fe200078e0a02 */
[----:B------:R-:W-:Y:S01]  /*6470*/  ISETP.GE.AND P3, PT, R7, RZ, PT ;  /* 0x000000ff0700720c */ /* 0x000fe20003f66270 */
[----:B------:R-:W-:Y:S01]  /*6480*/  @!P5 IMAD.MOV R121, RZ, RZ, -R121 ;  /* 0x000000ffff79d224 */ /* 0x000fe200078e0a79 */
[----:B------:R-:W-:Y:S01]  /*6490*/  IABS R131, R4 ;  /* 0x0000000400837213 */ /* 0x000fe20000000000 */
[--C-:B------:R-:W-:Y:S01]  /*64a0*/  @!P6 IMAD.IADD R128, R128, 0x1, -R238.reuse ;  /* 0x000000018080e824 */ /* 0x100fe200078e0aee */
[C---:B------:R-:W-:Y:S01]  /*64b0*/  ISETP.GT.U32.AND P6, PT, R238.reuse, R127, PT ;  /* 0x0000007fee00720c */ /* 0x040fe20003fc4070 */
[----:B------:R-:W-:Y:S01]  /*64c0*/  IMAD R129, R238, R2, R129 ;  /* 0x00000002ee817224 */ /* 0x000fe200078e0281 */
[----:B------:R-:W-:Y:S01]  /*64d0*/  ISETP.GE.AND P5, PT, R8, RZ, PT ;  /* 0x000000ff0800720c */ /* 0x000fe20003fa6270 */
[----:B------:R-:W-:Y:S01]  /*64e0*/  @!P1 IMAD.IADD R124, R124, 0x1, -R238 ;  /* 0x000000017c7c9824 */ /* 0x000fe200078e0aee */
[----:B------:R-:W-:Y:S01]  /*64f0*/  ISETP.GE.AND P1, PT, R6, RZ, PT ;  /* 0x000000ff0600720c */ /* 0x000fe20003f26270 */
[----:B------:R-:W-:-:S04]  /*6500*/  IMAD.HI.U32 R2, R0, R131, RZ ;  /* 0x0000008300027227 */ /* 0x000fc800078e00ff */
[----:B------:R-:W-:Y:S01]  /*6510*/  VIADD R8, R152, 0x80 ;  /* 0x0000008098087836 */ /* 0x000fe20000000000 */
[----:B------:R-:W-:Y:S01]  /*6520*/  IADD3 R2, -R2, RZ, RZ ;  /* 0x000000ff02027210 */ /* 0x000fe20007ffe1ff */
[----:B------:R-:W-:Y:S01]  /*6530*/  @!P2 IMAD.MOV R125, RZ, RZ, -R125 ;  /* 0x000000ffff7da224 */ /* 0x000fe200078e0a7d */
[C---:B------:R-:W-:Y:S01]  /*6540*/  ISETP.GT.U32.AND P2, PT, R238.reuse, R129, PT ;  /* 0x00000081ee00720c */ /* 0x040fe20003f44070 */
[----:B------:R-:W-:Y:S01]  /*6550*/  @!P6 IMAD.IADD R127, R127, 0x1, -R238 ;  /* 0x000000017f7fe824 */ /* 0x000fe200078e0aee */
[----:B------:R-:W-:Y:S01]  /*6560*/  IABS R5, R8 ;  /* 0x0000000800057213 */ /* 0x000fe20000000000 */
[C---:B------:R-:W-:Y:S02]  /*6570*/  IMAD R131, R238.reuse, R2, R131 ;  /* 0x00000002ee837224 */ /* 0x040fe400078e0283 */
[----:B------:R-:W-:Y:S01]  /*6580*/  @!P5 IMAD.MOV R124, RZ, RZ, -R124 ;  /* 0x000000ffff7cd224 */ /* 0x000fe200078e0a7c */
[C---:B------:R-:W-:Y:S01]  /*6590*/  ISETP.GT.U32.AND P5, PT, R238.reuse, R128, PT ;  /* 0x00000080ee00720c */ /* 0x040fe20003fa4070 */
[----:B------:R-:W-:Y:S01]  /*65a0*/  @!P1 IMAD.MOV R127, RZ, RZ, -R127 ;  /* 0x000000ffff7f9224 */ /* 0x000fe200078e0a7f */
[----:B------:R-:W-:Y:S01]  /*65b0*/  ISETP.GT.U32.AND P1, PT, R238, R131, PT ;  /* 0x00000083ee00720c */ /* 0x000fe20003f24070 */
[----:B------:R-:W-:-:S04]  /*65c0*/  IMAD.HI.U32 R3, R0, R5, RZ ;  /* 0x0000000500037227 */ /* 0x000fc800078e00ff */
[----:B------:R-:W-:Y:S02]  /*65d0*/  IMAD.MOV R3, RZ, RZ, -R3 ;  /* 0x000000ffff037224 */ /* 0x000fe400078e0a03 */
[----:B------:R-:W-:Y:S02]  /*65e0*/  VIADD R6, R152, 0x83 ;  /* 0x0000008398067836 */ /* 0x000fe40000000000 */
[----:B------:R-:W-:Y:S02]  /*65f0*/  IMAD R130, R238, R3, R5 ;  /* 0x00000003ee827224 */ /* 0x000fe400078e0205 */
[--C-:B------:R-:W-:Y:S01]  /*6600*/  @!P5 IMAD.IADD R128, R128, 0x1, -R238.reuse ;  /* 0x000000018080d824 */ /* 0x100fe200078e0aee */
[----:B------:R-:W-:Y:S01]  /*6610*/  IABS R133, R6 ;  /* 0x0000000600857213 */ /* 0x000fe20000000000 */
[----:B------:R-:W-:Y:S01]  /*6620*/  VIADD R3, R152, 0x82 ;  /* 0x0000008298037836 */ /* 0x000fe20000000000 */
[----:B------:R-:W-:Y:S01]  /*6630*/  ISETP.GT.U32.AND P6, PT, R238, R130, PT ;  /* 0x00000082ee00720c */ /* 0x000fe20003fc4070 */
[--C-:B------:R-:W-:Y:S01]  /*6640*/  @!P1 IMAD.IADD R131, R131, 0x1, -R238.reuse ;  /* 0x0000000183839824 */ /* 0x100fe200078e0aee */
[----:B------:R-:W-:Y:S01]  /*6650*/  ISETP.GE.AND P5, PT, R4, RZ, PT ;  /* 0x000000ff0400720c */ /* 0x000fe20003fa6270 */
[----:B------:R-:W-:Y:S01]  /*6660*/  @!P2 IMAD.IADD R129, R129, 0x1, -R238 ;  /* 0x000000018181a824 */ /* 0x000fe200078e0aee */
[----:B------:R-:W-:Y:S01]  /*6670*/  IABS R5, R3 ;  /* 0x0000000300057213 */ /* 0x000fe20000000000 */
[----:B------:R-:W-:Y:S01]  /*6680*/  @!P0 IMAD.MOV R128, RZ, RZ, -R128 ;  /* 0x000000ffff808224 */ /* 0x000fe200078e0a80 */
[----:B------:R-:W-:Y:S01]  /*6690*/  ISETP.GE.AND P0, PT, R3, RZ, PT ;  /* 0x000000ff0300720c */ /* 0x000fe20003f06270 */
[----:B------:R-:W-:Y:S01]  /*66a0*/  IMAD.HI.U32 R3, R0, R133, RZ ;  /* 0x0000008500037227 */ /* 0x000fe200078e00ff */
[----:B------:R-:W-:-:S02]  /*66b0*/  ISETP.GT.U32.AND P1, PT, R238, R131, PT ;  /* 0x00000083ee00720c */ /* 0x000fc40003f24070 */
[----:B------:R-:W-:Y:S01]  /*66c0*/  ISETP.GT.U32.AND P2, PT, R238, R129, PT ;  /* 0x00000081ee00720c */ /* 0x000fe20003f44070 */
[----:B------:R-:W-:Y:S02]  /*66d0*/  IMAD.MOV R3, RZ, RZ, -R3 ;  /* 0x000000ffff037224 */ /* 0x000fe400078e0a03 */
[----:B------:R-:W-:Y:S01]  /*66e0*/  @!P4 IMAD.MOV R126, RZ, RZ, -R126 ;  /* 0x000000ffff7ec224 */ /* 0x000fe200078e0a7e */
[----:B------:R-:W-:Y:S01]  /*66f0*/  ISETP.GE.AND P4, PT, R8, RZ, PT ;  /* 0x000000ff0800720c */ /* 0x000fe20003f86270 */
[----:B------:R-:W-:Y:S01]  /*6700*/  VIADD R8, R152, 0x84 ;  /* 0x0000008498087836 */ /* 0x000fe20000000000 */
[----:B------:R-:W-:Y:S01]  /*6710*/  @!P6 IADD3 R130, R130, -R238, RZ ;  /* 0x800000ee8282e210 */ /* 0x000fe20007ffe0ff */
[----:B------:R-:W-:-:S03]  /*6720*/  IMAD.HI.U32 R2, R0, R5, RZ ;  /* 0x0000000500027227 */ /* 0x000fc600078e00ff */
[----:B------:R-:W-:Y:S01]  /*6730*/  IABS R7, R8 ;  /* 0x0000000800077213 */ /* 0x000fe20000000000 */
[C---:B------:R-:W-:Y:S01]  /*6740*/  IMAD R133, R238.reuse, R3, R133 ;  /* 0x00000003ee857224 */ /* 0x040fe200078e0285 */
[C---:B------:R-:W-:Y:S01]  /*6750*/  ISETP.GT.U32.AND P6, PT, R238.reuse, R130, PT ;  /* 0x00000082ee00720c */ /* 0x040fe20003fc4070 */
[----:B------:R-:W-:Y:S02]  /*6760*/  IMAD.MOV R2, RZ, RZ, -R2 ;  /* 0x000000ffff027224 */ /* 0x000fe400078e0a02 */
[--C-:B------:R-:W-:Y:S01]  /*6770*/  @!P1 IMAD.IADD R131, R131, 0x1, -R238.reuse ;  /* 0x0000000183839824 */ /* 0x100fe200078e0aee */
[----:B------:R-:W-:Y:S01]  /*6780*/  ISETP.GT.U32.AND P1, PT, R238, R133, PT ;  /* 0x00000085ee00720c */ /* 0x000fe20003f24070 */
[----:B------:R-:W-:Y:S01]  /*6790*/  @!P2 IMAD.IADD R129, R129, 0x1, -R238 ;  /* 0x000000018181a824 */ /* 0x000fe200078e0aee */
[----:B------:R-:W-:Y:S01]  /*67a0*/  ISETP.GE.AND P2, PT, R6, RZ, PT ;  /* 0x000000ff0600720c */ /* 0x000fe20003f46270 */
[----:B------:R-:W-:Y:S02]  /*67b0*/  IMAD R132, R238, R2, R5 ;  /* 0x00000002ee847224 */ /* 0x000fe400078e0205 */
[----:B------:R-:W-:-:S04]  /*67c0*/  IMAD.HI.U32 R4, R0, R7, RZ ;  /* 0x0000000700047227 */ /* 0x000fc800078e00ff */
[----:B------:R-:W-:Y:S01]  /*67d0*/  @!P3 IMAD.MOV R129, RZ, RZ, -R129 ;  /* 0x000000ffff81b224 */ /* 0x000fe200078e0a81 */
[----:B------:R-:W-:Y:S01]  /*67e0*/  ISETP.GT.U32.AND P3, PT, R238, R132, PT ;  /* 0x00000084ee00720c */ /* 0x000fe20003f64070 */
[----:B------:R-:W-:Y:S01]  /*67f0*/  IMAD.MOV R4, RZ, RZ, -R4 ;  /* 0x000000ffff047224 */ /* 0x000fe200078e0a04 */
[----:B------:R-:W-:Y:S01]  /*6800*/  @!P6 IADD3 R130, R130, -R238, RZ ;  /* 0x800000ee8282e210 */ /* 0x000fe20007ffe0ff */
[----:B------:R-:W-:Y:S01]  /*6810*/  VIADD R6, R152, 0x86 ;  /* 0x0000008698067836 */ /* 0x000fe20000000000 */
[----:B------:R-:W-:Y:S01]  /*6820*/  ISETP.GE.AND P6, PT, R8, RZ, PT ;  /* 0x000000ff0800720c */ /* 0x000fe20003fc6270 */
[----:B------:R-:W-:Y:S01]  /*6830*/  VIADD R2, R152, 0x85 ;  /* 0x0000008598027836 */ /* 0x000fe20000000000 */
[----:B------:R-:W-:Y:S01]  /*6840*/  @!P4 IADD3 R130, -R130, RZ, RZ ;  /* 0x000000ff8282c210 */ /* 0x000fe20007ffe1ff */
[C---:B------:R-:W-:Y:S01]  /*6850*/  IMAD R134, R238.reuse, R4, R7 ;  /* 0x00000004ee867224 */ /* 0x040fe200078e0207 */
[----:B------:R-:W-:Y:S01]  /*6860*/  IABS R7, R6 ;  /* 0x0000000600077213 */ /* 0x000fe20000000000 */
[----:B------:R-:W-:Y:S01]  /*6870*/  @!P1 IMAD.IADD R133, R133, 0x1, -R238 ;  /* 0x0000000185859824 */ /* 0x000fe200078e0aee */
[----:B------:R-:W-:Y:S01]  /*6880*/  IABS R135, R2 ;  /* 0x0000000200877213 */ /* 0x000fe20000000000 */
[----:B------:R-:W-:Y:S01]  /*6890*/  @!P5 IMAD.MOV R131, RZ, RZ, -R131 ;  /* 0x000000ffff83d224 */ /* 0x000fe200078e0a83 */
[----:B------:R-:W-:Y:S01]  /*68a0*/  ISETP.GT.U32.AND P5, PT, R238, R134, PT ;  /* 0x00000086ee00720c */ /* 0x000fe20003fa4070 */
[----:B------:R-:W-:Y:S01]  /*68b0*/  IMAD.HI.U32 R3, R0, R7, RZ ;  /* 0x0000000700037227 */ /* 0x000fe200078e00ff */
[----:B------:R-:W-:-:S02]  /*68c0*/  ISETP.GE.AND P4, PT, R2, RZ, PT ;  /* 0x000000ff0200720c */ /* 0x000fc40003f86270 */
[----:B------:R-:W-:Y:S01]  /*68d0*/  ISETP.GT.U32.AND P1, PT, R238, R133, PT ;  /* 0x00000085ee00720c */ /* 0x000fe20003f24070 */
[----:B------:R-:W-:-:S04]  /*68e0*/  IMAD.HI.U32 R2, R0, R135, RZ ;  /* 0x0000008700027227 */ /* 0x000fc800078e00ff */
[----:B------:R-:W-:Y:S02]  /*68f0*/  @!P3 IMAD.IADD R132, R132, 0x1, -R238 ;  /* 0x000000018484b824 */ /* 0x000fe400078e0aee */
[----:B------:R-:W-:Y:S02]  /*6900*/  IMAD.MOV R3, RZ, RZ, -R3 ;  /* 0x000000ffff037224 */ /* 0x000fe400078e0a03 */
[----:B------:R-:W-:Y:S01]  /*6910*/  VIADD R8, R152, 0x87 ;  /* 0x0000008798087836 */ /* 0x000fe20000000000 */
[----:B------:R-:W-:Y:S01]  /*6920*/  ISETP.GT.U32.AND P3, PT, R238, R132, PT ;  /* 0x00000084ee00720c */ /* 0x000fe20003f64070 */
[----:B------:R-:W-:Y:S02]  /*6930*/  IMAD.MOV R2, RZ, RZ, -R2 ;  /* 0x000000ffff027224 */ /* 0x000fe400078e0a02 */
[----:B------:R-:W-:Y:S01]  /*6940*/  VIADD R10, R152, 0x88 ;  /* 0x00000088980a7836 */ /* 0x000fe20000000000 */
[----:B------:R-:W-:Y:S01]  /*6950*/  IABS R137, R8 ;  /* 0x0000000800897213 */ /* 0x000fe20000000000 */
[C---:B------:R-:W-:Y:S01]  /*6960*/  IMAD R136, R238.reuse, R3, R7 ;  /* 0x00000003ee887224 */ /* 0x040fe200078e0207 */
[----:B------:R-:W-:Y:S01]  /*6970*/  IABS R7, R11 ;  /* 0x0000000b00077213 */ /* 0x000fe20000000000 */
[----:B------:R-:W-:Y:S01]  /*6980*/  IMAD R135, R238, R2, R135 ;  /* 0x00000002ee877224 */ /* 0x000fe200078e0287 */
[----:B------:R-:W-:Y:S01]  /*6990*/  IABS R9, R10 ;  /* 0x0000000a00097213 */ /* 0x000fe20000000000 */
[--C-:B------:R-:W-:Y:S01]  /*69a0*/  @!P5 IMAD.IADD R134, R134, 0x1, -R238.reuse ;  /* 0x000000018686d824 */ /* 0x100fe200078e0aee */
[C---:B------:R-:W-:Y:S01]  /*69b0*/  ISETP.GT.U32.AND P5, PT, R238.reuse, R136, PT ;  /* 0x00000088ee00720c */ /* 0x040fe20003fa4070 */
[----:B------:R-:W-:Y:S01]  /*69c0*/  @!P1 IMAD.IADD R133, R133, 0x1, -R238 ;  /* 0x0000000185859824 */ /* 0x000fe200078e0aee */
[----:B------:R-:W-:Y:S01]  /*69d0*/  ISETP.GT.U32.AND P1, PT, R238, R135, PT ;  /* 0x00000087ee00720c */ /* 0x000fe20003f24070 */
[----:B------:R-:W-:-:S03]  /*69e0*/  IMAD.HI.U32 R4, R0, R137, RZ ;  /* 0x0000008900047227 */ /* 0x000fc600078e00ff */
[----:B------:R-:W-:Y:S01]  /*69f0*/  @!P2 IADD3 R133, -R133, RZ, RZ ;  /* 0x000000ff8585a210 */ /* 0x000fe20007ffe1ff */
[----:B------:R-:W-:-:S04]  /*6a00*/  IMAD.HI.U32 R5, R0, R9, RZ ;  /* 0x0000000900057227 */ /* 0x000fc800078e00ff */
[----:B------:R-:W-:Y:S01]  /*6a10*/  IMAD.MOV R4, RZ, RZ, -R4 ;  /* 0x000000ffff047224 */ /* 0x000fe200078e0a04 */
[----:B------:R-:W-:Y:S01]  /*6a20*/  IADD3 R5, -R5, RZ, RZ ;  /* 0x000000ff05057210 */ /* 0x000fe20007ffe1ff */
[--C-:B------:R-:W-:Y:S01]  /*6a30*/  @!P3 IMAD.IADD R132, R132, 0x1, -R238.reuse ;  /* 0x000000018484b824 */ /* 0x100fe200078e0aee */
[----:B------:R-:W-:Y:S01]  /*6a40*/  ISETP.GE.AND P3, PT, R6, RZ, PT ;  /* 0x000000ff0600720c */ /* 0x000fe20003f66270 */
[----:B------:R-:W-:Y:S02]  /*6a50*/  VIADD R6, R152, 0x8a ;  /* 0x0000008a98067836 */ /* 0x000fe40000000000 */
[----:B------:R-:W-:Y:S02]  /*6a60*/  IMAD R137, R238, R4, R137 ;  /* 0x00000004ee897224 */ /* 0x000fe400078e0289 */
[----:B------:R-:W-:Y:S02]  /*6a70*/  VIADD R4, R152, 0x89 ;  /* 0x0000008998047836 */ /* 0x000fe40000000000 */
[----:B------:R-:W-:Y:S01]  /*6a80*/  IMAD R138, R238, R5, R9 ;  /* 0x00000005ee8a7224 */ /* 0x000fe200078e0209 */
[----:B------:R-:W-:Y:S01]  /*6a90*/  IABS R5, R6 ;  /* 0x0000000600057213 */ /* 0x000fe20000000000 */
[--C-:B------:R-:W-:Y:S01]  /*6aa0*/  @!P5 IMAD.IADD R136, R136, 0x1, -R238.reuse ;  /* 0x000000018888d824 */ /* 0x100fe200078e0aee */
[----:B------:R-:W-:Y:S01]  /*6ab0*/  IABS R139, R4 ;  /* 0x00000004008b7213 */ /* 0x000fe20000000000 */
[----:B------:R-:W-:Y:S01]  /*6ac0*/  @!P1 IMAD.IADD R135, R135, 0x1, -R238 ;  /* 0x0000000187879824 */ /* 0x000fe200078e0aee */
[----:B------:R-:W-:Y:S01]  /*6ad0*/  ISETP.GT.U32.AND P1, PT, R238, R134, PT ;  /* 0x00000086ee00720c */ /* 0x000fe20003f24070 */
[----:B------:R-:W-:Y:S01]  /*6ae0*/  IMAD.HI.U32 R3, R0, R5, RZ ;  /* 0x0000000500037227 */ /* 0x000fe200078e00ff */
[----:B------:R-:W-:-:S02]  /*6af0*/  ISETP.GT.U32.AND P5, PT, R238, R136, PT ;  /* 0x00000088ee00720c */ /* 0x000fc40003fa4070 */
[C---:B------:R-:W-:Y:S01]  /*6b00*/  ISETP.GT.U32.AND P2, PT, R238.reuse, R137, PT ;  /* 0x00000089ee00720c */ /* 0x040fe20003f44070 */
[----:B------:R-:W-:Y:S01]  /*6b10*/  @!P0 IMAD.MOV R132, RZ, RZ, -R132 ;  /* 0x000000ffff848224 */ /* 0x000fe200078e0a84 */
[----:B------:R-:W-:Y:S01]  /*6b20*/  ISETP.GT.U32.AND P0, PT, R238, R135, PT ;  /* 0x00000087ee00720c */ /* 0x000fe20003f04070 */
[----:B------:R-:W-:-:S04]  /*6b30*/  IMAD.HI.U32 R2, R0, R139, RZ ;  /* 0x0000008b00027227 */ /* 0x000fc800078e00ff */
[----:B------:R-:W-:Y:S02]  /*6b40*/  IMAD.MOV R140, RZ, RZ, -R3 ;  /* 0x000000ffff8c7224 */ /* 0x000fe400078e0a03 */
[----:B------:R-:W-:Y:S02]  /*6b50*/  IMAD.MOV R2, RZ, RZ, -R2 ;  /* 0x000000ffff027224 */ /* 0x000fe400078e0a02 */
[----:B------:R-:W-:Y:S02]  /*6b60*/  IMAD R140, R238, R140, R5 ;  /* 0x0000008cee8c7224 */ /* 0x000fe400078e0205 */
[--C-:B------:R-:W-:Y:S01]  /*6b70*/  @!P1 IMAD.IADD R134, R134, 0x1, -R238.reuse ;  /* 0x0000000186869824 */ /* 0x100fe200078e0aee */
[C---:B------:R-:W-:Y:S01]  /*6b80*/  ISETP.GT.U32.AND P1, PT, R238.reuse, R138, PT ;  /* 0x0000008aee00720c */ /* 0x040fe20003f24070 */
[----:B------:R-:W-:Y:S02]  /*6b90*/  IMAD R139, R238, R2, R139 ;  /* 0x00000002ee8b7224 */ /* 0x000fe400078e028b */
[--C-:B------:R-:W-:Y:S01]  /*6ba0*/  @!P5 IMAD.IADD R136, R136, 0x1, -R238.reuse ;  /* 0x000000018888d824 */ /* 0x100fe200078e0aee */
[C---:B------:R-:W-:Y:S01]  /*6bb0*/  ISETP.GT.U32.AND P5, PT, R238.reuse, R140, PT ;  /* 0x0000008cee00720c */ /* 0x040fe20003fa4070 */
[--C-:B------:R-:W-:Y:S01]  /*6bc0*/  @!P0 IMAD.IADD R135, R135, 0x1, -R238.reuse ;  /* 0x0000000187878824 */ /* 0x100fe200078e0aee */
[----:B------:R-:W-:Y:S01]  /*6bd0*/  ISETP.GT.U32.AND P0, PT, R238, R139, PT ;  /* 0x0000008bee00720c */ /* 0x000fe20003f04070 */
[----:B------:R-:W-:Y:S01]  /*6be0*/  VIADD R9, R152, 0x8b ;  /* 0x0000008b98097836 */ /* 0x000fe20000000000 */
[----:B------:R-:W-:Y:S01]  /*6bf0*/  @!P3 IADD3 R136, -R136, RZ, RZ ;  /* 0x000000ff8888b210 */ /* 0x000fe20007ffe1ff */
[----:B------:R-:W-:Y:S01]  /*6c00*/  @!P2 IMAD.IADD R137, R137, 0x1, -R238 ;  /* 0x000000018989a824 */ /* 0x000fe200078e0aee */
[----:B------:R-:W-:Y:S01]  /*6c10*/  ISETP.GE.AND P2, PT, R8, RZ, PT ;  /* 0x000000ff0800720c */ /* 0x000fe20003f46270 */
[----:B------:R-:W-:Y:S01]  /*6c20*/  IMAD.HI.U32 R3, R0, R7, RZ ;  /* 0x0000000700037227 */ /* 0x000fe200078e00ff */
[----:B------:R-:W-:-:S02]  /*6c30*/  IABS R141, R9 ;  /* 0x00000009008d7213 */ /* 0x000fc40000000000 */
[----:B------:R-:W-:Y:S01]  /*6c40*/  @!P1 IADD3 R138, R138, -R238, RZ ;  /* 0x800000ee8a8a9210 */ /* 0x000fe20007ffe0ff */
[----:B------:R-:W-:Y:S01]  /*6c50*/  IMAD.MOV R3, RZ, RZ, -R3 ;  /* 0x000000ffff037224 */ /* 0x000fe200078e0a03 */
[----:B------:R-:W-:Y:S01]  /*6c60*/  ISETP.GE.AND P1, PT, R10, RZ, PT ;  /* 0x000000ff0a00720c */ /* 0x000fe20003f26270 */
[----:B------:R-:W-:-:S04]  /*6c70*/  IMAD.HI.U32 R2, R0, R141, RZ ;  /* 0x0000008d00027227 */ /* 0x000fc800078e00ff */
[--C-:B------:R-:W-:Y:S01]  /*6c80*/  @!P5 IMAD.IADD R140, R140, 0x1, -R238.reuse ;  /* 0x000000018c8cd824 */ /* 0x100fe200078e0aee */
[C---:B------:R-:W-:Y:S01]  /*6c90*/  ISETP.GT.U32.AND P5, PT, R238.reuse, R138, PT ;  /* 0x0000008aee00720c */ /* 0x040fe20003fa4070 */
[----:B------:R-:W-:Y:S01]  /*6ca0*/  @!P0 IMAD.IADD R139, R139, 0x1, -R238 ;  /* 0x000000018b8b8824 */ /* 0x000fe200078e0aee */
[C---:B------:R-:W-:Y:S01]  /*6cb0*/  ISETP.GT.U32.AND P0, PT, R238.reuse, R137, PT ;  /* 0x00000089ee00720c */ /* 0x040fe20003f04070 */
[----:B------:R-:W-:Y:S02]  /*6cc0*/  IMAD.MOV R2, RZ, RZ, -R2 ;  /* 0x000000ffff027224 */ /* 0x000fe400078e0a02 */
[C---:B------:R-:W-:Y:S02]  /*6cd0*/  IMAD R142, R238.reuse, R3, R7 ;  /* 0x00000003ee8e7224 */ /* 0x040fe400078e0207 */
[----:B------:R-:W-:Y:S02]  /*6ce0*/  IMAD R141, R238, R2, R141 ;  /* 0x00000002ee8d7224 */ /* 0x000fe400078e028d */
[----:B------:R-:W-:-:S02]  /*6cf0*/  VIADD R7, R152, 0x8d ;  /* 0x0000008d98077836 */ /* 0x000fc40000000000 */
[----:B------:R-:W-:Y:S01]  /*6d00*/  @!P4 IMAD.MOV R135, RZ, RZ, -R135 ;  /* 0x000000ffff87c224 */ /* 0x000fe200078e0a87 */
[----:B------:R-:W-:Y:S01]  /*6d10*/  ISETP.GT.U32.AND P4, PT, R238, R139, PT ;  /* 0x0000008bee00720c */ /* 0x000fe20003f84070 */
[--C-:B------:R-:W-:Y:S01]  /*6d20*/  @!P5 IMAD.IADD R138, R138, 0x1, -R238.reuse ;  /* 0x000000018a8ad824 */ /* 0x100fe200078e0aee */
[----:B------:R-:W-:Y:S01]  /*6d30*/  IABS R143, R7 ;  /* 0x00000007008f7213 */ /* 0x000fe20000000000 */
[----:B------:R-:W-:Y:S01]  /*6d40*/  @!P0 IMAD.IADD R137, R137, 0x1, -R238 ;  /* 0x0000000189898824 */ /* 0x000fe200078e0aee */
[----:B------:R-:W-:Y:S01]  /*6d50*/  ISETP.GT.U32.AND P3, PT, R238, R141, PT ;  /* 0x0000008dee00720c */ /* 0x000fe20003f64070 */
[----:B------:R-:W-:Y:S01]  /*6d60*/  VIADD R8, R152, 0x8e ;  /* 0x0000008e98087836 */ /* 0x000fe20000000000 */
[----:B------:R-:W-:Y:S01]  /*6d70*/  ISETP.GT.U32.AND P5, PT, R238, R142, PT ;  /* 0x0000008eee00720c */ /* 0x000fe20003fa4070 */
[----:B------:R-:W-:Y:S01]  /*6d80*/  IMAD.HI.U32 R2, R0, R143, RZ ;  /* 0x0000008f00027227 */ /* 0x000fe200078e00ff */
[----:B------:R-:W-:Y:S02]  /*6d90*/  ISETP.GE.AND P0, PT, R4, RZ, PT ;  /* 0x000000ff0400720c */ /* 0x000fe40003f06270 */
[----:B------:R-:W-:Y:S01]  /*6da0*/  IABS R5, R8 ;  /* 0x0000000800057213 */ /* 0x000fe20000000000 */
[----:B------:R-:W-:Y:S01]  /*6db0*/  @!P6 IMAD.MOV R134, RZ, RZ, -R134 ;  /* 0x000000ffff86e224 */ /* 0x000fe200078e0a86 */
[----:B------:R-:W-:Y:S01]  /*6dc0*/  ISETP.GT.U32.AND P6, PT, R238, R140, PT ;  /* 0x0000008cee00720c */ /* 0x000fe20003fc4070 */
[----:B------:R-:W-:-:S02]  /*6dd0*/  IMAD.MOV R2, RZ, RZ, -R2 ;  /* 0x000000ffff027224 */ /* 0x000fc400078e0a02 */
[--C-:B------:R-:W-:Y:S01]  /*6de0*/  @!P4 IMAD.IADD R139, R139, 0x1, -R238.reuse ;  /* 0x000000018b8bc824 */ /* 0x100fe200078e0aee */
[----:B------:R-:W-:Y:S01]  /*6df0*/  ISETP.GE.AND P4, PT, R6, RZ, PT ;  /* 0x000000ff0600720c */ /* 0x000fe20003f86270 */
[--C-:B------:R-:W-:Y:S01]  /*6e00*/  @!P3 IMAD.IADD R141, R141, 0x1, -R238.reuse ;  /* 0x000000018d8db824 */ /* 0x100fe200078e0aee */
[----:B------:R-:W-:Y:S01]  /*6e10*/  ISETP.GE.AND P3, PT, R11, RZ, PT ;  /* 0x000000ff0b00720c */ /* 0x000fe20003f66270 */
[----:B------:R-:W-:Y:S01]  /*6e20*/  IMAD R143, R238, R2, R143 ;  /* 0x00000002ee8f7224 */ /* 0x000fe200078e028f */
[----:B------:R-:W-:Y:S01]  /*6e30*/  IADD3 R6, R152, 0x94, RZ ;  /* 0x0000009498067810 */ /* 0x000fe20007ffe0ff */
[----:B------:R-:W-:Y:S01]  /*6e40*/  @!P5 IMAD.IADD R142, R142, 0x1, -R238 ;  /* 0x000000018e8ed824 */ /* 0x000fe200078e0aee */
[----:B------:R-:W-:Y:S01]  /*6e50*/  ISETP.GE.AND P5, PT, R7, RZ, PT ;  /* 0x000000ff0700720c */ /* 0x000fe20003fa6270 */
[----:B------:R-:W-:Y:S01]  /*6e60*/  IMAD.HI.U32 R3, R0, R5, RZ ;  /* 0x0000000500037227 */ /* 0x000fe200078e00ff */
[----:B------:R-:W-:-:S03]  /*6e70*/  IABS R7, R6 ;  /* 0x0000000600077213 */ /* 0x000fc60000000000 */
[----:B------:R-:W-:Y:S01]  /*6e80*/  @!P2 IMAD.MOV R137, RZ, RZ, -R137 ;  /* 0x000000ffff89a224 */ /* 0x000fe200078e0a89 */
[C---:B------:R-:W-:Y:S01]  /*6e90*/  ISETP.GT.U32.AND P2, PT, R238.reuse, R141, PT ;  /* 0x0000008dee00720c */ /* 0x040fe20003f44070 */
[----:B------:R-:W-:Y:S01]  /*6ea0*/  @!P0 IMAD.MOV R139, RZ, RZ, -R139 ;  /* 0x000000ffff8b8224 */ /* 0x000fe200078e0a8b */
[C---:B------:R-:W-:Y:S01]  /*6eb0*/  ISETP.GT.U32.AND P0, PT, R238.reuse, R143, PT ;  /* 0x0000008fee00720c */ /* 0x040fe20003f04070 */
[----:B------:R-:W-:Y:S01]  /*6ec0*/  @!P1 IMAD.MOV R138, RZ, RZ, -R138 ;  /* 0x000000ffff8a9224 */ /* 0x000fe200078e0a8a */
[----:B------:R-:W-:Y:S01]  /*6ed0*/  ISETP.GT.U32.AND P1, PT, R238, R142, PT ;  /* 0x0000008eee00720c */ /* 0x000fe20003f24070 */
[--C-:B------:R-:W-:Y:S01]  /*6ee0*/  @!P6 IMAD.IADD R140, R140, 0x1, -R238.reuse ;  /* 0x000000018c8ce824 */ /* 0x100fe200078e0aee */
[----:B------:R-:W-:Y:S01]  /*6ef0*/  ISETP.GE.AND P6, PT, R9, RZ, PT ;  /* 0x000000ff0900720c */ /* 0x000fe20003fc6270 */
[C---:B------:R-:W-:Y:S01]  /*6f00*/  VIADD R2, R152.reuse, 0x8f ;  /* 0x0000008f98027836 */ /* 0x040fe20000000000 */
[----:B------:R-:W-:Y:S01]  /*6f10*/  IADD3 R3, -R3, RZ, RZ ;  /* 0x000000ff03037210 */ /* 0x000fe20007ffe1ff */
[----:B------:R-:W-:Y:S01]  /*6f20*/  VIADD R4, R152, 0x91 ;  /* 0x0000009198047836 */ /* 0x000fe20000000000 */
[----:B------:R-:W-:Y:S01]  /*6f30*/  @!P4 IADD3 R140, -R140, RZ, RZ ;  /* 0x000000ff8c8cc210 */ /* 0x000fe20007ffe1ff */
[----:B------:R-:W-:Y:S01]  /*6f40*/  VIADD R9, R152, 0x97 ;  /* 0x0000009798097836 */ /* 0x000fe20000000000 */
[----:B------:R-:W-:Y:S01]  /*6f50*/  IABS R145, R2 ;  /* 0x0000000200917213 */ /* 0x000fe20000000000 */
[----:B------:R-:W-:Y:S01]  /*6f60*/  IMAD R144, R238, R3, R5 ;  /* 0x00000003ee907224 */ /* 0x000fe200078e0205 */
[----:B------:R-:W-:Y:S01]  /*6f70*/  IABS R147, R4 ;  /* 0x0000000400937213 */ /* 0x000fe20000000000 */
[--C-:B------:R-:W-:Y:S01]  /*6f80*/  @!P2 IMAD.IADD R141, R141, 0x1, -R238.reuse ;  /* 0x000000018d8da824 */ /* 0x100fe200078e0aee */
[----:B------:R-:W-:Y:S01]  /*6f90*/  ISETP.GE.AND P2, PT, R8, RZ, PT ;  /* 0x000000ff0800720c */ /* 0x000fe20003f46270 */
[--C-:B------:R-:W-:Y:S01]  /*6fa0*/  @!P0 IMAD.IADD R143, R143, 0x1, -R238.reuse ;  /* 0x000000018f8f8824 */ /* 0x100fe200078e0aee */
[----:B------:R-:W-:Y:S01]  /*6fb0*/  ISETP.GT.U32.AND P4, PT, R238, R144, PT ;  /* 0x00000090ee00720c */ /* 0x000fe20003f84070 */
[----:B------:R-:W-:Y:S01]  /*6fc0*/  @!P1 IMAD.IADD R142, R142, 0x1, -R238 ;  /* 0x000000018e8e9824 */ /* 0x000fe200078e0aee */
[----:B------:R-:W-:Y:S01]  /*6fd0*/  ISETP.GE.AND P1, PT, R2, RZ, PT ;  /* 0x000000ff0200720c */ /* 0x000fe20003f26270 */
[----:B------:R-:W-:Y:S01]  /*6fe0*/  IMAD.HI.U32 R2, R0, R145, RZ ;  /* 0x0000009100027227 */ /* 0x000fe200078e00ff */
[----:B------:R-:W-:-:S03]  /*6ff0*/  IADD3 R8, R152, 0x96, RZ ;  /* 0x0000009698087810 */ /* 0x000fc60007ffe0ff */
[----:B------:R-:W-:Y:S01]  /*7000*/  @!P6 IMAD.MOV R141, RZ, RZ, -R141 ;  /* 0x000000ffff8de224 */ /* 0x000fe200078e0a8d */
[----:B------:R-:W-:Y:S01]  /*7010*/  ISETP.GT.U32.AND P6, PT, R238, R143, PT ;  /* 0x0000008fee00720c */ /* 0x000fe20003fc4070 */
[----:B------:R-:W-:Y:S01]  /*7020*/  VIADD R3, R152, 0x90 ;  /* 0x0000009098037836 */ /* 0x000fe20000000000 */
[----:B------:R-:W-:Y:S01]  /*7030*/  IADD3 R2, -R2, RZ, RZ ;  /* 0x000000ff02027210 */ /* 0x000fe20007ffe1ff */
[----:B------:R-:W-:Y:S01]  /*7040*/  @!P3 IMAD.MOV R142, RZ, RZ, -R142 ;  /* 0x000000ffff8eb224 */ /* 0x000fe200078e0a8e */
[----:B------:R-:W-:Y:S01]  /*7050*/  ISETP.GE.AND P3, PT, R4, RZ, PT ;  /* 0x000000ff0400720c */ /* 0x000fe20003f66270 */
[----:B------:R-:W-:Y:S01]  /*7060*/  @!P4 IMAD.IADD R144, R144, 0x1, -R238 ;  /* 0x000000019090c824 */ /* 0x000fe200078e0aee */
[----:B------:R-:W-:Y:S01]  /*7070*/  IABS R5, R3 ;  /* 0x0000000300057213 */ /* 0x000fe20000000000 */
[----:B------:R-:W-:Y:S01]  /*7080*/  IMAD R145, R238, R2, R145 ;  /* 0x00000002ee917224 */ /* 0x000fe200078e0291 */
[----:B------:R-:W-:Y:S01]  /*7090*/  ISETP.GE.AND P0, PT, R3, RZ, PT ;  /* 0x000000ff0300720c */ /* 0x000fe20003f06270 */
[----:B------:R-:W-:Y:S01]  /*70a0*/  VIADD R2, R152, 0x92 ;  /* 0x0000009298027836 */ /* 0x000fe20000000000 */
[----:B------:R-:W-:Y:S01]  /*70b0*/  ISETP.GT.U32.AND P4, PT, R238, R144, PT ;  /* 0x00000090ee00720c */ /* 0x000fe20003f84070 */
[----:B------:R-:W-:-:S04]  /*70c0*/  IMAD.HI.U32 R3, R0, R5, RZ ;  /* 0x0000000500037227 */ /* 0x000fc800078e00ff */
[--C-:B------:R-:W-:Y:S01]  /*70d0*/  @!P6 IMAD.IADD R143, R143, 0x1, -R238.reuse ;  /* 0x000000018f8fe824 */ /* 0x100fe200078e0aee */
[C---:B------:R-:W-:Y:S01]  /*70e0*/  ISETP.GT.U32.AND P6, PT, R238.reuse, R145, PT ;  /* 0x00000091ee00720c */ /* 0x040fe20003fc4070 */
[----:B------:R-:W-:Y:S02]  /*70f0*/  IMAD.MOV R3, RZ, RZ, -R3 ;  /* 0x000000ffff037224 */ /* 0x000fe400078e0a03 */
[----:B------:R-:W-:Y:S02]  /*7100*/  @!P5 IMAD.MOV R143, RZ, RZ, -R143 ;  /* 0x000000ffff8fd224 */ /* 0x000fe400078e0a8f */
[----:B------:R-:W-:Y:S01]  /*7110*/  IMAD R146, R238, R3, R5 ;  /* 0x00000003ee927224 */ /* 0x000fe200078e0205 */
[----:B------:R-:W-:Y:S01]  /*7120*/  IABS R5, R2 ;  /* 0x0000000200057213 */ /* 0x000fe20000000000 */
[----:B------:R-:W-:Y:S01]  /*7130*/  @!P4 IMAD.IADD R144, R144, 0x1, -R238 ;  /* 0x000000019090c824 */ /* 0x000fe200078e0aee */
[----:B------:R-:W-:Y:S01]  /*7140*/  ISETP.GE.AND P4, PT, R2, RZ, PT ;  /* 0x000000ff0200720c */ /* 0x000fe20003f86270 */
[----:B------:R-:W-:Y:S01]  /*7150*/  IMAD.HI.U32 R2, R0, R147, RZ ;  /* 0x0000009300027227 */ /* 0x000fe200078e00ff */
[----:B------:R-:W-:-:S03]  /*7160*/  ISETP.GT.U32.AND P5, PT, R238, R146, PT ;  /* 0x00000092ee00720c */ /* 0x000fc60003fa4070 */
[----:B------:R-:W-:Y:S02]  /*7170*/  @!P6 IMAD.IADD R145, R145, 0x1, -R238 ;  /* 0x000000019191e824 */ /* 0x000fe400078e0aee */
[----:B------:R-:W-:Y:S02]  /*7180*/  VIADD R4, R152, 0x93 ;  /* 0x0000009398047836 */ /* 0x000fe40000000000 */
[----:B------:R-:W-:Y:S01]  /*7190*/  IMAD.MOV R3, RZ, RZ, -R2 ;  /* 0x000000ffff037224 */ /* 0x000fe200078e0a02 */
[----:B------:R-:W-:Y:S01]  /*71a0*/  ISETP.GT.U32.AND P6, PT, R238, R145, PT ;  /* 0x00000091ee00720c */ /* 0x000fe20003fc4070 */
[----:B------:R-:W-:Y:S01]  /*71b0*/  IMAD.HI.U32 R2, R0, R5, RZ ;  /* 0x0000000500027227 */ /* 0x000fe200078e00ff */
[----:B------:R-:W-:-:S03]  /*71c0*/  IABS R149, R4 ;  /* 0x0000000400957213 */ /* 0x000fc60000000000 */
[----:B------:R-:W-:Y:S01]  /*71d0*/  IMAD.MOV R2, RZ, RZ, -R2 ;  /* 0x000000ffff027224 */ /* 0x000fe200078e0a02 */
[----:B------:R-:W-:Y:S01]  /*71e0*/  @!P5 IADD3 R146, R146, -R238, RZ ;  /* 0x800000ee9292d210 */ /* 0x000fe20007ffe0ff */
[C---:B------:R-:W-:Y:S02]  /*71f0*/  IMAD R147, R238.reuse, R3, R147 ;  /* 0x00000003ee937224 */ /* 0x040fe400078e0293 */
[C---:B------:R-:W-:Y:S01]  /*7200*/  IMAD R148, R238.reuse, R2, R5 ;  /* 0x00000002ee947224 */ /* 0x040fe200078e0205 */
[----:B------:R-:W-:Y:S01]  /*7210*/  ISETP.GT.U32.AND P5, PT, R238, R146, PT ;  /* 0x00000092ee00720c */ /* 0x000fe20003fa4070 */
[----:B------:R-:W-:Y:S01]  /*7220*/  IMAD.HI.U32 R2, R0, R149, RZ ;  /* 0x0000009500027227 */ /* 0x000fe200078e00ff */
[----:B------:R-:W-:-:S03]  /*7230*/  IABS R5, R9 ;  /* 0x0000000900057213 */ /* 0x000fc60000000000 */
[----:B------:R-:W-:Y:S01]  /*7240*/  @!P6 IMAD.IADD R145, R145, 0x1, -R238 ;  /* 0x000000019191e824 */ /* 0x000fe200078e0aee */
[----:B------:R-:W-:Y:S01]  /*7250*/  ISETP.GT.U32.AND P6, PT, R238, R147, PT ;  /* 0x00000093ee00720c */ /* 0x000fe20003fc4070 */
[----:B------:R-:W-:-:S04]  /*7260*/  IMAD.HI.U32 R3, R0, R7, RZ ;  /* 0x0000000700037227 */ /* 0x000fc800078e00ff */
[----:B------:R-:W-:Y:S02]  /*7270*/  IMAD.MOV R2, RZ, RZ, -R2 ;  /* 0x000000ffff027224 */ /* 0x000fe400078e0a02 */
[----:B------:R-:W-:Y:S02]  /*7280*/  IMAD.MOV R3, RZ, RZ, -R3 ;  /* 0x000000ffff037224 */ /* 0x000fe400078e0a03 */
[----:B------:R-:W-:Y:S02]  /*7290*/  IMAD R149, R238, R2, R149 ;  /* 0x00000002ee957224 */ /* 0x000fe400078e0295 */
[----:B------:R-:W-:Y:S01]  /*72a0*/  @!P2 IMAD.MOV R144, RZ, RZ, -R144 ;  /* 0x000000ffff90a224 */ /* 0x000fe200078e0a90 */
[----:B------:R-:W-:Y:S01]  /*72b0*/  ISETP.GE.AND P2, PT, R4, RZ, PT ;  /* 0x000000ff0400720c */ /* 0x000fe20003f46270 */
[----:B------:R-:W-:Y:S01]  /*72c0*/  IMAD R150, R238, R3, R7 ;  /* 0x00000003ee967224 */ /* 0x000fe200078e0207 */
[----:B------:R-:W-:Y:S01]  /*72d0*/  IABS R3, R8 ;  /* 0x0000000800037213 */ /* 0x000fe20000000000 */
[----:B------:R-:W-:Y:S01]  /*72e0*/  @!P5 IMAD.IADD R146, R146, 0x1, -R238 ;  /* 0x000000019292d824 */ /* 0x000fe200078e0aee */
[----:B------:R-:W-:Y:S01]  /*72f0*/  ISETP.GT.U32.AND P5, PT, R238, R149, PT ;  /* 0x00000095ee00720c */ /* 0x000fe20003fa4070 */
[----:B------:R-:W-:-:S02]  /*7300*/  VIADD R4, R152, 0x95 ;  /* 0x0000009598047836 */ /* 0x000fc40000000000 */
[--C-:B------:R-:W-:Y:S01]  /*7310*/  @!P6 IMAD.IADD R147, R147, 0x1, -R238.reuse ;  /* 0x000000019393e824 */ /* 0x100fe200078e0aee */
[----:B------:R-:W-:Y:S01]  /*7320*/  ISETP.GT.U32.AND P6, PT, R238, R150, PT ;  /* 0x00000096ee00720c */ /* 0x000fe20003fc4070 */
[----:B------:R-:W-:Y:S01]  /*7330*/  @!P1 IMAD.MOV R145, RZ, RZ, -R145 ;  /* 0x000000ffff919224 */ /* 0x000fe200078e0a91 */
[----:B------:R-:W-:Y:S01]  /*7340*/  IABS R151, R4 ;  /* 0x0000000400977213 */ /* 0x000fe20000000000 */
[----:B------:R-:W-:Y:S01]  /*7350*/  VIADD R10, R152, 0x98 ;  /* 0x00000098980a7836 */ /* 0x000fe20000000000 */
[----:B------:R-:W-:Y:S01]  /*7360*/  ISETP.GT.U32.AND P1, PT, R238, R148, PT ;  /* 0x00000094ee00720c */ /* 0x000fe20003f24070 */
[----:B------:R-:W-:Y:S01]  /*7370*/  VIADD R11, R152, 0xb6 ;  /* 0x000000b6980b7836 */ /* 0x000fe20000000000 */
[----:B------:R-:W-:Y:S01]  /*7380*/  @!P0 IADD3 R146, -R146, RZ, RZ ;  /* 0x000000ff92928210 */ /* 0x000fe20007ffe1ff */
[----:B------:R-:W-:Y:S01]  /*7390*/  IMAD.HI.U32 R2, R0, R151, RZ ;  /* 0x0000009700027227 */ /* 0x000fe200078e00ff */
[----:B------:R-:W-:Y:S02]  /*73a0*/  IABS R159, R10 ;  /* 0x0000000a009f7213 */ /* 0x000fe40000000000 */
[----:B------:R-:W-:Y:S01]  /*73b0*/  IABS R189, R11 ;  /* 0x0000000b00bd7213 */ /* 0x000fe20000000000 */
[----:B------:R-:W-:-:S02]  /*73c0*/  @!P5 IMAD.IADD R149, R149, 0x1, -R238 ;  /* 0x000000019595d824 */ /* 0x000fc400078e0aee */
[----:B------:R-:W-:Y:S02]  /*73d0*/  IMAD.MOV R2, RZ, RZ, -R2 ;  /* 0x000000ffff027224 */ /* 0x000fe400078e0a02 */
[----:B------:R-:W-:Y:S01]  /*73e0*/  @!P6 IMAD.IADD R150, R150, 0x1, -R238 ;  /* 0x000000019696e824 */ /* 0x000fe200078e0aee */
[C---:B------:R-:W-:Y:S01]  /*73f0*/  ISETP.GT.U32.AND P6, PT, R238.reuse, R149, PT ;  /* 0x00000095ee00720c */ /* 0x040fe20003fc4070 */
[----:B------:R-:W-:Y:S02]  /*7400*/  IMAD R151, R238, R2, R151 ;  /* 0x00000002ee977224 */ /* 0x000fe400078e0297 */
[----:B------:R-:W-:Y:S01]  /*7410*/  IMAD.HI.U32 R2, R0, R3, RZ ;  /* 0x0000000300027227 */ /* 0x000fe200078e00ff */
[----:B------:R-:W-:-:S03]  /*7420*/  ISETP.GT.U32.AND P0, PT, R238, R150, PT ;  /* 0x00000096ee00720c */ /* 0x000fc60003f04070 */
[----:B------:R-:W-:Y:S01]  /*7430*/  @!P1 IMAD.IADD R148, R148, 0x1, -R238 ;  /* 0x0000000194949824 */ /* 0x000fe200078e0aee */
[----:B------:R-:W-:Y:S01]  /*7440*/  ISETP.GT.U32.AND P1, PT, R238, R147, PT ;  /* 0x00000093ee00720c */ /* 0x000fe20003f24070 */
[----:B------:R-:W-:Y:S02]  /*7450*/  IMAD.MOV R2, RZ, RZ, -R2 ;  /* 0x000000ffff027224 */ /* 0x000fe400078e0a02 */
[----:B------:R-:W-:Y:S01]  /*7460*/  VIADD R242, R152, 0xe7 ;  /* 0x000000e798f27836 */ /* 0x000fe20000000000 */
[C---:B------:R-:W-:Y:S01]  /*7470*/  ISETP.GT.U32.AND P5, PT, R238.reuse, R148, PT ;  /* 0x00000094ee00720c */ /* 0x040fe20003fa4070 */
[----:B------:R-:W-:Y:S02]  /*7480*/  IMAD R154, R238, R2, R3 ;  /* 0x00000002ee9a7224 */ /* 0x000fe400078e0203 */
[----:B------:R-:W-:Y:S01]  /*7490*/  @!P6 IMAD.IADD R149, R149, 0x1, -R238 ;  /* 0x000000019595e824 */ /* 0x000fe200078e0aee */
[----:B------:R-:W-:Y:S01]  /*74a0*/  IABS R246, R242 ;  /* 0x000000f200f67213 */ /* 0x000fe20000000000 */
[----:B------:R-:W-:Y:S01]  /*74b0*/  IMAD.HI.U32 R2, R0, R5, RZ ;  /* 0x0000000500027227 */ /* 0x000fe200078e00ff */
[----:B------:R-:W-:-:S03]  /*74c0*/  ISETP.GT.U32.AND P6, PT, R238, R154, PT ;  /* 0x0000009aee00720c */ /* 0x000fc60003fc4070 */
[----:B------:R-:W-:Y:S01]  /*74d0*/  @!P1 IMAD.IADD R147, R147, 0x1, -R238 ;  /* 0x0000000193939824 */ /* 0x000fe200078e0aee */
[----:B------:R-:W-:Y:S01]  /*74e0*/  IADD3 R2, -R2, RZ, RZ ;  /* 0x000000ff02027210 */ /* 0x000fe20007ffe1ff */
[----:B------:R-:W-:Y:S01]  /*74f0*/  IMAD.HI.U32 R3, R0, R159, RZ ;  /* 0x0000009f00037227 */ /* 0x000fe200078e00ff */
[----:B------:R-:W-:-:S03]  /*7500*/  ISETP.GT.U32.AND P1, PT, R238, R151, PT ;  /* 0x00000097ee00720c */ /* 0x000fc60003f24070 */
[--C-:B------:R-:W-:Y:S01]  /*7510*/  @!P5 IMAD.IADD R148, R148, 0x1, -R238.reuse ;  /* 0x000000019494d824 */ /* 0x100fe200078e0aee */
[----:B------:R-:W-:Y:S01]  /*7520*/  ISETP.GE.AND P5, PT, R6, RZ, PT ;  /* 0x000000ff0600720c */ /* 0x000fe20003fa6270 */
[----:B------:R-:W-:Y:S02]  /*7530*/  VIADD R6, R152, 0x99 ;  /* 0x0000009998067836 */ /* 0x000fe40000000000 */
[--C-:B------:R-:W-:Y:S01]  /*7540*/  @!P6 IMAD.IADD R154, R154, 0x1, -R238.reuse ;  /* 0x000000019a9ae824 */ /* 0x100fe200078e0aee */
[----:B------:R-:W-:Y:S01]  /*7550*/  @!P4 IADD3 R148, -R148, RZ, RZ ;  /* 0x000000ff9494c210 */ /* 0x000fe20007ffe1ff */
[C---:B------:R-:W-:Y:S01]  /*7560*/  IMAD R156, R238.reuse, R2, R5 ;  /* 0x00000002ee9c7224 */ /* 0x040fe200078e0205 */
[----:B------:R-:W-:Y:S01]  /*7570*/  IABS R7, R6 ;  /* 0x0000000600077213 */ /* 0x000fe20000000000 */
[----:B------:R-:W-:Y:S01]  /*7580*/  IMAD.MOV R3, RZ, RZ, -R3 ;  /* 0x000000ffff037224 */ /* 0x000fe200078e0a03 */
[----:B------:R-:W-:Y:S01]  /*7590*/  ISETP.GT.U32.AND P4, PT, R238, R154, PT ;  /* 0x0000009aee00720c */ /* 0x000fe20003f84070 */
[----:B------:R-:W-:Y:S01]  /*75a0*/  @!P0 IMAD.IADD R150, R150, 0x1, -R238 ;  /* 0x0000000196968824 */ /* 0x000fe200078e0aee */
[----:B------:R-:W-:Y:S01]  /*75b0*/  ISETP.GE.AND P0, PT, R4, RZ, PT ;  /* 0x000000ff0400720c */ /* 0x000fe20003f06270 */
[----:B------:R-:W-:Y:S01]  /*75c0*/  IMAD.HI.U32 R2, R0, R7, RZ ;  /* 0x0000000700027227 */ /* 0x000fe200078e00ff */
[----:B------:R-:W-:-:S03]  /*75d0*/  ISETP.GT.U32.AND P6, PT, R238, R156, PT ;  /* 0x0000009cee00720c */ /* 0x000fc60003fc4070 */
[----:B------:R-:W-:Y:S02]  /*75e0*/  IMAD.MOV R2, RZ, RZ, -R2 ;  /* 0x000000ffff027224 */ /* 0x000fe400078e0a02 */
[--C-:B------:R-:W-:Y:S01]  /*75f0*/  @!P1 IMAD.IADD R151, R151, 0x1, -R238.reuse ;  /* 0x0000000197979824 */ /* 0x100fe200078e0aee */
[----:B------:R-:W-:Y:S01]  /*7600*/  ISETP.GE.AND P1, PT, R8, RZ, PT ;  /* 0x000000ff0800720c */ /* 0x000fe20003f26270 */
[----:B------:R-:W-:Y:S02]  /*7610*/  IMAD R160, R238, R2, R7 ;  /* 0x00000002eea07224 */ /* 0x000fe400078e0207 */
[----:B------:R-:W-:Y:S02]  /*7620*/  @!P4 IMAD.IADD R154, R154, 0x1, -R238 ;  /* 0x000000019a9ac824 */ /* 0x000fe400078e0aee */
[C---:B------:R-:W-:Y:S01]  /*7630*/  IMAD R159, R238.reuse, R3, R159 ;  /* 0x00000003ee9f7224 */ /* 0x040fe200078e029f */
[----:B------:R-:W-:Y:S01]  /*7640*/  ISETP.GT.U32.AND P4, PT, R238, R160, PT ;  /* 0x000000a0ee00720c */ /* 0x000fe20003f84070 */
[----:B------:R-:W-:-:S02]  /*7650*/  VIADD R4, R152, 0x9a ;  /* 0x0000009a98047836 */ /* 0x000fc40000000000 */
[----:B------:R-:W-:Y:S01]  /*7660*/  @!P3 IMAD.MOV R147, RZ, RZ, -R147 ;  /* 0x000000ffff93b224 */ /* 0x000fe200078e0a93 */
[C---:B------:R-:W-:Y:S01]  /*7670*/  ISETP.GT.U32.AND P3, PT, R238.reuse, R151, PT ;  /* 0x00000097ee00720c */ /* 0x040fe20003f64070 */
[----:B------:R-:W-:Y:S01]  /*7680*/  @!P5 IMAD.MOV R150, RZ, RZ, -R150 ;  /* 0x000000ffff96d224 */ /* 0x000fe200078e0a96 */
[----:B------:R-:W-:Y:S01]  /*7690*/  ISETP.GT.U32.AND P5, PT, R238, R159, PT ;  /* 0x0000009fee00720c */ /* 0x000fe20003fa4070 */
[----:B------:R-:W-:Y:S01]  /*76a0*/  VIADD R8, R152, 0x9b ;  /* 0x0000009b98087836 */ /* 0x000fe20000000000 */
[----:B------:R-:W-:Y:S01]  /*76b0*/  IABS R161, R4 ;  /* 0x0000000400a17213 */ /* 0x000fe20000000000 */
[--C-:B------:R-:W-:Y:S01]  /*76c0*/  @!P6 IMAD.IADD R156, R156, 0x1, -R238.reuse ;  /* 0x000000019c9ce824 */ /* 0x100fe200078e0aee */
[----:B------:R-:W-:Y:S01]  /*76d0*/  ISETP.GE.AND P6, PT, R6, RZ, PT ;  /* 0x000000ff0600720c */ /* 0x000fe20003fc6270 */
[----:B------:R-:W-:Y:S01]  /*76e0*/  @!P2 IMAD.MOV R149, RZ, RZ, -R149 ;  /* 0x000000ffff95a224 */ /* 0x000fe200078e0a95 */
[----:B------:R-:W-:Y:S01]  /*76f0*/  IABS R5, R8 ;  /* 0x0000000800057213 */ /* 0x000fe20000000000 */
[----:B------:R-:W-:Y:S01]  /*7700*/  @!P4 IMAD.IADD R160, R160, 0x1, -R238 ;  /* 0x00000001a0a0c824 */ /* 0x000fe200078e0aee */
[----:B------:R-:W-:Y:S01]  /*7710*/  IADD3 R6, R152, 0x9c, RZ ;  /* 0x0000009c98067810 */ /* 0x000fe20007ffe0ff */
[----:B------:R-:W-:Y:S01]  /*7720*/  IMAD.HI.U32 R2, R0, R161, RZ ;  /* 0x000000a100027227 */ /* 0x000fe200078e00ff */
[----:B------:R-:W-:-:S02]  /*7730*/  ISETP.GE.AND P2, PT, R9, RZ, PT ;  /* 0x000000ff0900720c */ /* 0x000fc40003f46270 */
[----:B------:R-:W-:Y:S01]  /*7740*/  ISETP.GT.U32.AND P4, PT, R238, R160, PT ;  /* 0x000000a0ee00720c */ /* 0x000fe20003f84070 */
[----:B------:R-:W-:Y:S01]  /*7750*/  IMAD.MOV R3, RZ, RZ, -R2 ;  /* 0x000000ffff037224 */ /* 0x000fe200078e0a02 */
[----:B------:R-:W-:Y:S01]  /*7760*/  IABS R163, R6 ;  /* 0x0000000600a37213 */ /* 0x000fe20000000000 */
[----:B------:R-:W-:-:S04]  /*7770*/  IMAD.HI.U32 R2, R0, R5, RZ ;  /* 0x0000000500027227 */ /* 0x000fc800078e00ff */
[--C-:B------:R-:W-:Y:S01]  /*7780*/  @!P3 IMAD.IADD R151, R151, 0x1, -R238.reuse ;  /* 0x000000019797b824 */ /* 0x100fe200078e0aee */
[----:B------:R-:W-:Y:S01]  /*7790*/  ISETP.GE.AND P3, PT, R10, RZ, PT ;  /* 0x000000ff0a00720c */ /* 0x000fe20003f66270 */
[----:B------:R-:W-:Y:S01]  /*77a0*/  @!P5 IMAD.IADD R159, R159, 0x1, -R238 ;  /* 0x000000019f9fd824 */ /* 0x000fe200078e0aee */
[----:B------:R-:W-:Y:S01]  /*77b0*/  ISETP.GT.U32.AND P5, PT, R238, R156, PT ;  /* 0x0000009cee00720c */ /* 0x000fe20003fa4070 */
[----:B------:R-:W-:Y:S01]  /*77c0*/  IMAD.MOV R2, RZ, RZ, -R2 ;  /* 0x000000ffff027224 */ /* 0x000fe200078e0a02 */
[----:B------:R-:W-:Y:S01]  /*77d0*/  IADD3 R10, R152, 0xb5, RZ ;  /* 0x000000b5980a7810 */ /* 0x000fe20007ffe0ff */
[----:B------:R-:W-:Y:S01]  /*77e0*/  @!P0 IMAD.MOV R151, RZ, RZ, -R151 ;  /* 0x000000ffff978224 */ /* 0x000fe200078e0a97 */
[C---:B------:R-:W-:Y:S01]  /*77f0*/  ISETP.GT.U32.AND P0, PT, R238.reuse, R159, PT ;  /* 0x0000009fee00720c */ /* 0x040fe20003f04070 */
[----:B------:R-:W-:Y:S01]  /*7800*/  IMAD R162, R238, R2, R5 ;  /* 0x00000002eea27224 */ /* 0x000fe200078e0205 */
[----:B------:R-:W-:Y:S01]  /*7810*/  IADD3 R5, R152, 0x9f, RZ ;  /* 0x0000009f98057810 */ /* 0x000fe20007ffe0ff */
[----:B------:R-:W-:-:S02]  /*7820*/  @!P4 IMAD.IADD R160, R160, 0x1, -R238 ;  /* 0x00000001a0a0c824 */ /* 0x000fc400078e0aee */
[----:B------:R-:W-:Y:S01]  /*7830*/  IMAD.HI.U32 R2, R0, R163, RZ ;  /* 0x000000a300027227 */ /* 0x000fe200078e00ff */
[----:B------:R-:W-:-:S03]  /*7840*/  ISETP.GT.U32.AND P4, PT, R238, R162, PT ;  /* 0x000000a2ee00720c */ /* 0x000fc60003f84070 */
[----:B------:R-:W-:Y:S01]  /*7850*/  IMAD.MOV R2, RZ, RZ, -R2 ;  /* 0x000000ffff027224 */ /* 0x000fe200078e0a02 */
[----:B------:R-:W-:Y:S01]  /*7860*/  @!P5 IADD3 R156, R156, -R238, RZ ;  /* 0x800000ee9c9cd210 */ /* 0x000fe20007ffe0ff */
[----:B------:R-:W-:Y:S02]  /*7870*/  VIADD R9, R152, 0x9d ;  /* 0x0000009d98097836 */ /* 0x000fe40000000000 */
[--C-:B------:R-:W-:Y:S01]  /*7880*/  @!P0 IMAD.IADD R159, R159, 0x1, -R238.reuse ;  /* 0x000000019f9f8824 */ /* 0x100fe200078e0aee */
[----:B------:R-:W-:Y:S01]  /*7890*/  ISETP.GE.AND P0, PT, R4, RZ, PT ;  /* 0x000000ff0400720c */ /* 0x000fe20003f06270 */
[----:B------:R-:W-:Y:S01]  /*78a0*/  VIADD R4, R152, 0x9e ;  /* 0x0000009e98047836 */ /* 0x000fe20000000000 */
[----:B------:R-:W-:Y:S01]  /*78b0*/  IABS R7, R9 ;  /* 0x0000000900077213 */ /* 0x000fe20000000000 */
[----:B------:R-:W-:Y:S02]  /*78c0*/  IMAD R161, R238, R3, R161 ;  /* 0x00000003eea17224 */ /* 0x000fe400078e02a1 */
[----:B------:R-:W-:Y:S01]  /*78d0*/  @!P4 IMAD.IADD R162, R162, 0x1, -R238 ;  /* 0x00000001a2a2c824 */ /* 0x000fe200078e0aee */
[----:B------:R-:W-:Y:S01]  /*78e0*/  IABS R165, R4 ;  /* 0x0000000400a57213 */ /* 0x000fe20000000000 */
[C---:B------:R-:W-:Y:S01]  /*78f0*/  IMAD R163, R238.reuse, R2, R163 ;  /* 0x00000002eea37224 */ /* 0x040fe200078e02a3 */
[----:B------:R-:W-:Y:S01]  /*7900*/  ISETP.GT.U32.AND P5, PT, R238, R161, PT ;  /* 0x000000a1ee00720c */ /* 0x000fe20003fa4070 */
[----:B------:R-:W-:Y:S01]  /*7910*/  IMAD.HI.U32 R3, R0, R7, RZ ;  /* 0x0000000700037227 */ /* 0x000fe200078e00ff */
[----:B------:R-:W-:-:S03]  /*7920*/  ISETP.GT.U32.AND P4, PT, R238, R162, PT ;  /* 0x000000a2ee00720c */ /* 0x000fc60003f84070 */
[----:B------:R-:W-:-:S04]  /*7930*/  IMAD.HI.U32 R2, R0, R165, RZ ;  /* 0x000000a500027227 */ /* 0x000fc800078e00ff */
[----:B------:R-:W-:Y:S02]  /*7940*/  IMAD.MOV R2, RZ, RZ, -R2 ;  /* 0x000000ffff027224 */ /* 0x000fe400078e0a02 */
[----:B------:R-:W-:Y:S02]  /*7950*/  IMAD.MOV R3, RZ, RZ, -R3 ;  /* 0x000000ffff037224 */ /* 0x000fe400078e0a03 */
[----:B------:R-:W-:Y:S02]  /*7960*/  IMAD R165, R238, R2, R165 ;  /* 0x00000002eea57224 */ /* 0x000fe400078e02a5 */
[--C-:B------:R-:W-:Y:S02]  /*7970*/  @!P4 IMAD.IADD R162, R162, 0x1, -R238.reuse ;  /* 0x00000001a2a2c824 */ /* 0x100fe400078e0aee */
[----:B------:R-:W-:Y:S01]  /*7980*/  @!P5 IMAD.IADD R161, R161, 0x1, -R238 ;  /* 0x00000001a1a1d824 */ /* 0x000fe200078e0aee */
[C---:B------:R-:W-:Y:S01]  /*7990*/  ISETP.GT.U32.AND P4, PT, R238.reuse, R165, PT ;  /* 0x000000a5ee00720c */ /* 0x040fe20003f84070 */
[C---:B------:R-:W-:Y:S01]  /*79a0*/  IMAD R164, R238.reuse, R3, R7 ;  /* 0x00000003eea47224 */ /* 0x040fe200078e0207 */
[----:B------:R-:W-:Y:S01]  /*79b0*/  IABS R3, R5 ;  /* 0x0000000500037213 */ /* 0x000fe20000000000 */
[----:B------:R-:W-:Y:S01]  /*79c0*/  @!P2 IMAD.MOV R156, RZ, RZ, -R156 ;  /* 0x000000ffff9ca224 */ /* 0x000fe200078e0a9c */
[C---:B------:R-:W-:Y:S01]  /*79d0*/  ISETP.GT.U32.AND P2, PT, R238.reuse, R163, PT ;  /* 0x000000a3ee00720c */ /* 0x040fe20003f44070 */
[----:B------:R-:W-:Y:S01]  /*79e0*/  @!P1 IMAD.MOV R154, RZ, RZ, -R154 ;  /* 0x000000ffff9a9224 */ /* 0x000fe200078e0a9a */
[----:B------:R-:W-:Y:S01]  /*79f0*/  ISETP.GT.U32.AND P1, PT, R238, R161, PT ;  /* 0x000000a1ee00720c */ /* 0x000fe20003f24070 */
[----:B------:R-:W-:Y:S01]  /*7a00*/  @!P3 IMAD.MOV R159, RZ, RZ, -R159 ;  /* 0x000000ffff9fb224 */ /* 0x000fe200078e0a9f */
[----:B------:R-:W-:Y:S01]  /*7a10*/  ISETP.GE.AND P3, PT, R6, RZ, PT ;  /* 0x000000ff0600720c */ /* 0x000fe20003f66270 */
[----:B------:R-:W-:Y:S01]  /*7a20*/  @!P6 IMAD.MOV R160, RZ, RZ, -R160 ;  /* 0x000000ffffa0e224 */ /* 0x000fe200078e0aa0 */
[----:B------:R-:W-:Y:S01]  /*7a30*/  ISETP.GT.U32.AND P6, PT, R238, R164, PT ;  /* 0x000000a4ee00720c */ /* 0x000fe20003fc4070 */
[----:B------:R-:W-:Y:S01]  /*7a40*/  VIADD R6, R152, 0xa0 ;  /* 0x000000a098067836 */ /* 0x000fe20000000000 */
[----:B------:R-:W-:Y:S01]  /*7a50*/  ISETP.GE.AND P5, PT, R8, RZ, PT ;  /* 0x000000ff0800720c */ /* 0x000fe20003fa6270 */
[----:B------:R-:W-:Y:S01]  /*7a60*/  IMAD.HI.U32 R2, R0, R3, RZ ;  /* 0x0000000300027227 */ /* 0x000fe200078e00ff */
[----:B------:R-:W-:-:S02]  /*7a70*/  IADD3 R7, R152, 0xa3, RZ ;  /* 0x000000a398077810 */ /* 0x000fc40007ffe0ff */
[----:B------:R-:W-:Y:S01]  /*7a80*/  IABS R167, R6 ;  /* 0x0000000600a77213 */ /* 0x000fe20000000000 */
[----:B------:R-:W-:Y:S02]  /*7a90*/  @!P4 IMAD.IADD R165, R165, 0x1, -R238 ;  /* 0x00000001a5a5c824 */ /* 0x000fe400078e0aee */
[----:B------:R-:W-:Y:S01]  /*7aa0*/  IMAD.MOV R2, RZ, RZ, -R2 ;  /* 0x000000ffff027224 */ /* 0x000fe200078e0a02 */
[----:B------:R-:W-:Y:S01]  /*7ab0*/  @!P1 IADD3 R161, R161, -R238, RZ ;  /* 0x800000eea1a19210 */ /* 0x000fe20007ffe0ff */
[----:B------:R-:W-:Y:S01]  /*7ac0*/  @!P2 IMAD.IADD R163, R163, 0x1, -R238 ;  /* 0x00000001a3a3a824 */ /* 0x000fe200078e0aee */
[C---:B------:R-:W-:Y:S01]  /*7ad0*/  ISETP.GT.U32.AND P4, PT, R238.reuse, R165, PT ;  /* 0x000000a5ee00720c */ /* 0x040fe20003f84070 */
[----:B------:R-:W-:Y:S01]  /*7ae0*/  IMAD R166, R238, R2, R3 ;  /* 0x00000002eea67224 */ /* 0x000fe200078e0203 */
[----:B------:R-:W-:Y:S01]  /*7af0*/  @!P0 IADD3 R161, -R161, RZ, RZ ;  /* 0x000000ffa1a18210 */ /* 0x000fe20007ffe1ff */
[----:B------:R-:W-:Y:S01]  /*7b00*/  IMAD.HI.U32 R2, R0, R167, RZ ;  /* 0x000000a700027227 */ /* 0x000fe200078e00ff */
[----:B------:R-:W-:-:S02]  /*7b10*/  ISETP.GE.AND P2, PT, R4, RZ, PT ;  /* 0x000000ff0400720c */ /* 0x000fc40003f46270 */
[----:B------:R-:W-:Y:S01]  /*7b20*/  ISETP.GE.AND P1, PT, R9, RZ, PT ;  /* 0x000000ff0900720c */ /* 0x000fe20003f26270 */
[----:B------:R-:W-:Y:S01]  /*7b30*/  @!P6 IMAD.IADD R164, R164, 0x1, -R238 ;  /* 0x00000001a4a4e824 */ /* 0x000fe200078e0aee */
[----:B------:R-:W-:Y:S01]  /*7b40*/  ISETP.GT.U32.AND P6, PT, R238, R163, PT ;  /* 0x000000a3ee00720c */ /* 0x000fe20003fc4070 */
[----:B------:R-:W-:Y:S02]  /*7b50*/  IMAD.MOV R2, RZ, RZ, -R2 ;  /* 0x000000ffff027224 */ /* 0x000fe400078e0a02 */
[----:B------:R-:W-:Y:S01]  /*7b60*/  VIADD R4, R152, 0xa1 ;  /* 0x000000a198047836 */ /* 0x000fe20000000000 */
[C---:B------:R-:W-:Y:S01]  /*7b70*/  ISETP.GT.U32.AND P0, PT, R238.reuse, R164, PT ;  /* 0x000000a4ee00720c */ /* 0x040fe20003f04070 */
[C---:B------:R-:W-:Y:S02]  /*7b80*/  IMAD R167, R238.reuse, R2, R167 ;  /* 0x00000002eea77224 */ /* 0x040fe400078e02a7 */
[----:B------:R-:W-:Y:S01]  /*7b90*/  @!P4 IMAD.IADD R165, R165, 0x1, -R238 ;  /* 0x00000001a5a5c824 */ /* 0x000fe200078e0aee */
[----:B------:R-:W-:Y:S01]  /*7ba0*/  IABS R3, R4 ;  /* 0x0000000400037213 */ /* 0x000fe20000000000 */
[----:B------:R-:W-:Y:S01]  /*7bb0*/  @!P5 IMAD.MOV R162, RZ, RZ, -R162 ;  /* 0x000000ffffa2d224 */ /* 0x000fe200078e0aa2 */
[----:B------:R-:W-:Y:S01]  /*7bc0*/  ISETP.GT.U32.AND P4, PT, R238, R167, PT ;  /* 0x000000a7ee00720c */ /* 0x000fe20003f84070 */
[----:B------:R-:W-:Y:S01]  /*7bd0*/  VIADD R8, R152, 0xaa ;  /* 0x000000aa98087836 */ /* 0x000fe20000000000 */
[----:B------:R-:W-:Y:S01]  /*7be0*/  ISETP.GE.AND P5, PT, R5, RZ, PT ;  /* 0x000000ff0500720c */ /* 0x000fe20003fa6270 */
[----:B------:R-:W-:Y:S01]  /*7bf0*/  @!P6 IMAD.IADD R163, R163, 0x1, -R238 ;  /* 0x00000001a3a3e824 */ /* 0x000fe200078e0aee */
[----:B------:R-:W-:Y:S01]  /*7c00*/  ISETP.GT.U32.AND P6, PT, R238, R166, PT ;  /* 0x000000a6ee00720c */ /* 0x000fe20003fc4070 */
[----:B------:R-:W-:Y:S01]  /*7c10*/  IMAD.HI.U32 R2, R0, R3, RZ ;  /* 0x0000000300027227 */ /* 0x000fe200078e00ff */
[----:B------:R-:W-:-:S02]  /*7c20*/  IABS R5, R7 ;  /* 0x0000000700057213 */ /* 0x000fc40000000000 */
[----:B------:R-:W-:Y:S01]  /*7c30*/  @!P2 IADD3 R165, -R165, RZ, RZ ;  /* 0x000000ffa5a5a210 */ /* 0x000fe20007ffe1ff */
[--C-:B------:R-:W-:Y:S01]  /*7c40*/  @!P0 IMAD.IADD R164, R164, 0x1, -R238.reuse ;  /* 0x00000001a4a48824 */ /* 0x100fe200078e0aee */
[----:B------:R-:W-:Y:S01]  /*7c50*/  ISETP.GE.AND P0, PT, R6, RZ, PT ;  /* 0x000000ff0600720c */ /* 0x000fe20003f06270 */
[----:B------:R-:W-:Y:S01]  /*7c60*/  VIADD R6, R152, 0xa2 ;  /* 0x000000a298067836 */ /* 0x000fe20000000000 */
[----:B------:R-:W-:Y:S01]  /*7c70*/  IABS R177, R8 ;  /* 0x0000000800b17213 */ /* 0x000fe20000000000 */
[----:B------:R-:W-:Y:S02]  /*7c80*/  @!P4 IMAD.IADD R167, R167, 0x1, -R238 ;  /* 0x00000001a7a7c824 */ /* 0x000fe400078e0aee */
[----:B------:R-:W-:Y:S01]  /*7c90*/  IMAD.MOV R2, RZ, RZ, -R2 ;  /* 0x000000ffff027224 */ /* 0x000fe200078e0a02 */
[----:B------:R-:W-:Y:S01]  /*7ca0*/  IABS R169, R6 ;  /* 0x0000000600a97213 */ /* 0x000fe20000000000 */
[----:B------:R-:W-:Y:S01]  /*7cb0*/  @!P6 IMAD.IADD R166, R166, 0x1, -R238 ;  /* 0x00000001a6a6e824 */ /* 0x000fe200078e0aee */
[C---:B------:R-:W-:Y:S01]  /*7cc0*/  ISETP.GT.U32.AND P4, PT, R238.reuse, R167, PT ;  /* 0x000000a7ee00720c */ /* 0x040fe20003f84070 */
[----:B------:R-:W-:Y:S01]  /*7cd0*/  IMAD R168, R238, R2, R3 ;  /* 0x00000002eea87224 */ /* 0x000fe200078e0203 */
[----:B------:R-:W-:Y:S01]  /*7ce0*/  ISETP.GE.AND P6, PT, R4, RZ, PT ;  /* 0x000000ff0400720c */ /* 0x000fe20003fc6270 */
[----:B------:R-:W-:Y:S01]  /*7cf0*/  IMAD.HI.U32 R2, R0, R169, RZ ;  /* 0x000000a900027227 */ /* 0x000fe200078e00ff */
[----:B------:R-:W-:-:S03]  /*7d00*/  ISETP.GE.AND P2, PT, R6, RZ, PT ;  /* 0x000000ff0600720c */ /* 0x000fc60003f46270 */
[----:B------:R-:W-:Y:S01]  /*7d10*/  @!P3 IMAD.MOV R163, RZ, RZ, -R163 ;  /* 0x000000ffffa3b224 */ /* 0x000fe200078e0aa3 */
[----:B------:R-:W-:Y:S01]  /*7d20*/  ISETP.GT.U32.AND P3, PT, R238, R166, PT ;  /* 0x000000a6ee00720c */ /* 0x000fe20003f64070 */
[----:B------:R-:W-:Y:S02]  /*7d30*/  IMAD.MOV R2, RZ, RZ, -R2 ;  /* 0x000000ffff027224 */ /* 0x000fe400078e0a02 */
[----:B------:R-:W-:-:S04]  /*7d40*/  IMAD.HI.U32 R3, R0, R5, RZ ;  /* 0x0000000500037227 */ /* 0x000fc800078e00ff */
[C---:B------:R-:W-:Y:S02]  /*7d50*/  IMAD R169, R238.reuse, R2, R169 ;  /* 0x00000002eea97224 */ /* 0x040fe400078e02a9 */
[----:B------:R-:W-:Y:S01]  /*7d60*/  @!P1 IMAD.MOV R164, RZ, RZ, -R164 ;  /* 0x000000ffffa49224 */ /* 0x000fe200078e0aa4 */
[C---:B------:R-:W-:Y:S01]  /*7d70*/  ISETP.GT.U32.AND P1, PT, R238.reuse, R168, PT ;  /* 0x000000a8ee00720c */ /* 0x040fe20003f24070 */
[--C-:B------:R-:W-:Y:S01]  /*7d80*/  @!P4 IMAD.IADD R167, R167, 0x1, -R238.reuse ;  /* 0x00000001a7a7c824 */ /* 0x100fe200078e0aee */
[----:B------:R-:W-:Y:S01]  /*7d90*/  ISETP.GT.U32.AND P4, PT, R238, R169, PT ;  /* 0x000000a9ee00720c */ /* 0x000fe20003f84070 */
[----:B------:R-:W-:Y:S02]  /*7da0*/  IMAD.MOV R3, RZ, RZ, -R3 ;  /* 0x000000ffff037224 */ /* 0x000fe400078e0a03 */
[----:B------:R-:W-:Y:S01]  /*7db0*/  @!P3 IMAD.IADD R166, R166, 0x1, -R238 ;  /* 0x00000001a6a6b824 */ /* 0x000fe200078e0aee */
[----:B------:R-:W-:Y:S01]  /*7dc0*/  ISETP.GE.AND P3, PT, R7, RZ, PT ;  /* 0x000000ff0700720c */ /* 0x000fe20003f66270 */
[----:B------:R-:W-:-:S02]  /*7dd0*/  IMAD R170, R238, R3, R5 ;  /* 0x00000003eeaa7224 */ /* 0x000fc400078e0205 */
[----:B------:R-:W-:Y:S02]  /*7de0*/  @!P5 IMAD.MOV R166, RZ, RZ, -R166 ;  /* 0x000000ffffa6d224 */ /* 0x000fe400078e0aa6 */
[----:B------:R-:W-:Y:S01]  /*7df0*/  VIADD R4, R152, 0xa4 ;  /* 0x000000a498047836 */ /* 0x000fe20000000000 */
[----:B------:R-:W-:Y:S01]  /*7e00*/  ISETP.GT.U32.AND P5, PT, R238, R170, PT ;  /* 0x000000aaee00720c */ /* 0x000fe20003fa4070 */
[----:B------:R-:W-:Y:S01]  /*7e10*/  VIADD R6, R152, 0xa6 ;  /* 0x000000a698067836 */ /* 0x000fe20000000000 */
[----:B------:R-:W-:Y:S01]  /*7e20*/  @!P1 IADD3 R168, R168, -R238, RZ ;  /* 0x800000eea8a89210 */ /* 0x000fe20007ffe0ff */
[----:B------:R-:W-:Y:S01]  /*7e30*/  @!P4 IMAD.IADD R169, R169, 0x1, -R238 ;  /* 0x00000001a9a9c824 */ /* 0x000fe200078e0aee */
[----:B------:R-:W-:Y:S01]  /*7e40*/  IABS R171, R4 ;  /* 0x0000000400ab7213 */ /* 0x000fe20000000000 */
[----:B------:R-:W-:Y:S01]  /*7e50*/  @!P0 IMAD.MOV R167, RZ, RZ, -R167 ;  /* 0x000000ffffa78224 */ /* 0x000fe200078e0aa7 */
[----:B------:R-:W-:Y:S01]  /*7e60*/  ISETP.GT.U32.AND P1, PT, R238, R168, PT ;  /* 0x000000a8ee00720c */ /* 0x000fe20003f24070 */
[----:B------:R-:W-:Y:S01]  /*7e70*/  VIADD R3, R152, 0xa5 ;  /* 0x000000a598037836 */ /* 0x000fe20000000000 */
[----:B------:R-:W-:Y:S01]  /*7e80*/  ISETP.GT.U32.AND P4, PT, R238, R169, PT ;  /* 0x000000a9ee00720c */ /* 0x000fe20003f84070 */
[----:B------:R-:W-:Y:S01]  /*7e90*/  IMAD.HI.U32 R2, R0, R171, RZ ;  /* 0x000000ab00027227 */ /* 0x000fe200078e00ff */
[----:B------:R-:W-:-:S02]  /*7ea0*/  ISETP.GE.AND P0, PT, R4, RZ, PT ;  /* 0x000000ff0400720c */ /* 0x000fc40003f06270 */
[----:B------:R-:W-:Y:S01]  /*7eb0*/  IABS R173, R6 ;  /* 0x0000000600ad7213 */ /* 0x000fe20000000000 */
[----:B------:R-:W-:Y:S01]  /*7ec0*/  IMAD.MOV R4, RZ, RZ, -R2 ;  /* 0x000000ffff047224 */ /* 0x000fe200078e0a02 */
[----:B------:R-:W-:Y:S01]  /*7ed0*/  @!P5 IADD3 R170, R170, -R238, RZ ;  /* 0x800000eeaaaad210 */ /* 0x000fe20007ffe0ff */
[----:B------:R-:W-:Y:S01]  /*7ee0*/  VIADD R9, R152, 0xb4 ;  /* 0x000000b498097836 */ /* 0x000fe20000000000 */
[----:B------:R-:W-:Y:S01]  /*7ef0*/  IABS R5, R3 ;  /* 0x0000000300057213 */ /* 0x000fe20000000000 */
[C---:B------:R-:W-:Y:S01]  /*7f00*/  IMAD R171, R238.reuse, R4, R171 ;  /* 0x00000004eeab7224 */ /* 0x040fe200078e02ab */
[----:B------:R-:W-:Y:S01]  /*7f10*/  ISETP.GT.U32.AND P5, PT, R238, R170, PT ;  /* 0x000000aaee00720c */ /* 0x000fe20003fa4070 */
[----:B------:R-:W-:Y:S01]  /*7f20*/  @!P1 IMAD.IADD R168, R168, 0x1, -R238 ;  /* 0x00000001a8a89824 */ /* 0x000fe200078e0aee */
[----:B------:R-:W-:Y:S01]  /*7f30*/  ISETP.GE.AND P1, PT, R3, RZ, PT ;  /* 0x000000ff0300720c */ /* 0x000fe20003f26270 */
[----:B------:R-:W-:Y:S01]  /*7f40*/  IMAD.HI.U32 R3, R0, R173, RZ ;  /* 0x000000ad00037227 */ /* 0x000fe200078e00ff */
[----:B------:R-:W-:-:S03]  /*7f50*/  IABS R187, R9 ;  /* 0x0000000900bb7213 */ /* 0x000fc60000000000 */
[----:B------:R-:W-:Y:S01]  /*7f60*/  @!P4 IMAD.IADD R169, R169, 0x1, -R238 ;  /* 0x00000001a9a9c824 */ /* 0x000fe200078e0aee */
[----:B------:R-:W-:Y:S01]  /*7f70*/  ISETP.GT.U32.AND P4, PT, R238, R171, PT ;  /* 0x000000abee00720c */ /* 0x000fe20003f84070 */
[----:B------:R-:W-:Y:S02]  /*7f80*/  IMAD.MOV R3, RZ, RZ, -R3 ;  /* 0x000000ffff037224 */ /* 0x000fe400078e0a03 */
[----:B------:R-:W-:-:S04]  /*7f90*/  IMAD.HI.U32 R2, R0, R5, RZ ;  /* 0x0000000500027227 */ /* 0x000fc800078e00ff */
[----:B------:R-:W-:Y:S02]  /*7fa0*/  IMAD R173, R238, R3, R173 ;  /* 0x00000003eead7224 */ /* 0x000fe400078e02ad */
[----:B------:R-:W-:Y:S02]  /*7fb0*/  @!P5 IMAD.IADD R170, R170, 0x1, -R238 ;  /* 0x00000001aaaad824 */ /* 0x000fe400078e0aee */
[----:B------:R-:W-:Y:S02]  /*7fc0*/  IMAD.MOV R2, RZ, RZ, -R2 ;  /* 0x000000ffff027224 */ /* 0x000fe400078e0a02 */
[----:B------:R-:W-:Y:S01]  /*7fd0*/  @!P3 IMAD.MOV R170, RZ, RZ, -R170 ;  /* 0x000000ffffaab224 */ /* 0x000fe200078e0aaa */
[----:B------:R-:W-:Y:S01]  /*7fe0*/  ISETP.GT.U32.AND P3, PT, R238, R173, PT ;  /* 0x000000adee00720c */ /* 0x000fe20003f64070 */
[----:B------:R-:W-:Y:S02]  /*7ff0*/  @!P4 IMAD.IADD R171, R171, 0x1, -R238 ;  /* 0x00000001ababc824 */ /* 0x000fe400078e0aee */
[----:B------:R-:W-:-:S02]  /*8000*/  VIADD R4, R152, 0xa8 ;  /* 0x000000a898047836 */ /* 0x000fc40000000000 */
[C---:B------:R-:W-:Y:S01]  /*8010*/  IMAD R172, R238.reuse, R2, R5 ;  /* 0x00000002eeac7224 */ /* 0x040fe200078e0205 */
[----:B------:R-:W-:Y:S01]  /*8020*/  ISETP.GT.U32.AND P4, PT, R238, R171, PT ;  /* 0x000000abee00720c */ /* 0x000fe20003f84070 */
[----:B------:R-:W-:Y:S01]  /*8030*/  @!P2 IMAD.MOV R169, RZ, RZ, -R169 ;  /* 0x000000ffffa9a224 */ /* 0x000fe200078e0aa9 */
[----:B------:R-:W-:Y:S01]  /*8040*/  IABS R175, R4 ;  /* 0x0000000400af7213 */ /* 0x000fe20000000000 */
[----:B------:R-:W-:Y:S01]  /*8050*/  VIADD R2, R152, 0xa7 ;  /* 0x000000a798027836 */ /* 0x000fe20000000000 */
[----:B------:R-:W-:Y:S01]  /*8060*/  ISETP.GT.U32.AND P2, PT, R238, R172, PT ;  /* 0x000000acee00720c */ /* 0x000fe20003f44070 */
[----:B------:R-:W-:Y:S01]  /*8070*/  @!P6 IMAD.MOV R168, RZ, RZ, -R168 ;  /* 0x000000ffffa8e224 */ /* 0x000fe200078e0aa8 */
[----:B------:R-:W-:Y:S01]  /*8080*/  ISETP.GE.AND P6, PT, R6, RZ, PT ;  /* 0x000000ff0600720c */ /* 0x000fe20003fc6270 */
[----:B------:R-:W-:Y:S01]  /*8090*/  IMAD.HI.U32 R3, R0, R175, RZ ;  /* 0x000000af00037227 */ /* 0x000fe200078e00ff */
[----:B------:R-:W-:Y:S02]  /*80a0*/  IABS R5, R2 ;  /* 0x0000000200057213 */ /* 0x000fe40000000000 */
[----:B------:R-:W-:Y:S01]  /*80b0*/  IADD3 R6, R152, 0xa9, RZ ;  /* 0x000000a998067810 */ /* 0x000fe20007ffe0ff */
[--C-:B------:R-:W-:Y:S01]  /*80c0*/  @!P3 IMAD.IADD R173, R173, 0x1, -R238.reuse ;  /* 0x00000001adadb824 */ /* 0x100fe200078e0aee */
[----:B------:R-:W-:Y:S01]  /*80d0*/  ISETP.GE.AND P5, PT, R2, RZ, PT ;  /* 0x000000ff0200720c */ /* 0x000fe20003fa6270 */
[----:B------:R-:W-:Y:S01]  /*80e0*/  IMAD.MOV R3, RZ, RZ, -R3 ;  /* 0x000000ffff037224 */ /* 0x000fe200078e0a03 */
[----:B------:R-:W-:Y:S01]  /*80f0*/  IABS R7, R6 ;  /* 0x0000000600077213 */ /* 0x000fe20000000000 */
[--C-:B------:R-:W-:Y:S01]  /*8100*/  @!P4 IMAD.IADD R171, R171, 0x1, -R238.reuse ;  /* 0x00000001ababc824 */ /* 0x100fe200078e0aee */
[C---:B------:R-:W-:Y:S01]  /*8110*/  ISETP.GT.U32.AND P3, PT, R238.reuse, R173, PT ;  /* 0x000000adee00720c */ /* 0x040fe20003f64070 */
[----:B------:R-:W-:Y:S01]  /*8120*/  IMAD R175, R238, R3, R175 ;  /* 0x00000003eeaf7224 */ /* 0x000fe200078e02af */
[----:B------:R-:W-:Y:S01]  /*8130*/  ISETP.GE.AND P4, PT, R4, RZ, PT ;  /* 0x000000ff0400720c */ /* 0x000fe20003f86270 */
[----:B------:R-:W-:Y:S01]  /*8140*/  @!P2 IMAD.IADD R172, R172, 0x1, -R238 ;  /* 0x00000001acaca824 */ /* 0x000fe200078e0aee */
[----:B------:R-:W-:Y:S01]  /*8150*/  @!P0 IADD3 R171, -R171, RZ, RZ ;  /* 0x000000ffabab8210 */ /* 0x000fe20007ffe1ff */
[----:B------:R-:W-:Y:S01]  /*8160*/  IMAD.HI.U32 R3, R0, R177, RZ ;  /* 0x000000b100037227 */ /* 0x000fe200078e00ff */
[----:B------:R-:W-:-:S02]  /*8170*/  ISETP.GT.U32.AND P0, PT, R238, R175, PT ;  /* 0x000000afee00720c */ /* 0x000fc40003f04070 */
[----:B------:R-:W-:Y:S01]  /*8180*/  ISETP.GT.U32.AND P2, PT, R238, R172, PT ;  /* 0x000000acee00720c */ /* 0x000fe20003f44070 */
[----:B------:R-:W-:Y:S02]  /*8190*/  IMAD.MOV R3, RZ, RZ, -R3 ;  /* 0x000000ffff037224 */ /* 0x000fe400078e0a03 */
[----:B------:R-:W-:-:S04]  /*81a0*/  IMAD.HI.U32 R2, R0, R5, RZ ;  /* 0x0000000500027227 */ /* 0x000fc800078e00ff */
[----:B------:R-:W-:Y:S01]  /*81b0*/  IMAD R177, R238, R3, R177 ;  /* 0x00000003eeb17224 */ /* 0x000fe200078e02b1 */
[----:B------:R-:W-:Y:S01]  /*81c0*/  IADD3 R174, -R2, RZ, RZ ;  /* 0x000000ff02ae7210 */ /* 0x000fe20007ffe1ff */
[----:B------:R-:W-:Y:S02]  /*81d0*/  @!P3 IMAD.IADD R173, R173, 0x1, -R238 ;  /* 0x00000001adadb824 */ /* 0x000fe400078e0aee */
[----:B------:R-:W-:Y:S01]  /*81e0*/  VIADD R4, R152, 0xab ;  /* 0x000000ab98047836 */ /* 0x000fe20000000000 */
[----:B------:R-:W-:Y:S01]  /*81f0*/  @!P0 IADD3 R175, R175, -R238, RZ ;  /* 0x800000eeafaf8210 */ /* 0x000fe20007ffe0ff */
[----:B------:R-:W-:-:S03]  /*8200*/  IMAD.HI.U32 R2, R0, R7, RZ ;  /* 0x0000000700027227 */ /* 0x000fc600078e00ff */
[----:B------:R-:W-:Y:S01]  /*8210*/  IABS R3, R4 ;  /* 0x0000000400037213 */ /* 0x000fe20000000000 */
[----:B------:R-:W-:Y:S01]  /*8220*/  @!P6 IMAD.MOV R173, RZ, RZ, -R173 ;  /* 0x000000ffffade224 */ /* 0x000fe200078e0aad */
[C---:B------:R-:W-:Y:S01]  /*8230*/  ISETP.GT.U32.AND P6, PT, R238.reuse, R177, PT ;  /* 0x000000b1ee00720c */ /* 0x040fe20003fc4070 */
[C---:B------:R-:W-:Y:S01]  /*8240*/  IMAD R174, R238.reuse, R174, R5 ;  /* 0x000000aeeeae7224 */ /* 0x040fe200078e0205 */
[----:B------:R-:W-:Y:S01]  /*8250*/  ISETP.GT.U32.AND P0, PT, R238, R175, PT ;  /* 0x000000afee00720c */ /* 0x000fe20003f04070 */
[----:B------:R-:W-:Y:S02]  /*8260*/  IMAD.MOV R2, RZ, RZ, -R2 ;  /* 0x000000ffff027224 */ /* 0x000fe400078e0a02 */
[----:B------:R-:W-:Y:S01]  /*8270*/  @!P2 IMAD.IADD R172, R172, 0x1, -R238 ;  /* 0x00000001acaca824 */ /* 0x000fe200078e0aee */
[C---:B------:R-:W-:Y:S01]  /*8280*/  ISETP.GT.U32.AND P2, PT, R238.reuse, R174, PT ;  /* 0x000000aeee00720c */ /* 0x040fe20003f44070 */
[----:B------:R-:W-:Y:S02]  /*8290*/  IMAD R176, R238, R2, R7 ;  /* 0x00000002eeb07224 */ /* 0x000fe400078e0207 */
[----:B------:R-:W-:Y:S01]  /*82a0*/  @!P1 IMAD.MOV R172, RZ, RZ, -R172 ;  /* 0x000000ffffac9224 */ /* 0x000fe200078e0aac */
[----:B------:R-:W-:Y:S01]  /*82b0*/  ISETP.GE.AND P1, PT, R6, RZ, PT ;  /* 0x000000ff0600720c */ /* 0x000fe20003f26270 */
[----:B------:R-:W-:Y:S01]  /*82c0*/  IMAD.HI.U32 R2, R0, R3, RZ ;  /* 0x0000000300027227 */ /* 0x000fe200078e00ff */
[----:B------:R-:W-:-:S03]  /*82d0*/  ISETP.GT.U32.AND P3, PT, R238, R176, PT ;  /* 0x000000b0ee00720c */ /* 0x000fc60003f64070 */
[----:B------:R-:W-:Y:S02]  /*82e0*/  VIADD R6, R152, 0xac ;  /* 0x000000ac98067836 */ /* 0x000fe40000000000 */
[----:B------:R-:W-:Y:S02]  /*82f0*/  IMAD.MOV R2, RZ, RZ, -R2 ;  /* 0x000000ffff027224 */ /* 0x000fe400078e0a02 */
[--C-:B------:R-:W-:Y:S01]  /*8300*/  @!P6 IMAD.IADD R177, R177, 0x1, -R238.reuse ;  /* 0x00000001b1b1e824 */ /* 0x100fe200078e0aee */
[----:B------:R-:W-:Y:S01]  /*8310*/  IABS R179, R6 ;  /* 0x0000000600b37213 */ /* 0x000fe20000000000 */
[C---:B------:R-:W-:Y:S02]  /*8320*/  IMAD R178, R238.reuse, R2, R3 ;  /* 0x00000002eeb27224 */ /* 0x040fe400078e0203 */
[----:B------:R-:W-:Y:S01]  /*8330*/  @!P0 IMAD.IADD R175, R175, 0x1, -R238 ;  /* 0x00000001afaf8824 */ /* 0x000fe200078e0aee */
[----:B------:R-:W-:Y:S01]  /*8340*/  ISETP.GT.U32.AND P6, PT, R238, R177, PT ;  /* 0x000000b1ee00720c */ /* 0x000fe20003fc4070 */
[----:B------:R-:W-:Y:S01]  /*8350*/  IMAD.HI.U32 R2, R0, R179, RZ ;  /* 0x000000b300027227 */ /* 0x000fe200078e00ff */
[----:B------:R-:W-:-:S03]  /*8360*/  ISETP.GT.U32.AND P0, PT, R238, R178, PT ;  /* 0x000000b2ee00720c */ /* 0x000fc60003f04070 */
[----:B------:R-:W-:Y:S02]  /*8370*/  @!P2 IMAD.IADD R174, R174, 0x1, -R238 ;  /* 0x00000001aeaea824 */ /* 0x000fe400078e0aee */
[----:B------:R-:W-:Y:S02]  /*8380*/  IMAD.MOV R2, RZ, RZ, -R2 ;  /* 0x000000ffff027224 */ /* 0x000fe400078e0a02 */
[----:B------:R-:W-:Y:S01]  /*8390*/  VIADD R7, R152, 0xad ;  /* 0x000000ad98077836 */ /* 0x000fe20000000000 */
[----:B------:R-:W-:Y:S01]  /*83a0*/  ISETP.GT.U32.AND P2, PT, R238, R174, PT ;  /* 0x000000aeee00720c */ /* 0x000fe20003f44070 */
[--C-:B------:R-:W-:Y:S02]  /*83b0*/  @!P3 IMAD.IADD R176, R176, 0x1, -R238.reuse ;  /* 0x00000001b0b0b824 */ /* 0x100fe400078e0aee */
[----:B------:R-:W-:Y:S01]  /*83c0*/  IMAD R179, R238, R2, R179 ;  /* 0x00000002eeb37224 */ /* 0x000fe200078e02b3 */
[----:B------:R-:W-:Y:S01]  /*83d0*/  IABS R5, R7 ;  /* 0x0000000700057213 */ /* 0x000fe20000000000 */
[----:B------:R-:W-:Y:S01]  /*83e0*/  @!P0 IMAD.IADD R178, R178, 0x1, -R238 ;  /* 0x00000001b2b28824 */ /* 0x000fe200078e0aee */
[----:B------:R-:W-:Y:S01]  /*83f0*/  @!P6 IADD3 R177, R177, -R238, RZ ;  /* 0x800000eeb1b1e210 */ /* 0x000fe20007ffe0ff */
[----:B------:R-:W-:Y:S01]  /*8400*/  VIADD R2, R152, 0xae ;  /* 0x000000ae98027836 */ /* 0x000fe20000000000 */
[----:B------:R-:W-:Y:S01]  /*8410*/  ISETP.GT.U32.AND P3, PT, R238, R176, PT ;  /* 0x000000b0ee00720c */ /* 0x000fe20003f64070 */
[----:B------:R-:W-:Y:S01]  /*8420*/  IMAD.HI.U32 R3, R0, R5, RZ ;  /* 0x0000000500037227 */ /* 0x000fe200078e00ff */
[----:B------:R-:W-:-:S02]  /*8430*/  ISETP.GT.U32.AND P6, PT, R238, R179, PT ;  /* 0x000000b3ee00720c */ /* 0x000fc40003fc4070 */
[----:B------:R-:W-:Y:S01]  /*8440*/  ISETP.GT.U32.AND P0, PT, R238, R178, PT ;  /* 0x000000b2ee00720c */ /* 0x000fe20003f04070 */
[--C-:B------:R-:W-:Y:S01]  /*8450*/  @!P2 IMAD.IADD R174, R174, 0x1, -R238.reuse ;  /* 0x00000001aeaea824 */ /* 0x100fe200078e0aee */
[----:B------:R-:W-:Y:S01]  /*8460*/  ISETP.GE.AND P2, PT, R8, RZ, PT ;  /* 0x000000ff0800720c */ /* 0x000fe20003f46270 */
[----:B------:R-:W-:Y:S01]  /*8470*/  IMAD.MOV R3, RZ, RZ, -R3 ;  /* 0x000000ffff037224 */ /* 0x000fe200078e0a03 */
[----:B------:R-:W-:Y:S01]  /*8480*/  IABS R181, R2 ;  /* 0x0000000200b57213 */ /* 0x000fe20000000000 */
[----:B------:R-:W-:Y:S01]  /*8490*/  @!P4 IMAD.MOV R175, RZ, RZ, -R175 ;  /* 0x000000ffffafc224 */ /* 0x000fe200078e0aaf */
[----:B------:R-:W-:Y:S01]  /*84a0*/  @!P5 IADD3 R174, -R174, RZ, RZ ;  /* 0x000000ffaeaed210 */ /* 0x000fe20007ffe1ff */
[----:B------:R-:W-:Y:S01]  /*84b0*/  IMAD R180, R238, R3, R5 ;  /* 0x00000003eeb47224 */ /* 0x000fe200078e0205 */
[----:B------:R-:W-:Y:S01]  /*84c0*/  ISETP.GE.AND P5, PT, R4, RZ, PT ;  /* 0x000000ff0400720c */ /* 0x000fe20003fa6270 */
[----:B------:R-:W-:Y:S01]  /*84d0*/  VIADD R3, R152, 0xaf ;  /* 0x000000af98037836 */ /* 0x000fe20000000000 */
[----:B------:R-:W-:Y:S01]  /*84e0*/  ISETP.GE.AND P4, PT, R6, RZ, PT ;  /* 0x000000ff0600720c */ /* 0x000fe20003f86270 */
[--C-:B------:R-:W-:Y:S01]  /*84f0*/  @!P3 IMAD.IADD R176, R176, 0x1, -R238.reuse ;  /* 0x00000001b0b0b824 */ /* 0x100fe200078e0aee */
[----:B------:R-:W-:Y:S01]  /*8500*/  IADD3 R6, R152, 0xb1, RZ ;  /* 0x000000b198067810 */ /* 0x000fe20007ffe0ff */
[----:B------:R-:W-:Y:S01]  /*8510*/  @!P6 IMAD.IADD R179, R179, 0x1, -R238 ;  /* 0x00000001b3b3e824 */ /* 0x000fe200078e0aee */
[----:B------:R-:W-:Y:S01]  /*8520*/  IABS R5, R3 ;  /* 0x0000000300057213 */ /* 0x000fe20000000000 */
[----:B------:R-:W-:Y:S01]  /*8530*/  @!P1 IMAD.MOV R176, RZ, RZ, -R176 ;  /* 0x000000ffffb09224 */ /* 0x000fe200078e0ab0 */
[----:B------:R-:W-:Y:S01]  /*8540*/  ISETP.GE.AND P1, PT, R2, RZ, PT ;  /* 0x000000ff0200720c */ /* 0x000fe20003f26270 */
[----:B------:R-:W-:Y:S01]  /*8550*/  @!P0 IMAD.IADD R178, R178, 0x1, -R238 ;  /* 0x00000001b2b28824 */ /* 0x000fe200078e0aee */
[----:B------:R-:W-:Y:S01]  /*8560*/  ISETP.GT.U32.AND P6, PT, R238, R179, PT ;  /* 0x000000b3ee00720c */ /* 0x000fe20003fc4070 */
[----:B------:R-:W-:Y:S01]  /*8570*/  IMAD.HI.U32 R2, R0, R181, RZ ;  /* 0x000000b500027227 */ /* 0x000fe200078e00ff */
[----:B------:R-:W-:-:S02]  /*8580*/  ISETP.GT.U32.AND P0, PT, R238, R180, PT ;  /* 0x000000b4ee00720c */ /* 0x000fc40003f04070 */
[----:B------:R-:W-:Y:S01]  /*8590*/  @!P5 IADD3 R178, -R178, RZ, RZ ;  /* 0x000000ffb2b2d210 */ /* 0x000fe20007ffe1ff */
[----:B------:R-:W-:Y:S01]  /*85a0*/  @!P2 IMAD.MOV R177, RZ, RZ, -R177 ;  /* 0x000000ffffb1a224 */ /* 0x000fe200078e0ab1 */
[----:B------:R-:W-:Y:S01]  /*85b0*/  ISETP.GE.AND P2, PT, R3, RZ, PT ;  /* 0x000000ff0300720c */ /* 0x000fe20003f46270 */
[----:B------:R-:W-:Y:S01]  /*85c0*/  IMAD.HI.U32 R3, R0, R5, RZ ;  /* 0x0000000500037227 */ /* 0x000fe200078e00ff */
[----:B------:R-:W-:Y:S02]  /*85d0*/  ISETP.GE.AND P3, PT, R7, RZ, PT ;  /* 0x000000ff0700720c */ /* 0x000fe40003f66270 */
[----:B------:R-:W-:Y:S01]  /*85e0*/  IABS R7, R6 ;  /* 0x0000000600077213 */ /* 0x000fe20000000000 */
[----:B------:R-:W-:Y:S02]  /*85f0*/  IMAD.MOV R2, RZ, RZ, -R2 ;  /* 0x000000ffff027224 */ /* 0x000fe400078e0a02 */
[----:B------:R-:W-:Y:S02]  /*8600*/  IMAD.MOV R3, RZ, RZ, -R3 ;  /* 0x000000ffff037224 */ /* 0x000fe400078e0a03 */
[----:B------:R-:W-:-:S02]  /*8610*/  IMAD R181, R238, R2, R181 ;  /* 0x00000002eeb57224 */ /* 0x000fc400078e02b5 */
[C---:B------:R-:W-:Y:S02]  /*8620*/  IMAD R182, R238.reuse, R3, R5 ;  /* 0x00000003eeb67224 */ /* 0x040fe400078e0205 */
[--C-:B------:R-:W-:Y:S01]  /*8630*/  @!P6 IMAD.IADD R179, R179, 0x1, -R238.reuse ;  /* 0x00000001b3b3e824 */ /* 0x100fe200078e0aee */
[----:B------:R-:W-:Y:S01]  /*8640*/  ISETP.GT.U32.AND P6, PT, R238, R181, PT ;  /* 0x000000b5ee00720c */ /* 0x000fe20003fc4070 */
[----:B------:R-:W-:Y:S01]  /*8650*/  @!P0 IMAD.IADD R180, R180, 0x1, -R238 ;  /* 0x00000001b4b48824 */ /* 0x000fe200078e0aee */
[----:B------:R-:W-:Y:S01]  /*8660*/  ISETP.GT.U32.AND P5, PT, R238, R182, PT ;  /* 0x000000b6ee00720c */ /* 0x000fe20003fa4070 */
[----:B------:R-:W-:Y:S02]  /*8670*/  VIADD R4, R152, 0xb0 ;  /* 0x000000b098047836 */ /* 0x000fe40000000000 */
[----:B------:R-:W-:Y:S01]  /*8680*/  IMAD.HI.U32 R3, R0, R7, RZ ;  /* 0x0000000700037227 */ /* 0x000fe200078e00ff */
[----:B------:R-:W-:Y:S02]  /*8690*/  ISETP.GT.U32.AND P0, PT, R238, R180, PT ;  /* 0x000000b4ee00720c */ /* 0x000fe40003f04070 */
[----:B------:R-:W-:Y:S01]  /*86a0*/  IABS R183, R4 ;  /* 0x0000000400b77213 */ /* 0x000fe20000000000 */
[----:B------:R-:W-:-:S02]  /*86b0*/  IMAD.MOV R3, RZ, RZ, -R3 ;  /* 0x000000ffff037224 */ /* 0x000fc400078e0a03 */
[----:B------:R-:W-:Y:S02]  /*86c0*/  VIADD R8, R152, 0xb3 ;  /* 0x000000b398087836 */ /* 0x000fe40000000000 */
[--C-:B------:R-:W-:Y:S02]  /*86d0*/  @!P6 IMAD.IADD R181, R181, 0x1, -R238.reuse ;  /* 0x00000001b5b5e824 */ /* 0x100fe400078e0aee */
[--C-:B------:R-:W-:Y:S01]  /*86e0*/  @!P5 IMAD.IADD R182, R182, 0x1, -R238.reuse ;  /* 0x00000001b6b6d824 */ /* 0x100fe200078e0aee */
[----:B------:R-:W-:Y:S01]  /*86f0*/  IABS R5, R8 ;  /* 0x0000000800057213 */ /* 0x000fe20000000000 */
[----:B------:R-:W-:Y:S01]  /*8700*/  IMAD.HI.U32 R2, R0, R183, RZ ;  /* 0x000000b700027227 */ /* 0x000fe200078e00ff */
[C---:B------:R-:W-:Y:S02]  /*8710*/  ISETP.GT.U32.AND P6, PT, R238.reuse, R181, PT ;  /* 0x000000b5ee00720c */ /* 0x040fe40003fc4070 */
[----:B------:R-:W-:Y:S01]  /*8720*/  ISETP.GT.U32.AND P5, PT, R238, R182, PT ;  /* 0x000000b6ee00720c */ /* 0x000fe20003fa4070 */
[----:B------:R-:W-:Y:S01]  /*8730*/  @!P0 IMAD.IADD R180, R180, 0x1, -R238 ;  /* 0x00000001b4b48824 */ /* 0x000fe200078e0aee */
[----:B------:R-:W-:Y:S01]  /*8740*/  ISETP.GE.AND P0, PT, R6, RZ, PT ;  /* 0x000000ff0600720c */ /* 0x000fe20003f06270 */
[----:B------:R-:W-:-:S02]  /*8750*/  VIADD R6, R152, 0xb2 ;  /* 0x000000b298067836 */ /* 0x000fc40000000000 */
[----:B------:R-:W-:Y:S02]  /*8760*/  IMAD.MOV R2, RZ, RZ, -R2 ;  /* 0x000000ffff027224 */ /* 0x000fe400078e0a02 */
[C---:B------:R-:W-:Y:S01]  /*8770*/  IMAD R184, R238.reuse, R3, R7 ;  /* 0x00000003eeb87224 */ /* 0x040fe200078e0207 */
[----:B------:R-:W-:Y:S01]  /*8780*/  IABS R185, R6 ;  /* 0x0000000600b97213 */ /* 0x000fe20000000000 */
[----:B------:R-:W-:Y:S01]  /*8790*/  IMAD R183, R238, R2, R183 ;  /* 0x00000002eeb77224 */ /* 0x000fe200078e02b7 */
[----:B------:R-:W-:Y:S01]  /*87a0*/  IABS R7, R10 ;  /* 0x0000000a00077213 */ /* 0x000fe20000000000 */
[----:B------:R-:W-:Y:S02]  /*87b0*/  @!P6 IMAD.IADD R181, R181, 0x1, -R238 ;  /* 0x00000001b5b5e824 */ /* 0x000fe400078e0aee */
[----:B------:R-:W-:Y:S01]  /*87c0*/  IMAD.HI.U32 R2, R0, R185, RZ ;  /* 0x000000b900027227 */ /* 0x000fe200078e00ff */
[----:B------:R-:W-:-:S03]  /*87d0*/  ISETP.GT.U32.AND P6, PT, R238, R183, PT ;  /* 0x000000b7ee00720c */ /* 0x000fc60003fc4070 */
[----:B------:R-:W-:Y:S01]  /*87e0*/  @!P4 IMAD.MOV R179, RZ, RZ, -R179 ;  /* 0x000000ffffb3c224 */ /* 0x000fe200078e0ab3 */
[----:B------:R-:W-:Y:S01]  /*87f0*/  ISETP.GE.AND P4, PT, R4, RZ, PT ;  /* 0x000000ff0400720c */ /* 0x000fe20003f86270 */
[----:B------:R-:W-:Y:S01]  /*8800*/  @!P5 IMAD.IADD R182, R182, 0x1, -R238 ;  /* 0x00000001b6b6d824 */ /* 0x000fe200078e0aee */
[----:B------:R-:W-:Y:S01]  /*8810*/  ISETP.GT.U32.AND P5, PT, R238, R184, PT ;  /* 0x000000b8ee00720c */ /* 0x000fe20003fa4070 */
[----:B------:R-:W-:Y:S02]  /*8820*/  IMAD.MOV R4, RZ, RZ, -R2 ;  /* 0x000000ffff047224 */ /* 0x000fe400078e0a02 */
[----:B------:R-:W-:-:S04]  /*8830*/  IMAD.HI.U32 R2, R0, R5, RZ ;  /* 0x0000000500027227 */ /* 0x000fc800078e00ff */
[----:B------:R-:W-:Y:S02]  /*8840*/  IMAD.MOV R186, RZ, RZ, -R2 ;  /* 0x000000ffffba7224 */ /* 0x000fe400078e0a02 */
[C---:B------:R-:W-:Y:S02]  /*8850*/  IMAD R185, R238.reuse, R4, R185 ;  /* 0x00000004eeb97224 */ /* 0x040fe400078e02b9 */
[C---:B------:R-:W-:Y:S02]  /*8860*/  IMAD R186, R238.reuse, R186, R5 ;  /* 0x000000baeeba7224 */ /* 0x040fe400078e0205 */
[--C-:B------:R-:W-:Y:S01]  /*8870*/  @!P6 IMAD.IADD R183, R183, 0x1, -R238.reuse ;  /* 0x00000001b7b7e824 */ /* 0x100fe200078e0aee */
[----:B------:R-:W-:Y:S01]  /*8880*/  ISETP.GT.U32.AND P6, PT, R238, R185, PT ;  /* 0x000000b9ee00720c */ /* 0x000fe20003fc4070 */
[----:B------:R-:W-:Y:S01]  /*8890*/  @!P5 IMAD.IADD R184, R184, 0x1, -R238 ;  /* 0x00000001b8b8d824 */ /* 0x000fe200078e0aee */
[----:B------:R-:W-:Y:S01]  /*88a0*/  ISETP.GT.U32.AND P5, PT, R238, R186, PT ;  /* 0x000000baee00720c */ /* 0x000fe20003fa4070 */
[----:B------:R-:W-:-:S04]  /*88b0*/  IMAD.HI.U32 R4, R0, R7, RZ ;  /* 0x0000000700047227 */ /* 0x000fc800078e00ff */
[----:B------:R-:W-:-:S04]  /*88c0*/  IMAD.HI.U32 R3, R0, R187, RZ ;  /* 0x000000bb00037227 */ /* 0x000fc800078e00ff */
[----:B------:R-:W-:Y:S01]  /*88d0*/  IMAD.HI.U32 R2, R0, R189, RZ ;  /* 0x000000bd00027227 */ /* 0x000fe200078e00ff */
[----:B------:R-:W-:Y:S02]  /*88e0*/  IADD3 R3, -R3, RZ, RZ ;  /* 0x000000ff03037210 */ /* 0x000fe40007ffe1ff */
[----:B------:R-:W-:Y:S01]  /*88f0*/  @!P6 IADD3 R185, R185, -R238, RZ ;  /* 0x800000eeb9b9e210 */ /* 0x000fe20007ffe0ff */
[----:B------:R-:W-:Y:S01]  /*8900*/  @!P5 IMAD.IADD R186, R186, 0x1, -R238 ;  /* 0x00000001babad824 */ /* 0x000fe200078e0aee */
[C---:B------:R-:W-:Y:S01]  /*8910*/  ISETP.GT.U32.AND P6, PT, R238.reuse, R184, PT ;  /* 0x000000b8ee00720c */ /* 0x040fe20003fc4070 */
[----:B------:R-:W-:Y:S01]  /*8920*/  IMAD.MOV R4, RZ, RZ, -R4 ;  /* 0x000000ffff047224 */ /* 0x000fe200078e0a04 */
[C---:B------:R-:W-:Y:S01]  /*8930*/  ISETP.GT.U32.AND P5, PT, R238.reuse, R185, PT ;  /* 0x000000b9ee00720c */ /* 0x040fe20003fa4070 */
[----:B------:R-:W-:Y:S02]  /*8940*/  IMAD.MOV R2, RZ, RZ, -R2 ;  /* 0x000000ffff027224 */ /* 0x000fe400078e0a02 */
[----:B------:R-:W-:-:S02]  /*8950*/  IMAD R188, R238, R4, R7 ;  /* 0x00000004eebc7224 */ /* 0x000fc400078e0207 */
[----:B------:R-:W-:Y:S01]  /*8960*/  @!P1 IMAD.MOV R181, RZ, RZ, -R181 ;  /* 0x000000ffffb59224 */ /* 0x000fe200078e0ab5 */
[----:B------:R-:W-:Y:S01]  /*8970*/  ISETP.GT.U32.AND P1, PT, R238, R186, PT ;  /* 0x000000baee00720c */ /* 0x000fe20003f24070 */
[----:B------:R-:W-:Y:S02]  /*8980*/  VIADD R7, R152, 0xb8 ;  /* 0x000000b898077836 */ /* 0x000fe40000000000 */
[C---:B------:R-:W-:Y:S02]  /*8990*/  IMAD R187, R238.reuse, R3, R187 ;  /* 0x00000003eebb7224 */ /* 0x040fe400078e02bb */
[----:B------:R-:W-:Y:S01]  /*89a0*/  IMAD R189, R238, R2, R189 ;  /* 0x00000002eebd7224 */ /* 0x000fe200078e02bd */
[----:B------:R-:W-:Y:S01]  /*89b0*/  IABS R191, R7 ;  /* 0x0000000700bf7213 */ /* 0x000fe20000000000 */
[----:B------:R-:W-:Y:S01]  /*89c0*/  VIADD R4, R152, 0xb7 ;  /* 0x000000b798047836 */ /* 0x000fe20000000000 */
[----:B------:R-:W-:Y:S01]  /*89d0*/  @!P5 IADD3 R185, R185, -R238, RZ ;  /* 0x800000eeb9b9d210 */ /* 0x000fe20007ffe0ff */
[----:B------:R-:W-:Y:S01]  /*89e0*/  @!P3 IMAD.MOV R180, RZ, RZ, -R180 ;  /* 0x000000ffffb4b224 */ /* 0x000fe200078e0ab4 */
[C---:B------:R-:W-:Y:S01]  /*89f0*/  ISETP.GT.U32.AND P3, PT, R238.reuse, R183, PT ;  /* 0x000000b7ee00720c */ /* 0x040fe20003f64070 */
[----:B------:R-:W-:Y:S01]  /*8a00*/  @!P2 IMAD.MOV R182, RZ, RZ, -R182 ;  /* 0x000000ffffb6a224 */ /* 0x000fe200078e0ab6 */
[----:B------:R-:W-:Y:S01]  /*8a10*/  ISETP.GT.U32.AND P2, PT, R238, R187, PT ;  /* 0x000000bbee00720c */ /* 0x000fe20003f44070 */
[----:B------:R-:W-:Y:S01]  /*8a20*/  IMAD.HI.U32 R3, R0, R191, RZ ;  /* 0x000000bf00037227 */ /* 0x000fe200078e00ff */
[----:B------:R-:W-:-:S02]  /*8a30*/  ISETP.GT.U32.AND P5, PT, R238, R189, PT ;  /* 0x000000bdee00720c */ /* 0x000fc40003fa4070 */
[----:B------:R-:W-:Y:S01]  /*8a40*/  IABS R5, R4 ;  /* 0x0000000400057213 */ /* 0x000fe20000000000 */
[--C-:B------:R-:W-:Y:S01]  /*8a50*/  @!P6 IMAD.IADD R184, R184, 0x1, -R238.reuse ;  /* 0x00000001b8b8e824 */ /* 0x100fe200078e0aee */
[----:B------:R-:W-:Y:S01]  /*8a60*/  ISETP.GE.AND P6, PT, R6, RZ, PT ;  /* 0x000000ff0600720c */ /* 0x000fe20003fc6270 */
[----:B------:R-:W-:Y:S01]  /*8a70*/  @!P1 IMAD.IADD R186, R186, 0x1, -R238 ;  /* 0x00000001baba9824 */ /* 0x000fe200078e0aee */
[----:B------:R-:W-:Y:S01]  /*8a80*/  ISETP.GE.AND P1, PT, R8, RZ, PT ;  /* 0x000000ff0800720c */ /* 0x000fe20003f26270 */
[----:B------:R-:W-:-:S04]  /*8a90*/  IMAD.HI.U32 R2, R0, R5, RZ ;  /* 0x0000000500027227 */ /* 0x000fc800078e00ff */
[----:B------:R-:W-:Y:S02]  /*8aa0*/  IMAD.MOV R3, RZ, RZ, -R3 ;  /* 0x000000ffff037224 */ /* 0x000fe400078e0a03 */
[----:B------:R-:W-:Y:S01]  /*8ab0*/  IMAD.MOV R2, RZ, RZ, -R2 ;  /* 0x000000ffff027224 */ /* 0x000fe200078e0a02 */
[----:B------:R-:W-:Y:S01]  /*8ac0*/  @!P5 IADD3 R189, R189, -R238, RZ ;  /* 0x800000eebdbdd210 */ /* 0x000fe20007ffe0ff */
[----:B------:R-:W-:Y:S02]  /*8ad0*/  IMAD R191, R238, R3, R191 ;  /* 0x00000003eebf7224 */ /* 0x000fe400078e02bf */
[----:B------:R-:W-:Y:S02]  /*8ae0*/  VIADD R3, R152, 0xb9 ;  /* 0x000000b998037836 */ /* 0x000fe40000000000 */
[--C-:B------:R-:W-:Y:S01]  /*8af0*/  @!P3 IMAD.IADD R183, R183, 0x1, -R238.reuse ;  /* 0x00000001b7b7b824 */ /* 0x100fe200078e0aee */
[C---:B------:R-:W-:Y:S01]  /*8b00*/  ISETP.GT.U32.AND P3, PT, R238.reuse, R188, PT ;  /* 0x000000bcee00720c */ /* 0x040fe20003f64070 */
[----:B------:R-:W-:Y:S01]  /*8b10*/  @!P2 IMAD.IADD R187, R187, 0x1, -R238 ;  /* 0x00000001bbbba824 */ /* 0x000fe200078e0aee */
[----:B------:R-:W-:Y:S01]  /*8b20*/  ISETP.GE.AND P2, PT, R9, RZ, PT ;  /* 0x000000ff0900720c */ /* 0x000fe20003f46270 */
[C---:B------:R-:W-:Y:S01]  /*8b30*/  IMAD R190, R238.reuse, R2, R5 ;  /* 0x00000002eebe7224 */ /* 0x040fe200078e0205 */
[----:B------:R-:W-:Y:S01]  /*8b40*/  IABS R5, R3 ;  /* 0x0000000300057213 */ /* 0x000fe20000000000 */
[----:B------:R-:W-:Y:S01]  /*8b50*/  @!P0 IMAD.MOV R184, RZ, RZ, -R184 ;  /* 0x000000ffffb88224 */ /* 0x000fe200078e0ab8 */
[C---:B------:R-:W-:Y:S01]  /*8b60*/  ISETP.GT.U32.AND P0, PT, R238.reuse, R189, PT ;  /* 0x000000bdee00720c */ /* 0x040fe20003f04070 */
[----:B------:R-:W-:Y:S01]  /*8b70*/  @!P4 IMAD.MOV R183, RZ, RZ, -R183 ;  /* 0x000000ffffb7c224 */ /* 0x000fe200078e0ab7 */
[C---:B------:R-:W-:Y:S01]  /*8b80*/  ISETP.GT.U32.AND P4, PT, R238.reuse, R187, PT ;  /* 0x000000bbee00720c */ /* 0x040fe20003f84070 */
[----:B------:R-:W-:Y:S01]  /*8b90*/  @!P6 IMAD.MOV R185, RZ, RZ, -R185 ;  /* 0x000000ffffb9e224 */ /* 0x000fe200078e0ab9 */
[----:B------:R-:W-:Y:S01]  /*8ba0*/  ISETP.GT.U32.AND P6, PT, R238, R190, PT ;  /* 0x000000beee00720c */ /* 0x000fe20003fc4070 */
[----:B------:R-:W-:Y:S01]  /*8bb0*/  @!P1 IMAD.MOV R186, RZ, RZ, -R186 ;  /* 0x000000ffffba9224 */ /* 0x000fe200078e0aba */
[----:B------:R-:W-:Y:S01]  /*8bc0*/  ISETP.GE.AND P1, PT, R11, RZ, PT ;  /* 0x000000ff0b00720c */ /* 0x000fe20003f26270 */
[----:B------:R-:W-:-:S04]  /*8bd0*/  IMAD.HI.U32 R2, R0, R5, RZ ;  /* 0x0000000500027227 */ /* 0x000fc800078e00ff */
[----:B------:R-:W-:Y:S02]  /*8be0*/  IMAD.MOV R2, RZ, RZ, -R2 ;  /* 0x000000ffff027224 */ /* 0x000fe400078e0a02 */
[--C-:B------:R-:W-:Y:S01]  /*8bf0*/  @!P3 IMAD.IADD R188, R188, 0x1, -R238.reuse ;  /* 0x00000001bcbcb824 */ /* 0x100fe200078e0aee */
[----:B------:R-:W-:Y:S01]  /*8c00*/  ISETP.GE.AND P3, PT, R10, RZ, PT ;  /* 0x000000ff0a00720c */ /* 0x000fe20003f66270 */
[--C-:B------:R-:W-:Y:S01]  /*8c10*/  @!P0 IMAD.IADD R189, R189, 0x1, -R238.reuse ;  /* 0x00000001bdbd8824 */ /* 0x100fe200078e0aee */
[----:B------:R-:W-:Y:S01]  /*8c20*/  ISETP.GE.AND P0, PT, R7, RZ, PT ;  /* 0x000000ff0700720c */ /* 0x000fe20003f06270 */
[C---:B------:R-:W-:Y:S01]  /*8c30*/  IMAD R192, R238.reuse, R2, R5 ;  /* 0x00000002eec07224 */ /* 0x040fe200078e0205 */
[C---:B------:R-:W-:Y:S01]  /*8c40*/  ISETP.GT.U32.AND P5, PT, R238.reuse, R188, PT ;  /* 0x000000bcee00720c */ /* 0x040fe20003fa4070 */
[--C-:B------:R-:W-:Y:S01]  /*8c50*/  @!P4 IMAD.IADD R187, R187, 0x1, -R238.reuse ;  /* 0x00000001bbbbc824 */ /* 0x100fe200078e0aee */
[----:B------:R-:W-:Y:S01]  /*8c60*/  ISETP.GT.U32.AND P4, PT, R238, R191, PT ;  /* 0x000000bfee00720c */ /* 0x000fe20003f84070 */
[----:B------:R-:W-:Y:S01]  /*8c70*/  @!P6 IMAD.IADD R190, R190, 0x1, -R238 ;  /* 0x00000001bebee824 */ /* 0x000fe200078e0aee */
[----:B------:R-:W-:Y:S01]  /*8c80*/  ISETP.GE.AND P6, PT, R3, RZ, PT ;  /* 0x000000ff0300720c */ /* 0x000fe20003fc6270 */
[----:B------:R-:W-:Y:S01]  /*8c90*/  @!P1 IMAD.MOV R189, RZ, RZ, -R189 ;  /* 0x000000ffffbd9224 */ /* 0x000fe200078e0abd */
[C---:B------:R-:W-:Y:S01]  /*8ca0*/  ISETP.GT.U32.AND P1, PT, R238.reuse, R192, PT ;  /* 0x000000c0ee00720c */ /* 0x040fe20003f24070 */
[----:B------:R-:W-:Y:S01]  /*8cb0*/  @!P2 IMAD.MOV R187, RZ, RZ, -R187 ;  /* 0x000000ffffbba224 */ /* 0x000fe200078e0abb */
[----:B------:R-:W-:Y:S01]  /*8cc0*/  ISETP.GT.U32.AND P2, PT, R238, R190, PT ;  /* 0x000000beee00720c */ /* 0x000fe20003f44070 */
[----:B------:R-:W-:-:S02]  /*8cd0*/  VIADD R6, R152, 0xba ;  /* 0x000000ba98067836 */ /* 0x000fc40000000000 */
[----:B------:R-:W-:Y:S02]  /*8ce0*/  VIADD R2, R152, 0xbb ;  /* 0x000000bb98027836 */ /* 0x000fe40000000000 */
[----:B------:R-:W-:Y:S01]  /*8cf0*/  @!P5 IADD3 R188, R188, -R238, RZ ;  /* 0x800000eebcbcd210 */ /* 0x000fe20007ffe0ff */
[C---:B------:R-:W-:Y:S01]  /*8d00*/  VIADD R8, R152.reuse, 0xc0 ;  /* 0x000000c098087836 */ /* 0x040fe20000000000 */
[----:B------:R-:W-:Y:S01]  /*8d10*/  IABS R193, R6 ;  /* 0x0000000600c17213 */ /* 0x000fe20000000000 */
[----:B------:R-:W-:Y:S01]  /*8d20*/  @!P4 IMAD.IADD R191, R191, 0x1, -R238 ;  /* 0x00000001bfbfc824 */ /* 0x000fe200078e0aee */
[----:B------:R-:W-:Y:S01]  /*8d30*/  IABS R5, R2 ;  /* 0x0000000200057213 */ /* 0x000fe20000000000 */
[----:B------:R-:W-:Y:S01]  /*8d40*/  VIADD R9, R152, 0xc1 ;  /* 0x000000c198097836 */ /* 0x000fe20000000000 */
[----:B------:R-:W-:Y:S01]  /*8d50*/  @!P1 IADD3 R192, R192, -R238, RZ ;  /* 0x800000eec0c09210 */ /* 0x000fe20007ffe0ff */
[----:B------:R-:W-:Y:S01]  /*8d60*/  IMAD.HI.U32 R3, R0, R193, RZ ;  /* 0x000000c100037227 */ /* 0x000fe200078e00ff */
[----:B------:R-:W-:-:S02]  /*8d70*/  @!P3 IADD3 R188, -R188, RZ, RZ ;  /* 0x000000ffbcbcb210 */ /* 0x000fc40007ffe1ff */
[----:B------:R-:W-:Y:S01]  /*8d80*/  ISETP.GT.U32.AND P3, PT, R238, R191, PT ;  /* 0x000000bfee00720c */ /* 0x000fe20003f64070 */
[----:B------:R-:W-:Y:S01]  /*8d90*/  @!P2 IMAD.IADD R190, R190, 0x1, -R238 ;  /* 0x00000001bebea824 */ /* 0x000fe200078e0aee */
[----:B------:R-:W-:Y:S01]  /*8da0*/  ISETP.GE.AND P5, PT, R4, RZ, PT ;  /* 0x000000ff0400720c */ /* 0x000fe20003fa6270 */
[----:B------:R-:W-:Y:S01]  /*8db0*/  IMAD.MOV R3, RZ, RZ, -R3 ;  /* 0x000000ffff037224 */ /* 0x000fe200078e0a03 */
[----:B------:R-:W-:Y:S01]  /*8dc0*/  ISETP.GE.AND P2, PT, R2, RZ, PT ;  /* 0x000000ff0200720c */ /* 0x000fe20003f46270 */
[----:B------:R-:W-:Y:S01]  /*8dd0*/  IMAD.HI.U32 R2, R0, R5, RZ ;  /* 0x0000000500027227 */ /* 0x000fe200078e00ff */
[----:B------:R-:W-:Y:S02]  /*8de0*/  ISETP.GT.U32.AND P1, PT, R238, R192, PT ;  /* 0x000000c0ee00720c */ /* 0x000fe40003f24070 */
[----:B------:R-:W-:Y:S01]  /*8df0*/  ISETP.GE.AND P4, PT, R6, RZ, PT ;  /* 0x000000ff0600720c */ /* 0x000fe20003f86270 */
[----:B------:R-:W-:Y:S01]  /*8e00*/  IMAD R193, R238, R3, R193 ;  /* 0x00000003eec17224 */ /* 0x000fe200078e02c1 */
[----:B------:R-:W-:Y:S01]  /*8e10*/  IABS R199, R8 ;  /* 0x0000000800c77213 */ /* 0x000fe20000000000 */
[----:B------:R-:W-:-:S02]  /*8e20*/  VIADD R3, R152, 0xbc ;  /* 0x000000bc98037836 */ /* 0x000fc40000000000 */
[----:B------:R-:W-:Y:S02]  /*8e30*/  IMAD.MOV R2, RZ, RZ, -R2 ;  /* 0x000000ffff027224 */ /* 0x000fe400078e0a02 */
[----:B------:R-:W-:Y:S01]  /*8e40*/  VIADD R6, R152, 0xbd ;  /* 0x000000bd98067836 */ /* 0x000fe20000000000 */
[----:B------:R-:W-:Y:S01]  /*8e50*/  IABS R195, R3 ;  /* 0x0000000300c37213 */ /* 0x000fe20000000000 */
[C---:B------:R-:W-:Y:S02]  /*8e60*/  IMAD R194, R238.reuse, R2, R5 ;  /* 0x00000002eec27224 */ /* 0x040fe400078e0205 */
[----:B------:R-:W-:Y:S01]  /*8e70*/  @!P3 IMAD.IADD R191, R191, 0x1, -R238 ;  /* 0x00000001bfbfb824 */ /* 0x000fe200078e0aee */
[----:B------:R-:W-:Y:S01]  /*8e80*/  ISETP.GT.U32.AND P3, PT, R238, R193, PT ;  /* 0x000000c1ee00720c */ /* 0x000fe20003f64070 */
[----:B------:R-:W-:Y:S01]  /*8e90*/  @!P5 IMAD.MOV R190, RZ, RZ, -R190 ;  /* 0x000000ffffbed224 */ /* 0x000fe200078e0abe */
[----:B------:R-:W-:Y:S01]  /*8ea0*/  IABS R7, R6 ;  /* 0x0000000600077213 */ /* 0x000fe20000000000 */
[----:B------:R-:W-:Y:S01]  /*8eb0*/  @!P1 IMAD.IADD R192, R192, 0x1, -R238 ;  /* 0x00000001c0c09824 */ /* 0x000fe200078e0aee */
[----:B------:R-:W-:Y:S01]  /*8ec0*/  ISETP.GE.AND P5, PT, R3, RZ, PT ;  /* 0x000000ff0300720c */ /* 0x000fe20003fa6270 */
[----:B------:R-:W-:Y:S01]  /*8ed0*/  IMAD.HI.U32 R3, R0, R195, RZ ;  /* 0x000000c300037227 */ /* 0x000fe200078e00ff */
[----:B------:R-:W-:-:S02]  /*8ee0*/  ISETP.GT.U32.AND P1, PT, R238, R194, PT ;  /* 0x000000c2ee00720c */ /* 0x000fc40003f24070 */
[----:B------:R-:W-:Y:S01]  /*8ef0*/  @!P6 IADD3 R192, -R192, RZ, RZ ;  /* 0x000000ffc0c0e210 */ /* 0x000fe20007ffe1ff */
[----:B------:R-:W-:-:S04]  /*8f00*/  IMAD.HI.U32 R4, R0, R7, RZ ;  /* 0x0000000700047227 */ /* 0x000fc800078e00ff */
[----:B------:R-:W-:Y:S02]  /*8f10*/  IMAD.MOV R3, RZ, RZ, -R3 ;  /* 0x000000ffff037224 */ /* 0x000fe400078e0a03 */
[----:B------:R-:W-:Y:S02]  /*8f20*/  IMAD.MOV R4, RZ, RZ, -R4 ;  /* 0x000000ffff047224 */ /* 0x000fe400078e0a04 */
[----:B------:R-:W-:Y:S01]  /*8f30*/  IMAD R195, R238, R3, R195 ;  /* 0x00000003eec37224 */ /* 0x000fe200078e02c3 */
[----:B------:R-:W-:Y:S01]  /*8f40*/  IADD3 R3, R152, 0xbe, RZ ;  /* 0x000000be98037810 */ /* 0x000fe20007ffe0ff */
[--C-:B------:R-:W-:Y:S02]  /*8f50*/  @!P3 IMAD.IADD R193, R193, 0x1, -R238.reuse ;  /* 0x00000001c1c1b824 */ /* 0x100fe400078e0aee */
[----:B------:R-:W-:Y:S01]  /*8f60*/  IMAD R196, R238, R4, R7 ;  /* 0x00000004eec47224 */ /* 0x000fe200078e0207 */
[----:B------:R-:W-:Y:S01]  /*8f70*/  IABS R197, R3 ;  /* 0x0000000300c57213 */ /* 0x000fe20000000000 */
[----:B------:R-:W-:Y:S01]  /*8f80*/  @!P1 IMAD.IADD R194, R194, 0x1, -R238 ;  /* 0x00000001c2c29824 */ /* 0x000fe200078e0aee */
[C---:B------:R-:W-:Y:S01]  /*8f90*/  ISETP.GT.U32.AND P3, PT, R238.reuse, R193, PT ;  /* 0x000000c1ee00720c */ /* 0x040fe20003f64070 */
[----:B------:R-:W-:Y:S01]  /*8fa0*/  @!P0 IMAD.MOV R191, RZ, RZ, -R191 ;  /* 0x000000ffffbf8224 */ /* 0x000fe200078e0abf */
[----:B------:R-:W-:Y:S01]  /*8fb0*/  ISETP.GT.U32.AND P1, PT, R238, R196, PT ;  /* 0x000000c4ee00720c */ /* 0x000fe20003f24070 */
[----:B------:R-:W-:Y:S01]  /*8fc0*/  IMAD.HI.U32 R2, R0, R197, RZ ;  /* 0x000000c500027227 */ /* 0x000fe200078e00ff */
[----:B------:R-:W-:-:S02]  /*8fd0*/  ISETP.GT.U32.AND P6, PT, R238, R194, PT ;  /* 0x000000c2ee00720c */ /* 0x000fc40003fc4070 */
[----:B------:R-:W-:Y:S01]  /*8fe0*/  ISETP.GE.AND P0, PT, R6, RZ, PT ;  /* 0x000000ff0600720c */ /* 0x000fe20003f06270 */
[C---:B------:R-:W-:Y:S01]  /*8ff0*/  VIADD R6, R152.reuse, 0xbf ;  /* 0x000000bf98067836 */ /* 0x040fe20000000000 */
[----:B------:R-:W-:Y:S01]  /*9000*/  IABS R7, R9 ;  /* 0x0000000900077213 */ /* 0x000fe20000000000 */
[----:B------:R-:W-:Y:S02]  /*9010*/  IMAD.MOV R2, RZ, RZ, -R2 ;  /* 0x000000ffff027224 */ /* 0x000fe400078e0a02 */
[----:B------:R-:W-:Y:S01]  /*9020*/  VIADD R240, R152, 0xe9 ;  /* 0x000000e998f07836 */ /* 0x000fe20000000000 */
[----:B------:R-:W-:Y:S01]  /*9030*/  IABS R5, R6 ;  /* 0x0000000600057213 */ /* 0x000fe20000000000 */
[C---:B------:R-:W-:Y:S02]  /*9040*/  IMAD R197, R238.reuse, R2, R197 ;  /* 0x00000002eec57224 */ /* 0x040fe400078e02c5 */
[--C-:B------:R-:W-:Y:S01]  /*9050*/  @!P3 IMAD.IADD R193, R193, 0x1, -R238.reuse ;  /* 0x00000001c1c1b824 */ /* 0x100fe200078e0aee */
[----:B------:R-:W-:Y:S01]  /*9060*/  ISETP.GT.U32.AND P3, PT, R238, R195, PT ;  /* 0x000000c3ee00720c */ /* 0x000fe20003f64070 */
[--C-:B------:R-:W-:Y:S01]  /*9070*/  @!P6 IMAD.IADD R194, R194, 0x1, -R238.reuse ;  /* 0x00000001c2c2e824 */ /* 0x100fe200078e0aee */
[----:B------:R-:W-:Y:S01]  /*9080*/  ISETP.GT.U32.AND P6, PT, R238, R197, PT ;  /* 0x000000c5ee00720c */ /* 0x000fe20003fc4070 */
[----:B------:R-:W-:Y:S01]  /*9090*/  @!P1 IMAD.IADD R196, R196, 0x1, -R238 ;  /* 0x00000001c4c49824 */ /* 0x000fe200078e0aee */
[----:B------:R-:W-:Y:S01]  /*90a0*/  IABS R248, R240 ;  /* 0x000000f000f87213 */ /* 0x000fe20000000000 */
[----:B------:R-:W-:Y:S01]  /*90b0*/  @!P4 IMAD.MOV R193, RZ, RZ, -R193 ;  /* 0x000000ffffc1c224 */ /* 0x000fe200078e0ac1 */
[----:B------:R-:W-:Y:S01]  /*90c0*/  ISETP.GE.AND P4, PT, R3, RZ, PT ;  /* 0x000000ff0300720c */ /* 0x000fe20003f86270 */
[----:B------:R-:W-:Y:S01]  /*90d0*/  IMAD.HI.U32 R2, R0, R5, RZ ;  /* 0x0000000500027227 */ /* 0x000fe200078e00ff */
[----:B------:R-:W-:-:S03]  /*90e0*/  ISETP.GT.U32.AND P1, PT, R238, R196, PT ;  /* 0x000000c4ee00720c */ /* 0x000fc60003f24070 */
[----:B------:R-:W-:-:S04]  /*90f0*/  IMAD.HI.U32 R3, R0, R199, RZ ;  /* 0x000000c700037227 */ /* 0x000fc800078e00ff */
[----:B------:R-:W-:Y:S01]  /*9100*/  IMAD.MOV R2, RZ, RZ, -R2 ;  /* 0x000000ffff027224 */ /* 0x000fe200078e0a02 */
[----:B------:R-:W-:Y:S01]  /*9110*/  IADD3 R3, -R3, RZ, RZ ;  /* 0x000000ff03037210 */ /* 0x000fe20007ffe1ff */
[----:B------:R-:W-:-:S04]  /*9120*/  IMAD.HI.U32 R4, R0, R7, RZ ;  /* 0x0000000700047227 */ /* 0x000fc800078e00ff */
[C---:B------:R-:W-:Y:S02]  /*9130*/  IMAD R198, R238.reuse, R2, R5 ;  /* 0x00000002eec67224 */ /* 0x040fe400078e0205 */
[C---:B------:R-:W-:Y:S02]  /*9140*/  IMAD R199, R238.reuse, R3, R199 ;  /* 0x00000003eec77224 */ /* 0x040fe400078e02c7 */
[----:B------:R-:W-:Y:S01]  /*9150*/  @!P6 IMAD.IADD R197, R197, 0x1, -R238 ;  /* 0x00000001c5c5e824 */ /* 0x000fe200078e0aee */
[C---:B------:R-:W-:Y:S01]  /*9160*/  ISETP.GT.U32.AND P6, PT, R238.reuse, R198, PT ;  /* 0x000000c6ee00720c */ /* 0x040fe20003fc4070 */
[----:B------:R-:W-:Y:S02]  /*9170*/  IMAD.MOV R4, RZ, RZ, -R4 ;  /* 0x000000ffff047224 */ /* 0x000fe400078e0a04 */
[----:B------:R-:W-:Y:S01]  /*9180*/  @!P2 IMAD.MOV R194, RZ, RZ, -R194 ;  /* 0x000000ffffc2a224 */ /* 0x000fe200078e0ac2 */
[----:B------:R-:W-:Y:S01]  /*9190*/  ISETP.GT.U32.AND P2, PT, R238, R197, PT ;  /* 0x000000c5ee00720c */ /* 0x000fe20003f44070 */
[----:B------:R-:W-:Y:S01]  /*91a0*/  @!P1 IMAD.IADD R196, R196, 0x1, -R238 ;  /* 0x00000001c4c49824 */ /* 0x000fe200078e0aee */
[----:B------:R-:W-:Y:S01]  /*91b0*/  ISETP.GT.U32.AND P1, PT, R238, R199, PT ;  /* 0x000000c7ee00720c */ /* 0x000fe20003f24070 */
[----:B------:R-:W-:-:S02]  /*91c0*/  VIADD R5, R152, 0xc2 ;  /* 0x000000c298057836 */ /* 0x000fc40000000000 */
[C---:B------:R-:W-:Y:S02]  /*91d0*/  IMAD R200, R238.reuse, R4, R7 ;  /* 0x00000004eec87224 */ /* 0x040fe400078e0207 */
[----:B------:R-:W-:Y:S01]  /*91e0*/  @!P3 IMAD.IADD R195, R195, 0x1, -R238 ;  /* 0x00000001c3c3b824 */ /* 0x000fe200078e0aee */
[----:B------:R-:W-:Y:S01]  /*91f0*/  IABS R201, R5 ;  /* 0x0000000500c97213 */ /* 0x000fe20000000000 */
[----:B------:R-:W-:Y:S01]  /*9200*/  @!P0 IMAD.MOV R196, RZ, RZ, -R196 ;  /* 0x000000ffffc48224 */ /* 0x000fe200078e0ac4 */
[----:B------:R-:W-:Y:S01]  /*9210*/  ISETP.GT.U32.AND P0, PT, R238, R200, PT ;  /* 0x000000c8ee00720c */ /* 0x000fe20003f04070 */
[----:B------:R-:W-:Y:S01]  /*9220*/  VIADD R4, R152, 0xc3 ;  /* 0x000000c398047836 */ /* 0x000fe20000000000 */
[----:B------:R-:W-:Y:S01]  /*9230*/  ISETP.GT.U32.AND P3, PT, R238, R195, PT ;  /* 0x000000c3ee00720c */ /* 0x000fe20003f64070 */
[----:B------:R-:W-:Y:S01]  /*9240*/  @!P6 IMAD.IADD R198, R198, 0x1, -R238 ;  /* 0x00000001c6c6e824 */ /* 0x000fe200078e0aee */
[----:B------:R-:W-:Y:S01]  /*9250*/  ISETP.GE.AND P6, PT, R5, RZ, PT ;  /* 0x000000ff0500720c */ /* 0x000fe20003fc6270 */
[----:B------:R-:W-:Y:S01]  /*9260*/  IMAD.HI.U32 R2, R0, R201, RZ ;  /* 0x000000c900027227 */ /* 0x000fe200078e00ff */
[----:B------:R-:W-:-:S03]  /*9270*/  IABS R3, R4 ;  /* 0x0000000400037213 */ /* 0x000fc60000000000 */
[--C-:B------:R-:W-:Y:S01]  /*9280*/  @!P2 IMAD.IADD R197, R197, 0x1, -R238.reuse ;  /* 0x00000001c5c5a824 */ /* 0x100fe200078e0aee */
[----:B------:R-:W-:Y:S01]  /*9290*/  ISETP.GE.AND P2, PT, R9, RZ, PT ;  /* 0x000000ff0900720c */ /* 0x000fe20003f46270 */
[----:B------:R-:W-:Y:S01]  /*92a0*/  @!P1 IMAD.IADD R199, R199, 0x1, -R238 ;  /* 0x00000001c7c79824 */ /* 0x000fe200078e0aee */
[----:B------:R-:W-:Y:S01]  /*92b0*/  ISETP.GT.U32.AND P1, PT, R238, R198, PT ;  /* 0x000000c6ee00720c */ /* 0x000fe20003f24070 */
[----:B------:R-:W-:Y:S01]  /*92c0*/  IMAD.MOV R2, RZ, RZ, -R2 ;  /* 0x000000ffff027224 */ /* 0x000fe200078e0a02 */
[----:B------:R-:W-:Y:S01]  /*92d0*/  @!P0 IADD3 R200, R200, -R238, RZ ;  /* 0x800000eec8c88210 */ /* 0x000fe20007ffe0ff */
[----:B------:R-:W-:Y:S01]  /*92e0*/  @!P4 IMAD.MOV R197, RZ, RZ, -R197 ;  /* 0x000000ffffc5c224 */ /* 0x000fe200078e0ac5 */
[C---:B------:R-:W-:Y:S01]  /*92f0*/  ISETP.GT.U32.AND P4, PT, R238.reuse, R199, PT ;  /* 0x000000c7ee00720c */ /* 0x040fe20003f84070 */
[C---:B------:R-:W-:Y:S01]  /*9300*/  IMAD R201, R238.reuse, R2, R201 ;  /* 0x00000002eec97224 */ /* 0x040fe200078e02c9 */
[----:B------:R-:W-:Y:S01]  /*9310*/  ISETP.GT.U32.AND P0, PT, R238, R200, PT ;  /* 0x000000c8ee00720c */ /* 0x000fe20003f04070 */
[----:B------:R-:W-:-:S04]  /*9320*/  IMAD.HI.U32 R2, R0, R3, RZ ;  /* 0x0000000300027227 */ /* 0x000fc800078e00ff */
[----:B------:R-:W-:Y:S01]  /*9330*/  @!P3 IMAD.IADD R195, R195, 0x1, -R238 ;  /* 0x00000001c3c3b824 */ /* 0x000fe200078e0aee */
[----:B------:R-:W-:Y:S01]  /*9340*/  ISETP.GE.AND P3, PT, R6, RZ, PT ;  /* 0x000000ff0600720c */ /* 0x000fe20003f66270 */
[----:B------:R-:W-:Y:S02]  /*9350*/  VIADD R7, R152, 0xc5 ;  /* 0x000000c598077836 */ /* 0x000fe40000000000 */
[----:B------:R-:W-:Y:S01]  /*9360*/  IMAD.MOV R2, RZ, RZ, -R2 ;  /* 0x000000ffff027224 */ /* 0x000fe200078e0a02 */
[----:B------:R-:W-:Y:S01]  /*9370*/  @!P5 IADD3 R195, -R195, RZ, RZ ;  /* 0x000000ffc3c3d210 */ /* 0x000fe20007ffe1ff */
[--C-:B------:R-:W-:Y:S01]  /*9380*/  @!P1 IMAD.IADD R198, R198, 0x1, -R238.reuse ;  /* 0x00000001c6c69824 */ /* 0x100fe200078e0aee */
[----:B------:R-:W-:Y:S01]  /*9390*/  ISETP.GE.AND P5, PT, R8, RZ, PT ;  /* 0x000000ff0800720c */ /* 0x000fe20003fa6270 */
[C---:B------:R-:W-:Y:S01]  /*93a0*/  IMAD R202, R238.reuse, R2, R3 ;  /* 0x00000002eeca7224 */ /* 0x040fe200078e0203 */
[----:B------:R-:W-:Y:S01]  /*93b0*/  ISETP.GT.U32.AND P1, PT, R238, R201, PT ;  /* 0x000000c9ee00720c */ /* 0x000fe20003f24070 */
[----:B------:R-:W-:Y:S01]  /*93c0*/  VIADD R8, R152, 0xc6 ;  /* 0x000000c698087836 */ /* 0x000fe20000000000 */
[----:B------:R-:W-:Y:S01]  /*93d0*/  IABS R5, R7 ;  /* 0x0000000700057213 */ /* 0x000fe20000000000 */
[----:B------:R-:W-:Y:S01]  /*93e0*/  @!P0 IMAD.IADD R200, R200, 0x1, -R238 ;  /* 0x00000001c8c88824 */ /* 0x000fe200078e0aee */
[----:B------:R-:W-:Y:S01]  /*93f0*/  @!P4 IADD3 R199, R199, -R238, RZ ;  /* 0x800000eec7c7c210 */ /* 0x000fe20007ffe0ff */
[----:B------:R-:W-:Y:S01]  /*9400*/  VIADD R6, R152, 0xc4 ;  /* 0x000000c498067836 */ /* 0x000fe20000000000 */
[----:B------:R-:W-:Y:S01]  /*9410*/  ISETP.GT.U32.AND P4, PT, R238, R202, PT ;  /* 0x000000caee00720c */ /* 0x000fe20003f84070 */
[----:B------:R-:W-:Y:S01]  /*9420*/  IMAD.HI.U32 R3, R0, R5, RZ ;  /* 0x0000000500037227 */ /* 0x000fe200078e00ff */
[----:B------:R-:W-:-:S02]  /*9430*/  IABS R205, R8 ;  /* 0x0000000800cd7213 */ /* 0x000fc40000000000 */
[----:B------:R-:W-:Y:S01]  /*9440*/  ISETP.GE.AND P0, PT, R4, RZ, PT ;  /* 0x000000ff0400720c */ /* 0x000fe20003f06270 */
[----:B------:R-:W-:Y:S01]  /*9450*/  IMAD.MOV R3, RZ, RZ, -R3 ;  /* 0x000000ffff037224 */ /* 0x000fe200078e0a03 */
[----:B------:R-:W-:Y:S01]  /*9460*/  IABS R203, R6 ;  /* 0x0000000600cb7213 */ /* 0x000fe20000000000 */
[----:B------:R-:W-:-:S04]  /*9470*/  IMAD.HI.U32 R4, R0, R205, RZ ;  /* 0x000000cd00047227 */ /* 0x000fc800078e00ff */
[--C-:B------:R-:W-:Y:S01]  /*9480*/  @!P1 IMAD.IADD R201, R201, 0x1, -R238.reuse ;  /* 0x00000001c9c99824 */ /* 0x100fe200078e0aee */
[----:B------:R-:W-:Y:S01]  /*9490*/  IADD3 R4, -R4, RZ, RZ ;  /* 0x000000ff04047210 */ /* 0x000fe20007ffe1ff */
[----:B------:R-:W-:Y:S01]  /*94a0*/  IMAD R204, R238, R3, R5 ;  /* 0x00000003eecc7224 */ /* 0x000fe200078e0205 */
[----:B------:R-:W-:Y:S01]  /*94b0*/  ISETP.GE.AND P1, PT, R6, RZ, PT ;  /* 0x000000ff0600720c */ /* 0x000fe20003f26270 */
[----:B------:R-:W-:Y:S01]  /*94c0*/  @!P4 IMAD.IADD R202, R202, 0x1, -R238 ;  /* 0x00000001cacac824 */ /* 0x000fe200078e0aee */
[C---:B------:R-:W-:Y:S01]  /*94d0*/  ISETP.GT.U32.AND P4, PT, R238.reuse, R201, PT ;  /* 0x000000c9ee00720c */ /* 0x040fe20003f84070 */
[----:B------:R-:W-:Y:S01]  /*94e0*/  @!P2 IMAD.MOV R200, RZ, RZ, -R200 ;  /* 0x000000ffffc8a224 */ /* 0x000fe200078e0ac8 */
[----:B------:R-:W-:Y:S01]  /*94f0*/  ISETP.GT.U32.AND P2, PT, R238, R204, PT ;  /* 0x000000ccee00720c */ /* 0x000fe20003f44070 */
[----:B------:R-:W-:-:S04]  /*9500*/  IMAD.HI.U32 R2, R0, R203, RZ ;  /* 0x000000cb00027227 */ /* 0x000fc800078e00ff */
[----:B------:R-:W-:Y:S02]  /*9510*/  IMAD R205, R238, R4, R205 ;  /* 0x00000004eecd7224 */ /* 0x000fe400078e02cd */
[C---:B------:R-:W-:Y:S02]  /*9520*/  VIADD R4, R152.reuse, 0xc7 ;  /* 0x000000c798047836 */ /* 0x040fe40000000000 */
[----:B------:R-:W-:Y:S02]  /*9530*/  IMAD.MOV R2, RZ, RZ, -R2 ;  /* 0x000000ffff027224 */ /* 0x000fe400078e0a02 */
[----:B------:R-:W-:Y:S01]  /*9540*/  VIADD R6, R152, 0xc8 ;  /* 0x000000c898067836 */ /* 0x000fe20000000000 */
[----:B------:R-:W-:Y:S01]  /*9550*/  IABS R3, R4 ;  /* 0x0000000400037213 */ /* 0x000fe20000000000 */
[----:B------:R-:W-:Y:S02]  /*9560*/  IMAD R203, R238, R2, R203 ;  /* 0x00000002eecb7224 */ /* 0x000fe400078e02cb */
[--C-:B------:R-:W-:Y:S01]  /*9570*/  @!P4 IMAD.IADD R201, R201, 0x1, -R238.reuse ;  /* 0x00000001c9c9c824 */ /* 0x100fe200078e0aee */
[----:B------:R-:W-:Y:S01]  /*9580*/  IABS R207, R6 ;  /* 0x0000000600cf7213 */ /* 0x000fe20000000000 */
[----:B------:R-:W-:Y:S01]  /*9590*/  @!P2 IMAD.IADD R204, R204, 0x1, -R238 ;  /* 0x00000001cccca824 */ /* 0x000fe200078e0aee */
[----:B------:R-:W-:Y:S01]  /*95a0*/  ISETP.GE.AND P4, PT, R7, RZ, PT ;  /* 0x000000ff0700720c */ /* 0x000fe20003f86270 */
[----:B------:R-:W-:Y:S01]  /*95b0*/  @!P5 IMAD.MOV R199, RZ, RZ, -R199 ;  /* 0x000000ffffc7d224 */ /* 0x000fe200078e0ac7 */
[----:B------:R-:W-:Y:S01]  /*95c0*/  ISETP.GT.U32.AND P5, PT, R238, R203, PT ;  /* 0x000000cbee00720c */ /* 0x000fe20003fa4070 */
[----:B------:R-:W-:-:S04]  /*95d0*/  IMAD.HI.U32 R2, R0, R3, RZ ;  /* 0x0000000300027227 */ /* 0x000fc800078e00ff */
[----:B------:R-:W-:Y:S01]  /*95e0*/  @!P6 IMAD.MOV R201, RZ, RZ, -R201 ;  /* 0x000000ffffc9e224 */ /* 0x000fe200078e0ac9 */
[----:B------:R-:W-:Y:S01]  /*95f0*/  ISETP.GT.U32.AND P6, PT, R238, R204, PT ;  /* 0x000000ccee00720c */ /* 0x000fe20003fc4070 */
[----:B------:R-:W-:Y:S02]  /*9600*/  IMAD.MOV R206, RZ, RZ, -R2 ;  /* 0x000000ffffce7224 */ /* 0x000fe400078e0a02 */
[----:B------:R-:W-:-:S04]  /*9610*/  IMAD.HI.U32 R2, R0, R207, RZ ;  /* 0x000000cf00027227 */ /* 0x000fc800078e00ff */
[----:B------:R-:W-:Y:S01]  /*9620*/  IMAD.MOV R2, RZ, RZ, -R2 ;  /* 0x000000ffff027224 */ /* 0x000fe200078e0a02 */
[----:B------:R-:W-:Y:S01]  /*9630*/  @!P5 IADD3 R203, R203, -R238, RZ ;  /* 0x800000eecbcbd210 */ /* 0x000fe20007ffe0ff */
[----:B------:R-:W-:Y:S01]  /*9640*/  @!P3 IMAD.MOV R198, RZ, RZ, -R198 ;  /* 0x000000ffffc6b224 */ /* 0x000fe200078e0ac6 */
[C---:B------:R-:W-:Y:S01]  /*9650*/  ISETP.GT.U32.AND P3, PT, R238.reuse, R202, PT ;  /* 0x000000caee00720c */ /* 0x040fe20003f64070 */
[C---:B------:R-:W-:Y:S01]  /*9660*/  IMAD R207, R238.reuse, R2, R207 ;  /* 0x00000002eecf7224 */ /* 0x040fe200078e02cf */
[----:B------:R-:W-:Y:S01]  /*9670*/  ISETP.GT.U32.AND P2, PT, R238, R203, PT ;  /* 0x000000cbee00720c */ /* 0x000fe20003f44070 */
[----:B------:R-:W-:Y:S01]  /*9680*/  @!P6 IMAD.IADD R204, R204, 0x1, -R238 ;  /* 0x00000001cccce824 */ /* 0x000fe200078e0aee */
[----:B------:R-:W-:Y:S01]  /*9690*/  ISETP.GE.AND P5, PT, R8, RZ, PT ;  /* 0x000000ff0800720c */ /* 0x000fe20003fa6270 */
[----:B------:R-:W-:Y:S01]  /*96a0*/  VIADD R7, R152, 0xc9 ;  /* 0x000000c998077836 */ /* 0x000fe20000000000 */
[C---:B------:R-:W-:Y:S01]  /*96b0*/  ISETP.GT.U32.AND P6, PT, R238.reuse, R207, PT ;  /* 0x000000cfee00720c */ /* 0x040fe20003fc4070 */
[----:B------:R-:W-:Y:S01]  /*96c0*/  IMAD R206, R238, R206, R3 ;  /* 0x000000ceeece7224 */ /* 0x000fe200078e0203 */
[C---:B------:R-:W-:Y:S01]  /*96d0*/  IADD3 R8, R152.reuse, 0xca, RZ ;  /* 0x000000ca98087810 */ /* 0x040fe20007ffe0ff */
[----:B------:R-:W-:Y:S01]  /*96e0*/  VIADD R9, R152, 0xcb ;  /* 0x000000cb98097836 */ /* 0x000fe20000000000 */
[----:B------:R-:W-:Y:S01]  /*96f0*/  IABS R3, R7 ;  /* 0x0000000700037213 */ /* 0x000fe20000000000 */
[----:B------:R-:W-:Y:S01]  /*9700*/  @!P4 IMAD.MOV R204, RZ, RZ, -R204 ;  /* 0x000000ffffccc224 */ /* 0x000fe200078e0acc */
[----:B------:R-:W-:Y:S01]  /*9710*/  IABS R209, R8 ;  /* 0x0000000800d17213 */ /* 0x000fe20000000000 */
[----:B------:R-:W-:Y:S01]  /*9720*/  @!P3 IMAD.IADD R202, R202, 0x1, -R238 ;  /* 0x00000001cacab824 */ /* 0x000fe200078e0aee */
[----:B------:R-:W-:Y:S01]  /*9730*/  ISETP.GT.U32.AND P3, PT, R238, R205, PT ;  /* 0x000000cdee00720c */ /* 0x000fe20003f64070 */
[----:B------:R-:W-:Y:S01]  /*9740*/  IMAD.HI.U32 R2, R0, R3, RZ ;  /* 0x0000000300027227 */ /* 0x000fe200078e00ff */
[----:B------:R-:W-:-:S02]  /*9750*/  IABS R5, R9 ;  /* 0x0000000900057213 */ /* 0x000fc40000000000 */
[----:B------:R-:W-:Y:S01]  /*9760*/  ISETP.GE.AND P4, PT, R7, RZ, PT ;  /* 0x000000ff0700720c */ /* 0x000fe20003f86270 */
[--C-:B------:R-:W-:Y:S01]  /*9770*/  @!P2 IMAD.IADD R203, R203, 0x1, -R238.reuse ;  /* 0x00000001cbcba824 */ /* 0x100fe200078e0aee */
[----:B------:R-:W-:Y:S01]  /*9780*/  ISETP.GT.U32.AND P2, PT, R238, R206, PT ;  /* 0x000000ceee00720c */ /* 0x000fe20003f44070 */
[----:B------:R-:W-:Y:S02]  /*9790*/  @!P6 IMAD.IADD R207, R207, 0x1, -R238 ;  /* 0x00000001cfcfe824 */ /* 0x000fe400078e0aee */
[----:B------:R-:W-:Y:S02]  /*97a0*/  IMAD.MOV R208, RZ, RZ, -R2 ;  /* 0x000000ffffd07224 */ /* 0x000fe400078e0a02 */
[----:B------:R-:W-:-:S04]  /*97b0*/  IMAD.HI.U32 R2, R0, R209, RZ ;  /* 0x000000d100027227 */ /* 0x000fc800078e00ff */
[----:B------:R-:W-:Y:S01]  /*97c0*/  @!P0 IMAD.MOV R202, RZ, RZ, -R202 ;  /* 0x000000ffffca8224 */ /* 0x000fe200078e0aca */
[C---:B------:R-:W-:Y:S01]  /*97d0*/  ISETP.GT.U32.AND P0, PT, R238.reuse, R207, PT ;  /* 0x000000cfee00720c */ /* 0x040fe20003f04070 */
[--C-:B------:R-:W-:Y:S02]  /*97e0*/  @!P3 IMAD.IADD R205, R205, 0x1, -R238.reuse ;  /* 0x00000001cdcdb824 */ /* 0x100fe400078e0aee */
[----:B------:R-:W-:Y:S01]  /*97f0*/  IMAD R208, R238, R208, R3 ;  /* 0x000000d0eed07224 */ /* 0x000fe200078e0203 */
[----:B------:R-:W-:Y:S01]  /*9800*/  IADD3 R3, -R2, RZ, RZ ;  /* 0x000000ff02037210 */ /* 0x000fe20007ffe1ff */
[----:B------:R-:W-:Y:S01]  /*9810*/  @!P2 IMAD.IADD R206, R206, 0x1, -R238 ;  /* 0x00000001cecea824 */ /* 0x000fe200078e0aee */
[----:B------:R-:W-:Y:S01]  /*9820*/  ISETP.GT.U32.AND P3, PT, R238, R205, PT ;  /* 0x000000cdee00720c */ /* 0x000fe20003f64070 */
[----:B------:R-:W-:Y:S01]  /*9830*/  IMAD.HI.U32 R2, R0, R5, RZ ;  /* 0x0000000500027227 */ /* 0x000fe200078e00ff */
[----:B------:R-:W-:Y:S02]  /*9840*/  ISETP.GE.AND P2, PT, R6, RZ, PT ;  /* 0x000000ff0600720c */ /* 0x000fe40003f46270 */
[C---:B------:R-:W-:Y:S01]  /*9850*/  ISETP.GT.U32.AND P6, PT, R238.reuse, R206, PT ;  /* 0x000000ceee00720c */ /* 0x040fe20003fc4070 */
[----:B------:R-:W-:-:S02]  /*9860*/  IMAD R209, R238, R3, R209 ;  /* 0x00000003eed17224 */ /* 0x000fc400078e02d1 */
[----:B------:R-:W-:Y:S01]  /*9870*/  @!P1 IMAD.MOV R203, RZ, RZ, -R203 ;  /* 0x000000ffffcb9224 */ /* 0x000fe200078e0acb */
[C---:B------:R-:W-:Y:S01]  /*9880*/  ISETP.GT.U32.AND P1, PT, R238.reuse, R208, PT ;  /* 0x000000d0ee00720c */ /* 0x040fe20003f24070 */
[----:B------:R-:W-:Y:S01]  /*9890*/  @!P0 IMAD.IADD R207, R207, 0x1, -R238 ;  /* 0x00000001cfcf8824 */ /* 0x000fe200078e0aee */
[----:B------:R-:W-:Y:S01]  /*98a0*/  ISETP.GT.U32.AND P0, PT, R238, R209, PT ;  /* 0x000000d1ee00720c */ /* 0x000fe20003f04070 */
[----:B------:R-:W-:Y:S02]  /*98b0*/  IMAD.MOV R2, RZ, RZ, -R2 ;  /* 0x000000ffff027224 */ /* 0x000fe400078e0a02 */
[--C-:B------:R-:W-:Y:S01]  /*98c0*/  @!P3 IMAD.IADD R205, R205, 0x1, -R238.reuse ;  /* 0x00000001cdcdb824 */ /* 0x100fe200078e0aee */
[----:B------:R-:W-:Y:S01]  /*98d0*/  ISETP.GE.AND P3, PT, R4, RZ, PT ;  /* 0x000000ff0400720c */ /* 0x000fe20003f66270 */
[----:B------:R-:W-:Y:S02]  /*98e0*/  IMAD R210, R238, R2, R5 ;  /* 0x00000002eed27224 */ /* 0x000fe400078e0205 */
[----:B------:R-:W-:Y:S01]  /*98f0*/  VIADD R3, R152, 0xcc ;  /* 0x000000cc98037836 */ /* 0x000fe20000000000 */
[----:B------:R-:W-:Y:S01]  /*9900*/  @!P6 IADD3 R206, R206, -R238, RZ ;  /* 0x800000eececee210 */ /* 0x000fe20007ffe0ff */
[----:B------:R-:W-:Y:S01]  /*9910*/  @!P2 IMAD.MOV R207, RZ, RZ, -R207 ;  /* 0x000000ffffcfa224 */ /* 0x000fe200078e0acf */
[----:B------:R-:W-:Y:S01]  /*9920*/  ISETP.GT.U32.AND P2, PT, R238, R210, PT ;  /* 0x000000d2ee00720c */ /* 0x000fe20003f44070 */
[----:B------:R-:W-:Y:S01]  /*9930*/  @!P1 IMAD.IADD R208, R208, 0x1, -R238 ;  /* 0x00000001d0d09824 */ /* 0x000fe200078e0aee */
[----:B------:R-:W-:Y:S01]  /*9940*/  IABS R211, R3 ;  /* 0x0000000300d37213 */ /* 0x000fe20000000000 */
[C---:B------:R-:W-:Y:S01]  /*9950*/  VIADD R4, R152.reuse, 0xce ;  /* 0x000000ce98047836 */ /* 0x040fe20000000000 */
[----:B------:R-:W-:Y:S01]  /*9960*/  @!P0 IADD3 R209, R209, -R238, RZ ;  /* 0x800000eed1d18210 */ /* 0x000fe20007ffe0ff */
[----:B------:R-:W-:Y:S01]  /*9970*/  VIADD R6, R152, 0xcf ;  /* 0x000000cf98067836 */ /* 0x000fe20000000000 */
[----:B------:R-:W-:Y:S01]  /*9980*/  ISETP.GT.U32.AND P1, PT, R238, R208, PT ;  /* 0x000000d0ee00720c */ /* 0x000fe20003f24070 */
[----:B------:R-:W-:Y:S01]  /*9990*/  IMAD.HI.U32 R2, R0, R211, RZ ;  /* 0x000000d300027227 */ /* 0x000fe200078e00ff */
[----:B------:R-:W-:-:S02]  /*99a0*/  ISETP.GT.U32.AND P0, PT, R238, R209, PT ;  /* 0x000000d1ee00720c */ /* 0x000fc40003f04070 */
[----:B------:R-:W-:Y:S01]  /*99b0*/  IABS R213, R4 ;  /* 0x0000000400d57213 */ /* 0x000fe20000000000 */
[----:B------:R-:W-:Y:S01]  /*99c0*/  @!P3 IMAD.MOV R206, RZ, RZ, -R206 ;  /* 0x000000ffffceb224 */ /* 0x000fe200078e0ace */
[----:B------:R-:W-:Y:S01]  /*99d0*/  ISETP.GE.AND P3, PT, R3, RZ, PT ;  /* 0x000000ff0300720c */ /* 0x000fe20003f66270 */
[----:B------:R-:W-:Y:S01]  /*99e0*/  IMAD.MOV R2, RZ, RZ, -R2 ;  /* 0x000000ffff027224 */ /* 0x000fe200078e0a02 */
[----:B------:R-:W-:Y:S01]  /*99f0*/  ISETP.GE.AND P6, PT, R9, RZ, PT ;  /* 0x000000ff0900720c */ /* 0x000fe20003fc6270 */
[----:B------:R-:W-:Y:S01]  /*9a00*/  VIADD R3, R152, 0xcd ;  /* 0x000000cd98037836 */ /* 0x000fe20000000000 */
[----:B------:R-:W-:Y:S01]  /*9a10*/  IABS R7, R6 ;  /* 0x0000000600077213 */ /* 0x000fe20000000000 */
[--C-:B------:R-:W-:Y:S02]  /*9a20*/  @!P2 IMAD.IADD R210, R210, 0x1, -R238.reuse ;  /* 0x00000001d2d2a824 */ /* 0x100fe400078e0aee */
[C---:B------:R-:W-:Y:S01]  /*9a30*/  IMAD R211, R238.reuse, R2, R211 ;  /* 0x00000002eed37224 */ /* 0x040fe200078e02d3 */
[----:B------:R-:W-:Y:S01]  /*9a40*/  IABS R5, R3 ;  /* 0x0000000300057213 */ /* 0x000fe20000000000 */
[--C-:B------:R-:W-:Y:S01]  /*9a50*/  @!P0 IMAD.IADD R209, R209, 0x1, -R238.reuse ;  /* 0x00000001d1d18824 */ /* 0x100fe200078e0aee */
[----:B------:R-:W-:Y:S01]  /*9a60*/  ISETP.GT.U32.AND P2, PT, R238, R210, PT ;  /* 0x000000d2ee00720c */ /* 0x000fe20003f44070 */
[----:B------:R-:W-:Y:S01]  /*9a70*/  @!P1 IMAD.IADD R208, R208, 0x1, -R238 ;  /* 0x00000001d0d09824 */ /* 0x000fe200078e0aee */
[----:B------:R-:W-:Y:S01]  /*9a80*/  ISETP.GT.U32.AND P0, PT, R238, R211, PT ;  /* 0x000000d3ee00720c */ /* 0x000fe20003f04070 */
[----:B------:R-:W-:Y:S01]  /*9a90*/  IMAD.HI.U32 R2, R0, R5, RZ ;  /* 0x0000000500027227 */ /* 0x000fe200078e00ff */
[----:B------:R-:W-:-:S02]  /*9aa0*/  ISETP.GE.AND P1, PT, R3, RZ, PT ;  /* 0x000000ff0300720c */ /* 0x000fc40003f26270 */
[----:B------:R-:W-:Y:S01]  /*9ab0*/  @!P4 IADD3 R208, -R208, RZ, RZ ;  /* 0x000000ffd0d0c210 */ /* 0x000fe20007ffe1ff */
[----:B------:R-:W-:Y:S01]  /*9ac0*/  IMAD.HI.U32 R3, R0, R213, RZ ;  /* 0x000000d500037227 */ /* 0x000fe200078e00ff */
[----:B------:R-:W-:-:S03]  /*9ad0*/  ISETP.GE.AND P4, PT, R4, RZ, PT ;  /* 0x000000ff0400720c */ /* 0x000fc60003f86270 */
[----:B------:R-:W-:Y:S02]  /*9ae0*/  IMAD.MOV R2, RZ, RZ, -R2 ;  /* 0x000000ffff027224 */ /* 0x000fe400078e0a02 */
[----:B------:R-:W-:Y:S02]  /*9af0*/  IMAD.MOV R3, RZ, RZ, -R3 ;  /* 0x000000ffff037224 */ /* 0x000fe400078e0a03 */
[C---:B------:R-:W-:Y:S02]  /*9b00*/  IMAD R212, R238.reuse, R2, R5 ;  /* 0x00000002eed47224 */ /* 0x040fe400078e0205 */
[----:B------:R-:W-:Y:S02]  /*9b10*/  IMAD R213, R238, R3, R213 ;  /* 0x00000003eed57224 */ /* 0x000fe400078e02d5 */
[--C-:B------:R-:W-:Y:S01]  /*9b20*/  @!P2 IMAD.IADD R210, R210, 0x1, -R238.reuse ;  /* 0x00000001d2d2a824 */ /* 0x100fe200078e0aee */
[----:B------:R-:W-:Y:S01]  /*9b30*/  ISETP.GT.U32.AND P2, PT, R238, R212, PT ;  /* 0x000000d4ee00720c */ /* 0x000fe20003f44070 */
[----:B------:R-:W-:Y:S01]  /*9b40*/  @!P5 IMAD.MOV R205, RZ, RZ, -R205 ;  /* 0x000000ffffcdd224 */ /* 0x000fe200078e0acd */
[----:B------:R-:W-:Y:S01]  /*9b50*/  ISETP.GE.AND P5, PT, R8, RZ, PT ;  /* 0x000000ff0800720c */ /* 0x000fe20003fa6270 */
[----:B------:R-:W-:-:S02]  /*9b60*/  @!P0 IMAD.IADD R211, R211, 0x1, -R238 ;  /* 0x00000001d3d38824 */ /* 0x000fc400078e0aee */
[----:B------:R-:W-:Y:S01]  /*9b70*/  @!P6 IMAD.MOV R210, RZ, RZ, -R210 ;  /* 0x000000ffffd2e224 */ /* 0x000fe200078e0ad2 */
[----:B------:R-:W-:Y:S01]  /*9b80*/  ISETP.GT.U32.AND P6, PT, R238, R213, PT ;  /* 0x000000d5ee00720c */ /* 0x000fe20003fc4070 */
[----:B------:R-:W-:Y:S01]  /*9b90*/  IMAD.HI.U32 R2, R0, R7, RZ ;  /* 0x0000000700027227 */ /* 0x000fe200078e00ff */
[----:B------:R-:W-:-:S03]  /*9ba0*/  ISETP.GT.U32.AND P0, PT, R238, R211, PT ;  /* 0x000000d3ee00720c */ /* 0x000fc60003f04070 */
[----:B------:R-:W-:Y:S01]  /*9bb0*/  VIADD R4, R152, 0xd0 ;  /* 0x000000d098047836 */ /* 0x000fe20000000000 */
[----:B------:R-:W-:Y:S01]  /*9bc0*/  IADD3 R2, -R2, RZ, RZ ;  /* 0x000000ff02027210 */ /* 0x000fe20007ffe1ff */
[--C-:B------:R-:W-:Y:S02]  /*9bd0*/  @!P2 IMAD.IADD R212, R212, 0x1, -R238.reuse ;  /* 0x00000001d4d4a824 */ /* 0x100fe400078e0aee */
[----:B------:R-:W-:Y:S01]  /*9be0*/  @!P5 IMAD.MOV R209, RZ, RZ, -R209 ;  /* 0x000000ffffd1d224 */ /* 0x000fe200078e0ad1 */
[----:B------:R-:W-:Y:S01]  /*9bf0*/  ISETP.GE.AND P5, PT, R6, RZ, PT ;  /* 0x000000ff0600720c */ /* 0x000fe20003fa6270 */
[----:B------:R-:W-:Y:S01]  /*9c00*/  IMAD R214, R238, R2, R7 ;  /* 0x00000002eed67224 */ /* 0x000fe200078e0207 */
[----:B------:R-:W-:Y:S01]  /*9c10*/  IABS R215, R4 ;  /* 0x0000000400d77213 */ /* 0x000fe20000000000 */
[----:B------:R-:W-:Y:S01]  /*9c20*/  VIADD R6, R152, 0xd1 ;  /* 0x000000d198067836 */ /* 0x000fe20000000000 */
[----:B------:R-:W-:Y:S01]  /*9c30*/  ISETP.GT.U32.AND P2, PT, R238, R212, PT ;  /* 0x000000d4ee00720c */ /* 0x000fe20003f44070 */
[----:B------:R-:W-:-:S02]  /*9c40*/  @!P6 IMAD.IADD R213, R213, 0x1, -R238 ;  /* 0x00000001d5d5e824 */ /* 0x000fc400078e0aee */
[----:B------:R-:W-:Y:S01]  /*9c50*/  @!P0 IMAD.IADD R211, R211, 0x1, -R238 ;  /* 0x00000001d3d38824 */ /* 0x000fe200078e0aee */
[----:B------:R-:W-:Y:S01]  /*9c60*/  ISETP.GT.U32.AND P0, PT, R238, R214, PT ;  /* 0x000000d6ee00720c */ /* 0x000fe20003f04070 */
[----:B------:R-:W-:Y:S01]  /*9c70*/  IMAD.HI.U32 R2, R0, R215, RZ ;  /* 0x000000d700027227 */ /* 0x000fe200078e00ff */
[----:B------:R-:W-:Y:S02]  /*9c80*/  IABS R5, R6 ;  /* 0x0000000600057213 */ /* 0x000fe40000000000 */
[----:B------:R-:W-:Y:S01]  /*9c90*/  ISETP.GT.U32.AND P6, PT, R238, R213, PT ;  /* 0x000000d5ee00720c */ /* 0x000fe20003fc4070 */
[----:B------:R-:W-:Y:S01]  /*9ca0*/  IMAD.MOV R2, RZ, RZ, -R2 ;  /* 0x000000ffff027224 */ /* 0x000fe200078e0a02 */
[----:B------:R-:W-:Y:S01]  /*9cb0*/  @!P3 IADD3 R211, -R211, RZ, RZ ;  /* 0x000000ffd3d3b210 */ /* 0x000fe20007ffe1ff */
[----:B------:R-:W-:Y:S01]  /*9cc0*/  IMAD.HI.U32 R3, R0, R5, RZ ;  /* 0x0000000500037227 */ /* 0x000fe200078e00ff */
[----:B------:R-:W-:-:S03]  /*9cd0*/  ISETP.GE.AND P3, PT, R4, RZ, PT ;  /* 0x000000ff0400720c */ /* 0x000fc60003f66270 */
[----:B------:R-:W-:Y:S02]  /*9ce0*/  IMAD.MOV R3, RZ, RZ, -R3 ;  /* 0x000000ffff037224 */ /* 0x000fe400078e0a03 */
[----:B------:R-:W-:Y:S01]  /*9cf0*/  IMAD R215, R238, R2, R215 ;  /* 0x00000002eed77224 */ /* 0x000fe200078e02d7 */
[----:B------:R-:W-:Y:S01]  /*9d00*/  IADD3 R2, R152, 0xd3, RZ ;  /* 0x000000d398027810 */ /* 0x000fe20007ffe0ff */
[--C-:B------:R-:W-:Y:S02]  /*9d10*/  @!P0 IMAD.IADD R214, R214, 0x1, -R238.reuse ;  /* 0x00000001d6d68824 */ /* 0x100fe400078e0aee */
[--C-:B------:R-:W-:Y:S01]  /*9d20*/  @!P2 IMAD.IADD R212, R212, 0x1, -R238.reuse ;  /* 0x00000001d4d4a824 */ /* 0x100fe200078e0aee */
[----:B------:R-:W-:Y:S01]  /*9d30*/  ISETP.GE.AND P2, PT, R6, RZ, PT ;  /* 0x000000ff0600720c */ /* 0x000fe20003f46270 */
[C---:B------:R-:W-:Y:S01]  /*9d40*/  IMAD R216, R238.reuse, R3, R5 ;  /* 0x00000003eed87224 */ /* 0x040fe200078e0205 */
[C---:B------:R-:W-:Y:S01]  /*9d50*/  ISETP.GT.U32.AND P0, PT, R238.reuse, R214, PT ;  /* 0x000000d6ee00720c */ /* 0x040fe20003f04070 */
[----:B------:R-:W-:Y:S01]  /*9d60*/  @!P6 IMAD.IADD R213, R213, 0x1, -R238 ;  /* 0x00000001d5d5e824 */ /* 0x000fe200078e0aee */
[C---:B------:R-:W-:Y:S01]  /*9d70*/  ISETP.GT.U32.AND P6, PT, R238.reuse, R215, PT ;  /* 0x000000d7ee00720c */ /* 0x040fe20003fc4070 */
[----:B------:R-:W-:Y:S01]  /*9d80*/  @!P1 IMAD.MOV R212, RZ, RZ, -R212 ;  /* 0x000000ffffd49224 */ /* 0x000fe200078e0ad4 */
[----:B------:R-:W-:Y:S01]  /*9d90*/  ISETP.GT.U32.AND P1, PT, R238, R216, PT ;  /* 0x000000d8ee00720c */ /* 0x000fe20003f24070 */
[C---:B------:R-:W-:Y:S01]  /*9da0*/  VIADD R7, R152.reuse, 0xd2 ;  /* 0x000000d298077836 */ /* 0x040fe20000000000 */
[----:B------:R-:W-:Y:S01]  /*9db0*/  IABS R5, R2 ;  /* 0x0000000200057213 */ /* 0x000fe20000000000 */
[----:B------:R-:W-:-:S02]  /*9dc0*/  VIADD R6, R152, 0xd4 ;  /* 0x000000d498067836 */ /* 0x000fc40000000000 */
[C---:B------:R-:W-:Y:S01]  /*9dd0*/  VIADD R8, R152.reuse, 0xd5 ;  /* 0x000000d598087836 */ /* 0x040fe20000000000 */
[----:B------:R-:W-:Y:S01]  /*9de0*/  IABS R217, R7 ;  /* 0x0000000700d97213 */ /* 0x000fe20000000000 */
[----:B------:R-:W-:Y:S01]  /*9df0*/  VIADD R9, R152, 0xd6 ;  /* 0x000000d698097836 */ /* 0x000fe20000000000 */
[----:B------:R-:W-:Y:S01]  /*9e00*/  IABS R219, R6 ;  /* 0x0000000600db7213 */ /* 0x000fe20000000000 */
[--C-:B------:R-:W-:Y:S02]  /*9e10*/  @!P0 IMAD.IADD R214, R214, 0x1, -R238.reuse ;  /* 0x00000001d6d68824 */ /* 0x100fe400078e0aee */
[----:B------:R-:W-:Y:S01]  /*9e20*/  @!P6 IMAD.IADD R215, R215, 0x1, -R238 ;  /* 0x00000001d7d7e824 */ /* 0x000fe200078e0aee */
[----:B------:R-:W-:Y:S01]  /*9e30*/  ISETP.GE.AND P6, PT, R2, RZ, PT ;  /* 0x000000ff0200720c */ /* 0x000fe20003fc6270 */
[----:B------:R-:W-:Y:S01]  /*9e40*/  IMAD.HI.U32 R4, R0, R217, RZ ;  /* 0x000000d900047227 */ /* 0x000fe200078e00ff */
[----:B------:R-:W-:Y:S02]  /*9e50*/  @!P1 IADD3 R216, R216, -R238, RZ ;  /* 0x800000eed8d89210 */ /* 0x000fe40007ffe0ff */
[----:B------:R-:W-:Y:S01]  /*9e60*/  ISETP.GT.U32.AND P1, PT, R238, R215, PT ;  /* 0x000000d7ee00720c */ /* 0x000fe20003f24070 */
[----:B------:R-:W-:Y:S01]  /*9e70*/  IMAD.HI.U32 R2, R0, R5, RZ ;  /* 0x0000000500027227 */ /* 0x000fe200078e00ff */
[----:B------:R-:W-:-:S03]  /*9e80*/  IABS R221, R9 ;  /* 0x0000000900dd7213 */ /* 0x000fc60000000000 */
[----:B------:R-:W-:Y:S01]  /*9e90*/  @!P5 IMAD.MOV R214, RZ, RZ, -R214 ;  /* 0x000000ffffd6d224 */ /* 0x000fe200078e0ad6 */
[----:B------:R-:W-:Y:S01]  /*9ea0*/  ISETP.GT.U32.AND P5, PT, R238, R216, PT ;  /* 0x000000d8ee00720c */ /* 0x000fe20003fa4070 */
[----:B------:R-:W-:-:S04]  /*9eb0*/  IMAD.HI.U32 R3, R0, R219, RZ ;  /* 0x000000db00037227 */ /* 0x000fc800078e00ff */
[----:B------:R-:W-:Y:S02]  /*9ec0*/  IMAD.MOV R4, RZ, RZ, -R4 ;  /* 0x000000ffff047224 */ /* 0x000fe400078e0a04 */
[----:B------:R-:W-:Y:S01]  /*9ed0*/  IMAD.MOV R2, RZ, RZ, -R2 ;  /* 0x000000ffff027224 */ /* 0x000fe200078e0a02 */
[----:B------:R-:W-:Y:S01]  /*9ee0*/  @!P1 IADD3 R215, R215, -R238, RZ ;  /* 0x800000eed7d79210 */ /* 0x000fe20007ffe0ff */
[----:B------:R-:W-:Y:S02]  /*9ef0*/  IMAD.MOV R3, RZ, RZ, -R3 ;  /* 0x000000ffff037224 */ /* 0x000fe400078e0a03 */
[C---:B------:R-:W-:Y:S01]  /*9f00*/  IMAD R217, R238.reuse, R4, R217 ;  /* 0x00000004eed97224 */ /* 0x040fe200078e02d9 */
[----:B------:R-:W-:Y:S01]  /*9f10*/  IABS R4, R8 ;  /* 0x0000000800047213 */ /* 0x000fe20000000000 */
[C---:B------:R-:W-:Y:S02]  /*9f20*/  IMAD R218, R238.reuse, R2, R5 ;  /* 0x00000002eeda7224 */ /* 0x040fe400078e0205 */
[C---:B------:R-:W-:Y:S01]  /*9f30*/  IMAD R219, R238.reuse, R3, R219 ;  /* 0x00000003eedb7224 */ /* 0x040fe200078e02db */
[C---:B------:R-:W-:Y:S01]  /*9f40*/  ISETP.GT.U32.AND P0, PT, R238.reuse, R217, PT ;  /* 0x000000d9ee00720c */ /* 0x040fe20003f04070 */
[----:B------:R-:W-:Y:S01]  /*9f50*/  IMAD.MOV.U32 R5, RZ, RZ, R4 ;  /* 0x000000ffff057224 */ /* 0x000fe200078e0004 */
[----:B------:R-:W-:Y:S01]  /*9f60*/  ISETP.GT.U32.AND P1, PT, R238, R218, PT ;  /* 0x000000daee00720c */ /* 0x000fe20003f24070 */
[----:B------:R-:W-:Y:S01]  /*9f70*/  @!P5 IMAD.IADD R216, R216, 0x1, -R238 ;  /* 0x00000001d8d8d824 */ /* 0x000fe200078e0aee */
[----:B------:R-:W-:Y:S01]  /*9f80*/  ISETP.GT.U32.AND P5, PT, R238, R219, PT ;  /* 0x000000dbee00720c */ /* 0x000fe20003fa4070 */
[----:B------:R-:W-:-:S04]  /*9f90*/  IMAD.HI.U32 R2, R0, R5, RZ ;  /* 0x0000000500027227 */ /* 0x000fc800078e00ff */
[----:B------:R-:W-:Y:S02]  /*9fa0*/  IMAD.MOV R220, RZ, RZ, -R2 ;  /* 0x000000ffffdc7224 */ /* 0x000fe400078e0a02 */
[----:B------:R-:W-:-:S04]  /*9fb0*/  IMAD.HI.U32 R2, R0, R221, RZ ;  /* 0x000000dd00027227 */ /* 0x000fc800078e00ff */
[--C-:B------:R-:W-:Y:S02]  /*9fc0*/  @!P0 IMAD.IADD R217, R217, 0x1, -R238.reuse ;  /* 0x00000001d9d98824 */ /* 0x100fe400078e0aee */
[----:B------:R-:W-:Y:S01]  /*9fd0*/  @!P1 IMAD.IADD R218, R218, 0x1, -R238 ;  /* 0x00000001dada9824 */ /* 0x000fe200078e0aee */
[----:B------:R-:W-:Y:S01]  /*9fe0*/  @!P5 IADD3 R219, R219, -R238, RZ ;  /* 0x800000eedbdbd210 */ /* 0x000fe20007ffe0ff */
[C---:B------:R-:W-:Y:S01]  /*9ff0*/  IMAD R220, R238.reuse, R220, R5 ;  /* 0x000000dceedc7224 */ /* 0x040fe200078e0205 */
[C---:B------:R-:W-:Y:S01]  /*a000*/  ISETP.GT.U32.AND P0, PT, R238.reuse, R217, PT ;  /* 0x000000d9ee00720c */ /* 0x040fe20003f04070 */
[----:B------:R-:W-:Y:S01]  /*a010*/  @!P2 IMAD.MOV R216, RZ, RZ, -R216 ;  /* 0x000000ffffd8a224 */ /* 0x000fe200078e0ad8 */
[C---:B------:R-:W-:Y:S01]  /*a020*/  ISETP.GT.U32.AND P1, PT, R238.reuse, R218, PT ;  /* 0x000000daee00720c */ /* 0x040fe20003f24070 */
[----:B------:R-:W-:Y:S01]  /*a030*/  IMAD.MOV R2, RZ, RZ, -R2 ;  /* 0x000000ffff027224 */ /* 0x000fe200078e0a02 */
[----:B------:R-:W-:Y:S01]  /*a040*/  ISETP.GT.U32.AND P2, PT, R238, R220, PT ;  /* 0x000000dcee00720c */ /* 0x000fe20003f44070 */
[----:B------:R-:W-:Y:S01]  /*a050*/  VIADD R4, R152, 0xd7 ;  /* 0x000000d798047836 */ /* 0x000fe20000000000 */
[C---:B------:R-:W-:Y:S01]  /*a060*/  ISETP.GT.U32.AND P5, PT, R238.reuse, R219, PT ;  /* 0x000000dbee00720c */ /* 0x040fe20003fa4070 */
[----:B------:R-:W-:-:S02]  /*a070*/  IMAD R221, R238, R2, R221 ;  /* 0x00000002eedd7224 */ /* 0x000fc400078e02dd */
[----:B------:R-:W-:Y:S02]  /*a080*/  VIADD R2, R152, 0xd8 ;  /* 0x000000d898027836 */ /* 0x000fe40000000000 */
[----:B------:R-:W-:Y:S01]  /*a090*/  @!P4 IMAD.MOV R213, RZ, RZ, -R213 ;  /* 0x000000ffffd5c224 */ /* 0x000fe200078e0ad5 */
[----:B------:R-:W-:Y:S01]  /*a0a0*/  ISETP.GE.AND P4, PT, R7, RZ, PT ;  /* 0x000000ff0700720c */ /* 0x000fe20003f86270 */
[--C-:B------:R-:W-:Y:S01]  /*a0b0*/  @!P0 IMAD.IADD R217, R217, 0x1, -R238.reuse ;  /* 0x00000001d9d98824 */ /* 0x100fe200078e0aee */
[----:B------:R-:W-:Y:S01]  /*a0c0*/  IABS R7, R4 ;  /* 0x0000000400077213 */ /* 0x000fe20000000000 */
[--C-:B------:R-:W-:Y:S01]  /*a0d0*/  @!P1 IMAD.IADD R218, R218, 0x1, -R238.reuse ;  /* 0x00000001dada9824 */ /* 0x100fe200078e0aee */
[----:B------:R-:W-:Y:S01]  /*a0e0*/  IABS R223, R2 ;  /* 0x0000000200df7213 */ /* 0x000fe20000000000 */
[----:B------:R-:W-:Y:S01]  /*a0f0*/  @!P2 IMAD.IADD R220, R220, 0x1, -R238 ;  /* 0x00000001dcdca824 */ /* 0x000fe200078e0aee */
[----:B------:R-:W-:Y:S01]  /*a100*/  ISETP.GE.AND P0, PT, R6, RZ, PT ;  /* 0x000000ff0600720c */ /* 0x000fe20003f06270 */
[----:B------:R-:W-:Y:S01]  /*a110*/  IMAD.HI.U32 R3, R0, R7, RZ ;  /* 0x0000000700037227 */ /* 0x000fe200078e00ff */
[----:B------:R-:W-:-:S02]  /*a120*/  ISETP.GE.AND P2, PT, R2, RZ, PT ;  /* 0x000000ff0200720c */ /* 0x000fc40003f46270 */
[----:B------:R-:W-:Y:S01]  /*a130*/  ISETP.GE.AND P1, PT, R4, RZ, PT ;  /* 0x000000ff0400720c */ /* 0x000fe20003f26270 */
[----:B------:R-:W-:Y:S01]  /*a140*/  @!P5 IMAD.IADD R219, R219, 0x1, -R238 ;  /* 0x00000001dbdbd824 */ /* 0x000fe200078e0aee */
[----:B------:R-:W-:Y:S01]  /*a150*/  ISETP.GT.U32.AND P5, PT, R238, R221, PT ;  /* 0x000000ddee00720c */ /* 0x000fe20003fa4070 */
[----:B------:R-:W-:-:S04]  /*a160*/  IMAD.HI.U32 R2, R0, R223, RZ ;  /* 0x000000df00027227 */ /* 0x000fc800078e00ff */
[----:B------:R-:W-:Y:S01]  /*a170*/  @!P6 IMAD.MOV R218, RZ, RZ, -R218 ;  /* 0x000000ffffdae224 */ /* 0x000fe200078e0ada */
[----:B------:R-:W-:Y:S01]  /*a180*/  ISETP.GT.U32.AND P6, PT, R238, R220, PT ;  /* 0x000000dcee00720c */ /* 0x000fe20003fc4070 */
[----:B------:R-:W-:Y:S01]  /*a190*/  IMAD.MOV R3, RZ, RZ, -R3 ;  /* 0x000000ffff037224 */ /* 0x000fe200078e0a03 */
[----:B------:R-:W-:Y:S01]  /*a1a0*/  IADD3 R2, -R2, RZ, RZ ;  /* 0x000000ff02027210 */ /* 0x000fe20007ffe1ff */
[----:B------:R-:W-:Y:S01]  /*a1b0*/  @!P3 IMAD.MOV R215, RZ, RZ, -R215 ;  /* 0x000000ffffd7b224 */ /* 0x000fe200078e0ad7 */
[----:B------:R-:W-:Y:S01]  /*a1c0*/  ISETP.GE.AND P3, PT, R8, RZ, PT ;  /* 0x000000ff0800720c */ /* 0x000fe20003f66270 */
[----:B------:R-:W-:Y:S01]  /*a1d0*/  IMAD R222, R238, R3, R7 ;  /* 0x00000003eede7224 */ /* 0x000fe200078e0207 */
[----:B------:R-:W-:Y:S01]  /*a1e0*/  IADD3 R8, R152, 0xd9, RZ ;  /* 0x000000d998087810 */ /* 0x000fe20007ffe0ff */
[----:B------:R-:W-:Y:S02]  /*a1f0*/  @!P0 IMAD.MOV R219, RZ, RZ, -R219 ;  /* 0x000000ffffdb8224 */ /* 0x000fe400078e0adb */
[C---:B------:R-:W-:Y:S01]  /*a200*/  IMAD R223, R238.reuse, R2, R223 ;  /* 0x00000002eedf7224 */ /* 0x040fe200078e02df */
[----:B------:R-:W-:Y:S01]  /*a210*/  ISETP.GT.U32.AND P0, PT, R238, R222, PT ;  /* 0x000000deee00720c */ /* 0x000fe20003f04070 */
[--C-:B------:R-:W-:Y:S01]  /*a220*/  @!P5 IMAD.IADD R221, R221, 0x1, -R238.reuse ;  /* 0x00000001ddddd824 */ /* 0x100fe200078e0aee */
[----:B------:R-:W-:Y:S01]  /*a230*/  IABS R5, R8 ;  /* 0x0000000800057213 */ /* 0x000fe20000000000 */
[----:B------:R-:W-:Y:S01]  /*a240*/  @!P6 IMAD.IADD R220, R220, 0x1, -R238 ;  /* 0x00000001dcdce824 */ /* 0x000fe200078e0aee */
[----:B------:R-:W-:Y:S01]  /*a250*/  ISETP.GT.U32.AND P6, PT, R238, R223, PT ;  /* 0x000000dfee00720c */ /* 0x000fe20003fc4070 */
[----:B------:R-:W-:Y:S01]  /*a260*/  VIADD R4, R152, 0xdb ;  /* 0x000000db98047836 */ /* 0x000fe20000000000 */
[----:B------:R-:W-:Y:S01]  /*a270*/  ISETP.GT.U32.AND P5, PT, R238, R221, PT ;  /* 0x000000ddee00720c */ /* 0x000fe20003fa4070 */
[----:B------:R-:W-:-:S03]  /*a280*/  IMAD.HI.U32 R3, R0, R5, RZ ;  /* 0x0000000500037227 */ /* 0x000fc600078e00ff */
[----:B------:R-:W-:Y:S01]  /*a290*/  IABS R7, R4 ;  /* 0x0000000400077213 */ /* 0x000fe20000000000 */
[----:B------:R-:W-:Y:S02]  /*a2a0*/  IMAD.MOV R3, RZ, RZ, -R3 ;  /* 0x000000ffff037224 */ /* 0x000fe400078e0a03 */
[----:B------:R-:W-:Y:S02]  /*a2b0*/  VIADD R6, R152, 0xda ;  /* 0x000000da98067836 */ /* 0x000fe40000000000 */
[----:B------:R-:W-:Y:S01]  /*a2c0*/  @!P0 IMAD.IADD R222, R222, 0x1, -R238 ;  /* 0x00000001dede8824 */ /* 0x000fe200078e0aee */
[----:B------:R-:W-:Y:S01]  /*a2d0*/  ISETP.GE.AND P0, PT, R8, RZ, PT ;  /* 0x000000ff0800720c */ /* 0x000fe20003f06270 */
[----:B------:R-:W-:Y:S01]  /*a2e0*/  IMAD R224, R238, R3, R5 ;  /* 0x00000003eee07224 */ /* 0x000fe200078e0205 */
[----:B------:R-:W-:Y:S01]  /*a2f0*/  IABS R225, R6 ;  /* 0x0000000600e17213 */ /* 0x000fe20000000000 */
[----:B------:R-:W-:-:S04]  /*a300*/  IMAD.HI.U32 R3, R0, R7, RZ ;  /* 0x0000000700037227 */ /* 0x000fc800078e00ff */
[--C-:B------:R-:W-:Y:S01]  /*a310*/  @!P6 IMAD.IADD R223, R223, 0x1, -R238.reuse ;  /* 0x00000001dfdfe824 */ /* 0x100fe200078e0aee */
[C---:B------:R-:W-:Y:S01]  /*a320*/  ISETP.GT.U32.AND P6, PT, R238.reuse, R222, PT ;  /* 0x000000deee00720c */ /* 0x040fe20003fc4070 */
[----:B------:R-:W-:Y:S01]  /*a330*/  @!P5 IMAD.IADD R221, R221, 0x1, -R238 ;  /* 0x00000001ddddd824 */ /* 0x000fe200078e0aee */
[----:B------:R-:W-:Y:S01]  /*a340*/  ISETP.GT.U32.AND P5, PT, R238, R224, PT ;  /* 0x000000e0ee00720c */ /* 0x000fe20003fa4070 */
[----:B------:R-:W-:Y:S01]  /*a350*/  VIADD R5, R152, 0xdc ;  /* 0x000000dc98057836 */ /* 0x000fe20000000000 */
[----:B------:R-:W-:Y:S01]  /*a360*/  IADD3 R3, -R3, RZ, RZ ;  /* 0x000000ff03037210 */ /* 0x000fe20007ffe1ff */
[----:B------:R-:W-:-:S03]  /*a370*/  IMAD.HI.U32 R2, R0, R225, RZ ;  /* 0x000000e100027227 */ /* 0x000fc600078e00ff */
[----:B------:R-:W-:Y:S01]  /*a380*/  IABS R227, R5 ;  /* 0x0000000500e37213 */ /* 0x000fe20000000000 */
[----:B------:R-:W-:Y:S01]  /*a390*/  @!P4 IMAD.MOV R217, RZ, RZ, -R217 ;  /* 0x000000ffffd9c224 */ /* 0x000fe200078e0ad9 */
[----:B------:R-:W-:Y:S01]  /*a3a0*/  ISETP.GE.AND P4, PT, R9, RZ, PT ;  /* 0x000000ff0900720c */ /* 0x000fe20003f86270 */
[----:B------:R-:W-:Y:S02]  /*a3b0*/  IMAD.MOV R2, RZ, RZ, -R2 ;  /* 0x000000ffff027224 */ /* 0x000fe400078e0a02 */
[C---:B------:R-:W-:Y:S02]  /*a3c0*/  IMAD R226, R238.reuse, R3, R7 ;  /* 0x00000003eee27224 */ /* 0x040fe400078e0207 */
[----:B------:R-:W-:Y:S02]  /*a3d0*/  IMAD R225, R238, R2, R225 ;  /* 0x00000002eee17224 */ /* 0x000fe400078e02e1 */
[----:B------:R-:W-:Y:S01]  /*a3e0*/  @!P6 IMAD.IADD R222, R222, 0x1, -R238 ;  /* 0x00000001dedee824 */ /* 0x000fe200078e0aee */
[----:B------:R-:W-:Y:S01]  /*a3f0*/  ISETP.GT.U32.AND P6, PT, R238, R226, PT ;  /* 0x000000e2ee00720c */ /* 0x000fe20003fc4070 */
[----:B------:R-:W-:-:S04]  /*a400*/  IMAD.HI.U32 R2, R0, R227, RZ ;  /* 0x000000e300027227 */ /* 0x000fc800078e00ff */
[----:B------:R-:W-:Y:S01]  /*a410*/  VIADD R7, R152, 0xdd ;  /* 0x000000dd98077836 */ /* 0x000fe20000000000 */
[----:B------:R-:W-:Y:S01]  /*a420*/  IADD3 R2, -R2, RZ, RZ ;  /* 0x000000ff02027210 */ /* 0x000fe20007ffe1ff */
[----:B------:R-:W-:Y:S01]  /*a430*/  @!P5 IMAD.IADD R224, R224, 0x1, -R238 ;  /* 0x00000001e0e0d824 */ /* 0x000fe200078e0aee */
[C---:B------:R-:W-:Y:S01]  /*a440*/  ISETP.GT.U32.AND P5, PT, R238.reuse, R223, PT ;  /* 0x000000dfee00720c */ /* 0x040fe20003fa4070 */
[----:B------:R-:W-:Y:S01]  /*a450*/  @!P3 IMAD.MOV R220, RZ, RZ, -R220 ;  /* 0x000000ffffdcb224 */ /* 0x000fe200078e0adc */
[----:B------:R-:W-:Y:S01]  /*a460*/  IABS R3, R7 ;  /* 0x0000000700037213 */ /* 0x000fe20000000000 */
[----:B------:R-:W-:Y:S01]  /*a470*/  @!P4 IMAD.MOV R221, RZ, RZ, -R221 ;  /* 0x000000ffffddc224 */ /* 0x000fe200078e0add */
[C---:B------:R-:W-:Y:S01]  /*a480*/  ISETP.GT.U32.AND P3, PT, R238.reuse, R224, PT ;  /* 0x000000e0ee00720c */ /* 0x040fe20003f64070 */
[C---:B------:R-:W-:Y:S01]  /*a490*/  IMAD R227, R238.reuse, R2, R227 ;  /* 0x00000002eee37224 */ /* 0x040fe200078e02e3 */
[----:B------:R-:W-:Y:S01]  /*a4a0*/  ISETP.GT.U32.AND P4, PT, R238, R225, PT ;  /* 0x000000e1ee00720c */ /* 0x000fe20003f84070 */
[----:B------:R-:W-:Y:S01]  /*a4b0*/  IMAD.HI.U32 R2, R0, R3, RZ ;  /* 0x0000000300027227 */ /* 0x000fe200078e00ff */
[----:B------:R-:W-:-:S03]  /*a4c0*/  @!P6 IADD3 R226, R226, -R238, RZ ;  /* 0x800000eee2e2e210 */ /* 0x000fc60007ffe0ff */
[----:B------:R-:W-:Y:S01]  /*a4d0*/  VIADD R8, R152, 0xde ;  /* 0x000000de98087836 */ /* 0x000fe20000000000 */
[----:B------:R-:W-:Y:S01]  /*a4e0*/  ISETP.GT.U32.AND P6, PT, R238, R226, PT ;  /* 0x000000e2ee00720c */ /* 0x000fe20003fc4070 */
[----:B------:R-:W-:Y:S02]  /*a4f0*/  IMAD.MOV R2, RZ, RZ, -R2 ;  /* 0x000000ffff027224 */ /* 0x000fe400078e0a02 */
[----:B------:R-:W-:Y:S01]  /*a500*/  @!P1 IMAD.MOV R222, RZ, RZ, -R222 ;  /* 0x000000ffffde9224 */ /* 0x000fe200078e0ade */
[----:B------:R-:W-:Y:S01]  /*a510*/  IABS R229, R8 ;  /* 0x0000000800e57213 */ /* 0x000fe20000000000 */
[--C-:B------:R-:W-:Y:S01]  /*a520*/  @!P3 IMAD.IADD R224, R224, 0x1, -R238.reuse ;  /* 0x00000001e0e0b824 */ /* 0x100fe200078e0aee */
[C---:B------:R-:W-:Y:S01]  /*a530*/  ISETP.GT.U32.AND P3, PT, R238.reuse, R227, PT ;  /* 0x000000e3ee00720c */ /* 0x040fe20003f64070 */
[----:B------:R-:W-:Y:S02]  /*a540*/  IMAD R228, R238, R2, R3 ;  /* 0x00000002eee47224 */ /* 0x000fe400078e0203 */
[----:B------:R-:W-:Y:S01]  /*a550*/  @!P4 IMAD.IADD R225, R225, 0x1, -R238 ;  /* 0x00000001e1e1c824 */ /* 0x000fe200078e0aee */
[----:B------:R-:W-:Y:S01]  /*a560*/  ISETP.GE.AND P4, PT, R4, RZ, PT ;  /* 0x000000ff0400720c */ /* 0x000fe20003f86270 */
[----:B------:R-:W-:-:S02]  /*a570*/  IMAD.HI.U32 R2, R0, R229, RZ ;  /* 0x000000e500027227 */ /* 0x000fc400078e00ff */
[----:B------:R-:W-:Y:S02]  /*a580*/  @!P6 IADD3 R226, R226, -R238, RZ ;  /* 0x800000eee2e2e210 */ /* 0x000fe40007ffe0ff */
[----:B------:R-:W-:Y:S01]  /*a590*/  @!P0 IMAD.MOV R224, RZ, RZ, -R224 ;  /* 0x000000ffffe08224 */ /* 0x000fe200078e0ae0 */
[C---:B------:R-:W-:Y:S01]  /*a5a0*/  ISETP.GT.U32.AND P0, PT, R238.reuse, R228, PT ;  /* 0x000000e4ee00720c */ /* 0x040fe20003f04070 */
[----:B------:R-:W-:Y:S01]  /*a5b0*/  IMAD.MOV R2, RZ, RZ, -R2 ;  /* 0x000000ffff027224 */ /* 0x000fe200078e0a02 */
[----:B------:R-:W-:Y:S01]  /*a5c0*/  ISETP.GT.U32.AND P1, PT, R238, R225, PT ;  /* 0x000000e1ee00720c */ /* 0x000fe20003f24070 */
[----:B------:R-:W-:Y:S01]  /*a5d0*/  @!P3 IMAD.IADD R227, R227, 0x1, -R238 ;  /* 0x00000001e3e3b824 */ /* 0x000fe200078e0aee */
[----:B------:R-:W-:Y:S01]  /*a5e0*/  ISETP.GE.AND P6, PT, R8, RZ, PT ;  /* 0x000000ff0800720c */ /* 0x000fe20003fc6270 */
[C---:B------:R-:W-:Y:S02]  /*a5f0*/  IMAD R229, R238.reuse, R2, R229 ;  /* 0x00000002eee57224 */ /* 0x040fe400078e02e5 */
[----:B------:R-:W-:Y:S01]  /*a600*/  @!P4 IMAD.MOV R226, RZ, RZ, -R226 ;  /* 0x000000ffffe2c224 */ /* 0x000fe200078e0ae2 */
[C---:B------:R-:W-:Y:S01]  /*a610*/  ISETP.GT.U32.AND P3, PT, R238.reuse, R227, PT ;  /* 0x000000e3ee00720c */ /* 0x040fe20003f64070 */
[--C-:B------:R-:W-:Y:S01]  /*a620*/  @!P5 IMAD.IADD R223, R223, 0x1, -R238.reuse ;  /* 0x00000001dfdfd824 */ /* 0x100fe200078e0aee */
[----:B------:R-:W-:Y:S01]  /*a630*/  ISETP.GT.U32.AND P4, PT, R238, R229, PT ;  /* 0x000000e5ee00720c */ /* 0x000fe20003f84070 */
[----:B------:R-:W-:Y:S01]  /*a640*/  VIADD R3, R152, 0xe0 ;  /* 0x000000e098037836 */ /* 0x000fe20000000000 */
[----:B------:R-:W-:Y:S01]  /*a650*/  ISETP.GE.AND P5, PT, R6, RZ, PT ;  /* 0x000000ff0600720c */ /* 0x000fe20003fa6270 */
[----:B------:R-:W-:-:S02]  /*a660*/  @!P0 IMAD.IADD R228, R228, 0x1, -R238 ;  /* 0x00000001e4e48824 */ /* 0x000fc400078e0aee */
[C---:B------:R-:W-:Y:S01]  /*a670*/  VIADD R4, R152.reuse, 0xe2 ;  /* 0x000000e298047836 */ /* 0x040fe20000000000 */
[----:B------:R-:W-:Y:S01]  /*a680*/  IABS R231, R3 ;  /* 0x0000000300e77213 */ /* 0x000fe20000000000 */
[----:B------:R-:W-:Y:S01]  /*a690*/  VIADD R2, R152, 0xdf ;  /* 0x000000df98027836 */ /* 0x000fe20000000000 */
[----:B------:R-:W-:Y:S01]  /*a6a0*/  ISETP.GT.U32.AND P0, PT, R238, R228, PT ;  /* 0x000000e4ee00720c */ /* 0x000fe20003f04070 */
[--C-:B------:R-:W-:Y:S01]  /*a6b0*/  @!P1 IMAD.IADD R225, R225, 0x1, -R238.reuse ;  /* 0x00000001e1e19824 */ /* 0x100fe200078e0aee */
[----:B------:R-:W-:Y:S01]  /*a6c0*/  IABS R233, R4 ;  /* 0x0000000400e97213 */ /* 0x000fe20000000000 */
[--C-:B------:R-:W-:Y:S01]  /*a6d0*/  @!P3 IMAD.IADD R227, R227, 0x1, -R238.reuse ;  /* 0x00000001e3e3b824 */ /* 0x100fe200078e0aee */
[----:B------:R-:W-:Y:S01]  /*a6e0*/  ISETP.GE.AND P3, PT, R2, RZ, PT ;  /* 0x000000ff0200720c */ /* 0x000fe20003f66270 */
[--C-:B------:R-:W-:Y:S01]  /*a6f0*/  @!P4 IMAD.IADD R229, R229, 0x1, -R238.reuse ;  /* 0x00000001e5e5c824 */ /* 0x100fe200078e0aee */
[----:B------:R-:W-:Y:S01]  /*a700*/  IABS R2, R2 ;  /* 0x0000000200027213 */ /* 0x000fe20000000000 */
[----:B------:R-:W-:Y:S01]  /*a710*/  @!P2 IMAD.MOV R223, RZ, RZ, -R223 ;  /* 0x000000ffffdfa224 */ /* 0x000fe200078e0adf */
[----:B------:R-:W-:Y:S01]  /*a720*/  @!P5 IADD3 R225, -R225, RZ, RZ ;  /* 0x000000ffe1e1d210 */ /* 0x000fe20007ffe1ff */
[----:B------:R-:W-:Y:S01]  /*a730*/  VIADD R6, R152, 0xe1 ;  /* 0x000000e198067836 */ /* 0x000fe20000000000 */
[----:B------:R-:W-:Y:S01]  /*a740*/  ISETP.GT.U32.AND P4, PT, R238, R229, PT ;  /* 0x000000e5ee00720c */ /* 0x000fe20003f84070 */
[----:B------:R-:W-:Y:S01]  /*a750*/  VIADD R16, R152, 0xed ;  /* 0x000000ed98107836 */ /* 0x000fe20000000000 */
[----:B------:R-:W-:Y:S01]  /*a760*/  ISETP.GE.AND P5, PT, R3, RZ, PT ;  /* 0x000000ff0300720c */ /* 0x000fe20003fa6270 */
[----:B------:R-:W-:Y:S01]  /*a770*/  @!P0 IMAD.IADD R228, R228, 0x1, -R238 ;  /* 0x00000001e4e48824 */ /* 0x000fe200078e0aee */
[----:B------:R-:W-:Y:S01]  /*a780*/  ISETP.GE.AND P0, PT, R4, RZ, PT ;  /* 0x000000ff0400720c */ /* 0x000fe20003f06270 */
[----:B------:R-:W-:Y:S01]  /*a790*/  IMAD.HI.U32 R4, R0, R231, RZ ;  /* 0x000000e700047227 */ /* 0x000fe200078e00ff */
[----:B------:R-:W-:-:S02]  /*a7a0*/  ISETP.GE.AND P1, PT, R7, RZ, PT ;  /* 0x000000ff0700720c */ /* 0x000fc40003f26270 */
[----:B------:R-:W-:Y:S01]  /*a7b0*/  ISETP.GE.AND P2, PT, R5, RZ, PT ;  /* 0x000000ff0500720c */ /* 0x000fe20003f46270 */
[----:B------:R-:W-:Y:S01]  /*a7c0*/  IMAD.MOV.U32 R3, RZ, RZ, R2 ;  /* 0x000000ffff037224 */ /* 0x000fe200078e0002 */
[----:B------:R-:W-:Y:S01]  /*a7d0*/  IADD3 R4, -R4, RZ, RZ ;  /* 0x000000ff04047210 */ /* 0x000fe20007ffe1ff */
[C---:B------:R-:W-:Y:S01]  /*a7e0*/  IMAD.HI.U32 R7, R0.reuse, R233, RZ ;  /* 0x000000e900077227 */ /* 0x040fe200078e00ff */
[----:B------:R-:W-:Y:S02]  /*a7f0*/  IABS R5, R6 ;  /* 0x0000000600057213 */ /* 0x000fe40000000000 */
[----:B------:R-:W-:Y:S01]  /*a800*/  IABS R252, R16 ;  /* 0x0000001000fc7213 */ /* 0x000fe20000000000 */
[----:B------:R-:W-:Y:S01]  /*a810*/  IMAD.HI.U32 R2, R0, R3, RZ ;  /* 0x0000000300027227 */ /* 0x000fe200078e00ff */
[----:B------:R-:W-:-:S03]  /*a820*/  IABS R16, R245 ;  /* 0x000000f500107213 */ /* 0x000fc60000000000 */
[----:B------:R-:W-:Y:S01]  /*a830*/  IMAD R231, R238, R4, R231 ;  /* 0x00000004eee77224 */ /* 0x000fe200078e02e7 */
[----:B------:R-:W-:Y:S01]  /*a840*/  @!P1 IADD3 R228, -R228, RZ, RZ ;  /* 0x000000ffe4e49210 */ /* 0x000fe20007ffe1ff */
[----:B------:R-:W-:Y:S02]  /*a850*/  @!P4 IMAD.IADD R229, R229, 0x1, -R238 ;  /* 0x00000001e5e5c824 */ /* 0x000fe400078e0aee */
[----:B------:R-:W-:Y:S02]  /*a860*/  IMAD.MOV R2, RZ, RZ, -R2 ;  /* 0x000000ffff027224 */ /* 0x000fe400078e0a02 */
[----:B------:R-:W-:Y:S01]  /*a870*/  @!P6 IMAD.MOV R229, RZ, RZ, -R229 ;  /* 0x000000ffffe5e224 */ /* 0x000fe200078e0ae5 */
[C---:B------:R-:W-:Y:S01]  /*a880*/  ISETP.GT.U32.AND P6, PT, R238.reuse, R231, PT ;  /* 0x000000e7ee00720c */ /* 0x040fe20003fc4070 */
[----:B------:R-:W-:Y:S02]  /*a890*/  IMAD R230, R238, R2, R3 ;  /* 0x00000002eee67224 */ /* 0x000fe400078e0203 */
[----:B------:R-:W-:-:S02]  /*a8a0*/  VIADD R4, R152, 0xe3 ;  /* 0x000000e398047836 */ /* 0x000fc40000000000 */
[----:B------:R-:W-:Y:S01]  /*a8b0*/  IMAD.MOV R7, RZ, RZ, -R7 ;  /* 0x000000ffff077224 */ /* 0x000fe200078e0a07 */
[C---:B------:R-:W-:Y:S01]  /*a8c0*/  ISETP.GT.U32.AND P1, PT, R238.reuse, R230, PT ;  /* 0x000000e6ee00720c */ /* 0x040fe20003f24070 */
[----:B------:R-:W-:Y:S01]  /*a8d0*/  @!P2 IMAD.MOV R227, RZ, RZ, -R227 ;  /* 0x000000ffffe3a224 */ /* 0x000fe200078e0ae3 */
[----:B------:R-:W-:Y:S01]  /*a8e0*/  IABS R234, R4 ;  /* 0x0000000400ea7213 */ /* 0x000fe20000000000 */
[----:B------:R-:W-:Y:S01]  /*a8f0*/  IMAD R233, R238, R7, R233 ;  /* 0x00000007eee97224 */ /* 0x000fe200078e02e9 */
[----:B------:R-:W-:Y:S01]  /*a900*/  ISETP.GE.AND P2, PT, R6, RZ, PT ;  /* 0x000000ff0600720c */ /* 0x000fe20003f46270 */
[----:B------:R-:W-:Y:S01]  /*a910*/  IMAD.HI.U32 R6, R0, R5, RZ ;  /* 0x0000000500067227 */ /* 0x000fe200078e00ff */
[----:B------:R-:W-:-:S03]  /*a920*/  ISETP.GE.AND P4, PT, R4, RZ, PT ;  /* 0x000000ff0400720c */ /* 0x000fc60003f86270 */
[----:B------:R-:W-:Y:S02]  /*a930*/  @!P6 IMAD.IADD R231, R231, 0x1, -R238 ;  /* 0x00000001e7e7e824 */ /* 0x000fe400078e0aee */
[----:B------:R-:W-:-:S03]  /*a940*/  IMAD.HI.U32 R8, R0, R234, RZ ;  /* 0x000000ea00087227 */ /* 0x000fc600078e00ff */
[----:B------:R-:W-:Y:S01]  /*a950*/  ISETP.GT.U32.AND P6, PT, R238, R231, PT ;  /* 0x000000e7ee00720c */ /* 0x000fe20003fc4070 */
[----:B------:R-:W-:Y:S02]  /*a960*/  @!P1 IMAD.IADD R230, R230, 0x1, -R238 ;  /* 0x00000001e6e69824 */ /* 0x000fe400078e0aee */
[----:B------:R-:W-:Y:S02]  /*a970*/  IMAD.MOV R8, RZ, RZ, -R8 ;  /* 0x000000ffff087224 */ /* 0x000fe400078e0a08 */
[----:B------:R-:W-:Y:S01]  /*a980*/  IMAD.MOV R6, RZ, RZ, -R6 ;  /* 0x000000ffff067224 */ /* 0x000fe200078e0a06 */
[C---:B------:R-:W-:Y:S01]  /*a990*/  ISETP.GT.U32.AND P1, PT, R238.reuse, R230, PT ;  /* 0x000000e6ee00720c */ /* 0x040fe20003f24070 */
[C---:B------:R-:W-:Y:S02]  /*a9a0*/  IMAD R234, R238.reuse, R8, R234 ;  /* 0x00000008eeea7224 */ /* 0x040fe400078e02ea */
[----:B------:R-:W-:Y:S02]  /*a9b0*/  IMAD R232, R238, R6, R5 ;  /* 0x00000006eee87224 */ /* 0x000fe400078e0205 */
[----:B------:R-:W-:-:S04]  /*a9c0*/  IMAD.HI.U32 R5, R0, R237, RZ ;  /* 0x000000ed00057227 */ /* 0x000fc800078e00ff */
[--C-:B------:R-:W-:Y:S01]  /*a9d0*/  @!P6 IMAD.IADD R231, R231, 0x1, -R238.reuse ;  /* 0x00000001e7e7e824 */ /* 0x100fe200078e0aee */
[----:B------:R-:W-:Y:S01]  /*a9e0*/  ISETP.GT.U32.AND P6, PT, R238, R233, PT ;  /* 0x000000e9ee00720c */ /* 0x000fe20003fc4070 */
[----:B------:R-:W-:Y:S02]  /*a9f0*/  IMAD.MOV R5, RZ, RZ, -R5 ;  /* 0x000000ffff057224 */ /* 0x000fe400078e0a05 */
[----:B------:R-:W-:Y:S01]  /*aa00*/  @!P1 IMAD.IADD R230, R230, 0x1, -R238 ;  /* 0x00000001e6e69824 */ /* 0x000fe200078e0aee */
[C---:B------:R-:W-:Y:S01]  /*aa10*/  ISETP.GT.U32.AND P1, PT, R238.reuse, R232, PT ;  /* 0x000000e8ee00720c */ /* 0x040fe20003f24070 */
[C---:B------:R-:W-:Y:S02]  /*aa20*/  IMAD R237, R238.reuse, R5, R237 ;  /* 0x00000005eeed7224 */ /* 0x040fe400078e02ed */
[----:B------:R-:W-:Y:S01]  /*aa30*/  @!P3 IMAD.MOV R230, RZ, RZ, -R230 ;  /* 0x000000ffffe6b224 */ /* 0x000fe200078e0ae6 */
[----:B------:R-:W-:Y:S01]  /*aa40*/  ISETP.GT.U32.AND P3, PT, R238, R234, PT ;  /* 0x000000eaee00720c */ /* 0x000fe20003f64070 */
[----:B------:R-:W-:-:S04]  /*aa50*/  IMAD.HI.U32 R4, R0, R246, RZ ;  /* 0x000000f600047227 */ /* 0x000fc800078e00ff */
[----:B------:R-:W-:Y:S02]  /*aa60*/  @!P6 IMAD.IADD R233, R233, 0x1, -R238 ;  /* 0x00000001e9e9e824 */ /* 0x000fe400078e0aee */
[----:B------:R-:W-:Y:S02]  /*aa70*/  VIADD R3, R152, 0xe5 ;  /* 0x000000e598037836 */ /* 0x000fe40000000000 */
[----:B------:R-:W-:Y:S01]  /*aa80*/  IMAD.MOV R4, RZ, RZ, -R4 ;  /* 0x000000ffff047224 */ /* 0x000fe200078e0a04 */
[----:B------:R-:W-:Y:S01]  /*aa90*/  ISETP.GT.U32.AND P6, PT, R238, R233, PT ;  /* 0x000000e9ee00720c */ /* 0x000fe20003fc4070 */
[----:B------:R-:W-:Y:S01]  /*aaa0*/  VIADD R2, R152, 0xe4 ;  /* 0x000000e498027836 */ /* 0x000fe20000000000 */
[----:B------:R-:W-:Y:S01]  /*aab0*/  IABS R236, R3 ;  /* 0x0000000300ec7213 */ /* 0x000fe20000000000 */
[----:B------:R-:W-:Y:S01]  /*aac0*/  IMAD R246, R238, R4, R246 ;  /* 0x00000004eef67224 */ /* 0x000fe200078e02f6 */
[----:B------:R-:W-:Y:S01]  /*aad0*/  @!P3 IADD3 R234, R234, -R238, RZ ;  /* 0x800000eeeaeab210 */ /* 0x000fe20007ffe0ff */
[----:B------:R-:W-:Y:S01]  /*aae0*/  IMAD.HI.U32 R4, R0, R248, RZ ;  /* 0x000000f800047227 */ /* 0x000fe200078e00ff */
[----:B------:R-:W-:-:S02]  /*aaf0*/  IABS R235, R2 ;  /* 0x0000000200eb7213 */ /* 0x000fc40000000000 */
[----:B------:R-:W-:Y:S01]  /*ab00*/  ISETP.GT.U32.AND P3, PT, R238, R234, PT ;  /* 0x000000eaee00720c */ /* 0x000fe20003f64070 */
[----:B------:R-:W-:-:S04]  /*ab10*/  IMAD.HI.U32 R6, R0, R236, RZ ;  /* 0x000000ec00067227 */ /* 0x000fc800078e00ff */
[----:B------:R-:W-:Y:S01]  /*ab20*/  @!P6 IMAD.IADD R233, R233, 0x1, -R238 ;  /* 0x00000001e9e9e824 */ /* 0x000fe200078e0aee */
[C---:B------:R-:W-:Y:S01]  /*ab30*/  ISETP.GT.U32.AND P6, PT, R238.reuse, R237, PT ;  /* 0x000000edee00720c */ /* 0x040fe20003fc4070 */
[----:B------:R-:W-:Y:S02]  /*ab40*/  IMAD.MOV R6, RZ, RZ, -R6 ;  /* 0x000000ffff067224 */ /* 0x000fe400078e0a06 */
[----:B------:R-:W-:Y:S02]  /*ab50*/  IMAD.MOV R4, RZ, RZ, -R4 ;  /* 0x000000ffff047224 */ /* 0x000fe400078e0a04 */
[----:B------:R-:W-:Y:S02]  /*ab60*/  IMAD R236, R238, R6, R236 ;  /* 0x00000006eeec7224 */ /* 0x000fe400078e02ec */
[----:B------:R-:W-:Y:S01]  /*ab70*/  @!P3 IMAD.IADD R234, R234, 0x1, -R238 ;  /* 0x00000001eaeab824 */ /* 0x000fe200078e0aee */
[----:B------:R-:W-:Y:S01]  /*ab80*/  ISETP.GT.U32.AND P3, PT, R238, R246, PT ;  /* 0x000000f6ee00720c */ /* 0x000fe20003f64070 */
[----:B------:R-:W-:-:S04]  /*ab90*/  IMAD.HI.U32 R6, R0, R249, RZ ;  /* 0x000000f900067227 */ /* 0x000fc800078e00ff */
[----:B------:R-:W-:Y:S02]  /*aba0*/  @!P6 IMAD.IADD R237, R237, 0x1, -R238 ;  /* 0x00000001edede824 */ /* 0x000fe400078e0aee */
[----:B------:R-:W-:Y:S02]  /*abb0*/  IMAD.MOV R6, RZ, RZ, -R6 ;  /* 0x000000ffff067224 */ /* 0x000fe400078e0a06 */
[C---:B------:R-:W-:Y:S01]  /*abc0*/  IMAD R248, R238.reuse, R4, R248 ;  /* 0x00000004eef87224 */ /* 0x040fe200078e02f8 */
[C---:B------:R-:W-:Y:S01]  /*abd0*/  ISETP.GT.U32.AND P6, PT, R238.reuse, R237, PT ;  /* 0x000000edee00720c */ /* 0x040fe20003fc4070 */
[----:B------:R-:W-:Y:S02]  /*abe0*/  IMAD R249, R238, R6, R249 ;  /* 0x00000006eef97224 */ /* 0x000fe400078e02f9 */
[----:B------:R-:W-:Y:S01]  /*abf0*/  @!P3 IADD3 R246, R246, -R238, RZ ;  /* 0x800000eef6f6b210 */ /* 0x000fe20007ffe0ff */
[----:B------:R-:W-:-:S03]  /*ac00*/  IMAD.HI.U32 R4, R0, R250, RZ ;  /* 0x000000fa00047227 */ /* 0x000fc600078e00ff */
[----:B------:R-:W-:Y:S01]  /*ac10*/  ISETP.GT.U32.AND P3, PT, R238, R246, PT ;  /* 0x000000f6ee00720c */ /* 0x000fe20003f64070 */
[----:B------:R-:W-:Y:S02]  /*ac20*/  IMAD.MOV R4, RZ, RZ, -R4 ;  /* 0x000000ffff047224 */ /* 0x000fe400078e0a04 */
[----:B------:R-:W-:-:S04]  /*ac30*/  IMAD.HI.U32 R7, R0, R235, RZ ;  /* 0x000000eb00077227 */ /* 0x000fc800078e00ff */
[----:B------:R-:W-:Y:S01]  /*ac40*/  @!P6 IMAD.IADD R237, R237, 0x1, -R238 ;  /* 0x00000001edede824 */ /* 0x000fe200078e0aee */
[C---:B------:R-:W-:Y:S01]  /*ac50*/  ISETP.GT.U32.AND P6, PT, R238.reuse, R249, PT ;  /* 0x000000f9ee00720c */ /* 0x040fe20003fc4070 */
[----:B------:R-:W-:Y:S01]  /*ac60*/  IMAD R250, R238, R4, R250 ;  /* 0x00000004eefa7224 */ /* 0x000fe200078e02fa */
[----:B------:R-:W-:Y:S01]  /*ac70*/  IADD3 R7, -R7, RZ, RZ ;  /* 0x000000ff07077210 */ /* 0x000fe20007ffe1ff */
[----:B------:R-:W-:Y:S02]  /*ac80*/  VIADD R18, R152, 0xec ;  /* 0x000000ec98127836 */ /* 0x000fe40000000000 */
[----:B------:R-:W-:Y:S01]  /*ac90*/  @!P3 IADD3 R246, R246, -R238, RZ ;  /* 0x800000eef6f6b210 */ /* 0x000fe20007ffe0ff */
[----:B------:R-:W-:Y:S01]  /*aca0*/  VIADD R8, R152, 0xee ;  /* 0x000000ee98087836 */ /* 0x000fe20000000000 */
[----:B------:R-:W-:Y:S01]  /*acb0*/  ISETP.GT.U32.AND P3, PT, R238, R250, PT ;  /* 0x000000faee00720c */ /* 0x000fe20003f64070 */
[----:B------:R-:W-:Y:S01]  /*acc0*/  IMAD.HI.U32 R6, R0, R252, RZ ;  /* 0x000000fc00067227 */ /* 0x000fe200078e00ff */
[----:B------:R-:W-:-:S02]  /*acd0*/  IABS R251, R18 ;  /* 0x0000001200fb7213 */ /* 0x000fc40000000000 */
[----:B------:R-:W-:Y:S01]  /*ace0*/  IABS R18, R8 ;  /* 0x0000000800127213 */ /* 0x000fe20000000000 */
[----:B------:R-:W-:Y:S02]  /*acf0*/  VIADD R241, R152, 0xe8 ;  /* 0x000000e898f17836 */ /* 0x000fe40000000000 */
[----:B------:R-:W-:Y:S02]  /*ad00*/  @!P6 IMAD.IADD R249, R249, 0x1, -R238 ;  /* 0x00000001f9f9e824 */ /* 0x000fe400078e0aee */
[----:B------:R-:W-:Y:S01]  /*ad10*/  IMAD.MOV R4, RZ, RZ, -R6 ;  /* 0x000000ffff047224 */ /* 0x000fe200078e0a06 */
[----:B------:R-:W-:Y:S01]  /*ad20*/  IABS R5, R241 ;  /* 0x000000f100057213 */ /* 0x000fe20000000000 */
[C---:B------:R-:W-:Y:S01]  /*ad30*/  IMAD R235, R238.reuse, R7, R235 ;  /* 0x00000007eeeb7224 */ /* 0x040fe200078e02eb */
[----:B------:R-:W-:Y:S01]  /*ad40*/  ISETP.GT.U32.AND P6, PT, R238, R249, PT ;  /* 0x000000f9ee00720c */ /* 0x000fe20003fc4070 */
[----:B------:R-:W-:Y:S01]  /*ad50*/  @!P3 IMAD.IADD R250, R250, 0x1, -R238 ;  /* 0x00000001fafab824 */ /* 0x000fe200078e0aee */
[----:B------:R-:W-:Y:S01]  /*ad60*/  IABS R6, R152 ;  /* 0x0000009800067213 */ /* 0x000fe20000000000 */
[----:B------:R-:W-:-:S02]  /*ad70*/  IMAD R252, R238, R4, R252 ;  /* 0x00000004eefc7224 */ /* 0x000fc400078e02fc */
[----:B------:R-:W-:Y:S01]  /*ad80*/  VIADD R7, R152, 0xef ;  /* 0x000000ef98077836 */ /* 0x000fe20000000000 */
[----:B------:R-:W-:Y:S01]  /*ad90*/  ISETP.GT.U32.AND P3, PT, R238, R250, PT ;  /* 0x000000faee00720c */ /* 0x000fe20003f64070 */
[----:B------:R-:W-:-:S03]  /*ada0*/  IMAD.HI.U32 R4, R0, R18, RZ ;  /* 0x0000001200047227 */ /* 0x000fc600078e00ff */
[----:B------:R-:W-:Y:S01]  /*adb0*/  IABS R17, R7 ;  /* 0x0000000700117213 */ /* 0x000fe20000000000 */
[----:B------:R-:W-:Y:S02]  /*adc0*/  VIADD R244, R152, 0xf1 ;  /* 0x000000f198f47836 */ /* 0x000fe40000000000 */
[----:B------:R-:W-:Y:S01]  /*add0*/  @!P6 IMAD.IADD R249, R249, 0x1, -R238 ;  /* 0x00000001f9f9e824 */ /* 0x000fe200078e0aee */
[----:B------:R-:W-:Y:S01]  /*ade0*/  ISETP.GE.AND P6, PT, R2, RZ, PT ;  /* 0x000000ff0200720c */ /* 0x000fe20003fc6270 */
[----:B------:R-:W-:Y:S01]  /*adf0*/  IMAD.MOV R2, RZ, RZ, -R4 ;  /* 0x000000ffff027224 */ /* 0x000fe200078e0a04 */
[----:B------:R-:W-:Y:S01]  /*ae00*/  IABS R15, R244 ;  /* 0x000000f4000f7213 */ /* 0x000fe20000000000 */
[----:B------:R-:W-:-:S04]  /*ae10*/  IMAD.HI.U32 R247, R0, R5, RZ ;  /* 0x0000000500f77227 */ /* 0x000fc800078e00ff */
[----:B------:R-:W-:Y:S02]  /*ae20*/  IMAD R18, R238, R2, R18 ;  /* 0x00000002ee127224 */ /* 0x000fe400078e0212 */
[----:B------:R-:W-:Y:S02]  /*ae30*/  IMAD.MOV R247, RZ, RZ, -R247 ;  /* 0x000000fffff77224 */ /* 0x000fe400078e0af7 */
[----:B-1----:R-:W-:Y:S02]  /*ae40*/  VIADD R26, R152, 0xf3 ;  /* 0x000000f3981a7836 */ /* 0x002fe40000000000 */
[----:B------:R-:W-:-:S03]  /*ae50*/  IMAD.HI.U32 R2, R0, R16, RZ ;  /* 0x0000001000027227 */ /* 0x000fc600078e00ff */
[----:B------:R-:W-:Y:S01]  /*ae60*/  IABS R13, R26 ;  /* 0x0000001a000d7213 */ /* 0x000fe20000000000 */
[----:B------:R-:W-:Y:S01]  /*ae70*/  IMAD.HI.U32 R7, R0, R17, RZ ;  /* 0x0000001100077227 */ /* 0x000fe200078e00ff */
[----:B------:R1:W-:Y:S03]  /*ae80*/  STL [R1+0x2b90], R26 ;  /* 0x002b901a01007387 */ /* 0x0003e60000100800 */
[----:B------:R-:W-:Y:S01]  /*ae90*/  @!P3 IMAD.IADD R250, R250, 0x1, -R238 ;  /* 0x00000001fafab824 */ /* 0x000fe200078e0aee */
[----:B------:R-:W-:Y:S01]  /*aea0*/  ISETP.GE.AND P3, PT, R3, RZ, PT ;  /* 0x000000ff0300720c */ /* 0x000fe20003f66270 */
[----:B------:R-:W-:Y:S02]  /*aeb0*/  IMAD R247, R238, R247, R5 ;  /* 0x000000f7eef77224 */ /* 0x000fe400078e0205 */
[----:B------:R-:W-:Y:S02]  /*aec0*/  IMAD.MOV R2, RZ, RZ, -R2 ;  /* 0x000000ffff027224 */ /* 0x000fe400078e0a02 */
[----:B------:R-:W-:-:S04]  /*aed0*/  IMAD.HI.U32 R5, R0, R251, RZ ;  /* 0x000000fb00057227 */ /* 0x000fc800078e00ff */
[----:B------:R-:W-:Y:S01]  /*aee0*/  IMAD.MOV R4, RZ, RZ, -R7 ;  /* 0x000000ffff047224 */ /* 0x000fe200078e0a07 */
[----:B------:R-:W-:Y:S01]  /*aef0*/  IABS R7, R158 ;  /* 0x0000009e00077213 */ /* 0x000fe20000000000 */
[----:B------:R-:W-:-:S04]  /*af00*/  IMAD.HI.U32 R3, R0, R15, RZ ;  /* 0x0000000f00037227 */ /* 0x000fc800078e00ff */
[----:B------:R-:W-:Y:S02]  /*af10*/  VIADD R25, R152, 0xf4 ;  /* 0x000000f498197836 */ /* 0x000fe40000000000 */
[C---:B------:R-:W-:Y:S02]  /*af20*/  IMAD R16, R238.reuse, R2, R16 ;  /* 0x00000002ee107224 */ /* 0x040fe400078e0210 */
[----:B------:R-:W-:Y:S01]  /*af30*/  IMAD.MOV R5, RZ, RZ, -R5 ;  /* 0x000000ffff057224 */ /* 0x000fe200078e0a05 */
[----:B------:R-:W-:Y:S01]  /*af40*/  IABS R12, R25 ;  /* 0x00000019000c7213 */ /* 0x000fe20000000000 */
[----:B------:R-:W-:Y:S01]  /*af50*/  IMAD R17, R238, R4, R17 ;  /* 0x00000004ee117224 */ /* 0x000fe200078e0211 */
[----:B------:R1:W-:Y:S01]  /*af60*/  STL [R1+0x2b8c], R25 ;  /* 0x002b8c1901007387 */ /* 0x0003e20000100800 */
[----:B------:R-:W-:Y:S02]  /*af70*/  IMAD.MOV R2, RZ, RZ, -R3 ;  /* 0x000000ffff027224 */ /* 0x000fe400078e0a03 */
[----:B------:R-:W-:-:S02]  /*af80*/  VIADD R24, R152, 0xf5 ;  /* 0x000000f598187836 */ /* 0x000fc40000000000 */
[----:B------:R-:W-:-:S03]  /*af90*/  IMAD.HI.U32 R4, R0, R13, RZ ;  /* 0x0000000d00047227 */ /* 0x000fc600078e00ff */
[----:B------:R-:W-:Y:S01]  /*afa0*/  IABS R11, R24 ;  /* 0x00000018000b7213 */ /* 0x000fe20000000000 */
[----:B------:R-:W-:Y:S01]  /*afb0*/  IMAD R251, R238, R5, R251 ;  /* 0x00000005eefb7224 */ /* 0x000fe200078e02fb */
[----:B------:R1:W-:Y:S01]  /*afc0*/  STL [R1+0x2b88], R24 ;  /* 0x002b881801007387 */ /* 0x0003e20000100800 */
[----:B--2---:R-:W-:Y:S02]  /*afd0*/  VIADD R27, R152, 0xf2 ;  /* 0x000000f2981b7836 */ /* 0x004fe40000000000 */
[----:B------:R-:W-:Y:S02]  /*afe0*/  IMAD R15, R238, R2, R15 ;  /* 0x00000002ee0f7224 */ /* 0x000fe400078e020f */
[----:B------:R-:W-:Y:S01]  /*aff0*/  IMAD.HI.U32 R5, R0, R6, RZ ;  /* 0x0000000600057227 */ /* 0x000fe200078e00ff */
[----:B------:R-:W-:-:S03]  /*b000*/  IABS R14, R27 ;  /* 0x0000001b000e7213 */ /* 0x000fc60000000000 */
[----:B------:R-:W-:Y:S02]  /*b010*/  IMAD.MOV R2, RZ, RZ, -R4 ;  /* 0x000000ffff027224 */ /* 0x000fe400078e0a04 */
[----:B------:R-:W-:Y:S02]  /*b020*/  VIADD R155, R152, 0xf7 ;  /* 0x000000f7989b7836 */ /* 0x000fe40000000000 */
[----:B------:R-:W-:-:S03]  /*b030*/  IMAD.HI.U32 R3, R0, R12, RZ ;  /* 0x0000000c00037227 */ /* 0x000fc600078e00ff */
[----:B------:R-:W-:Y:S01]  /*b040*/  IABS R9, R155 ;  /* 0x0000009b00097213 */ /* 0x000fe20000000000 */
[----:B------:R-:W-:Y:S01]  /*b050*/  IMAD.MOV R5, RZ, RZ, -R5 ;  /* 0x000000ffff057224 */ /* 0x000fe200078e0a05 */
[----:B------:R-:W-:Y:S01]  /*b060*/  IADD3 R3, -R3, RZ, RZ ;  /* 0x000000ff03037210 */ /* 0x000fe20007ffe1ff */
[----:B------:R-:W-:Y:S02]  /*b070*/  IMAD R13, R238, R2, R13 ;  /* 0x00000002ee0d7224 */ /* 0x000fe400078e020d */
[----:B------:R-:W-:Y:S02]  /*b080*/  VIADD R153, R152, 0xf6 ;  /* 0x000000f698997836 */ /* 0x000fe40000000000 */
[----:B------:R-:W-:-:S03]  /*b090*/  IMAD.HI.U32 R2, R0, R11, RZ ;  /* 0x0000000b00027227 */ /* 0x000fc600078e00ff */
[----:B------:R-:W-:Y:S01]  /*b0a0*/  IABS R10, R153 ;  /* 0x00000099000a7213 */ /* 0x000fe20000000000 */
[----:B------:R-:W-:Y:S01]  /*b0b0*/  VIADD R157, R152, 0xf8 ;  /* 0x000000f8989d7836 */ /* 0x000fe20000000000 */
[----:B------:R-:W-:Y:S01]  /*b0c0*/  STL [R1+0x2b84], R153 ;  /* 0x002b849901007387 */ /* 0x000fe20000100800 */
[----:B------:R-:W-:Y:S02]  /*b0d0*/  IMAD R6, R238, R5, R6 ;  /* 0x00000005ee067224 */ /* 0x000fe400078e0206 */
[C---:B------:R-:W-:Y:S01]  /*b0e0*/  IMAD.HI.U32 R5, R0.reuse, R14, RZ ;  /* 0x0000000e00057227 */ /* 0x040fe200078e00ff */
[----:B------:R-:W-:Y:S01]  /*b0f0*/  IABS R8, R157 ;  /* 0x0000009d00087213 */ /* 0x000fe20000000000 */
[----:B------:R-:W-:Y:S02]  /*b100*/  STL [R1+0x2b80], R155 ;  /* 0x002b809b01007387 */ /* 0x000fe40000100800 */
[----:B------:R-:W-:Y:S02]  /*b110*/  IMAD.MOV R2, RZ, RZ, -R2 ;  /* 0x000000ffff027224 */ /* 0x000fe400078e0a02 */
[C---:B------:R-:W-:Y:S01]  /*b120*/  IMAD.HI.U32 R4, R0.reuse, R9, RZ ;  /* 0x0000000900047227 */ /* 0x040fe200078e00ff */
[----:B------:R-:W-:Y:S03]  /*b130*/  STL [R1+0x2b7c], R157 ;  /* 0x002b7c9d01007387 */ /* 0x000fe60000100800 */
[----:B------:R-:W-:Y:S01]  /*b140*/  IMAD.HI.U32 R116, R0, R7, RZ ;  /* 0x0000000700747227 */ /* 0x000fe200078e00ff */
[----:B------:R-:W-:Y:S03]  /*b150*/  STL [R1+0x2b78], R158 ;  /* 0x002b789e01007387 */ /* 0x000fe60000100800 */
[----:B------:R-:W-:-:S02]  /*b160*/  IMAD.MOV R5, RZ, RZ, -R5 ;  /* 0x000000ffff057224 */ /* 0x000fc400078e0a05 */
[C---:B------:R-:W-:Y:S02]  /*b170*/  IMAD R12, R238.reuse, R3, R12 ;  /* 0x00000003ee0c7224 */ /* 0x040fe400078e020c */
[----:B------:R-:W-:Y:S02]  /*b180*/  IMAD R11, R238, R2, R11 ;  /* 0x00000002ee0b7224 */ /* 0x000fe400078e020b */
[----:B------:R-:W-:-:S04]  /*b190*/  IMAD.HI.U32 R3, R0, R10, RZ ;  /* 0x0000000a00037227 */ /* 0x000fc800078e00ff */
[----:B------:R-:W-:Y:S02]  /*b1a0*/  IMAD.MOV R2, RZ, RZ, -R4 ;  /* 0x000000ffff027224 */ /* 0x000fe400078e0a04 */
[----:B------:R-:W-:Y:S02]  /*b1b0*/  IMAD.MOV R4, RZ, RZ, -R116 ;  /* 0x000000ffff047224 */ /* 0x000fe400078e0a74 */
[----:B------:R-:W-:Y:S02]  /*b1c0*/  VIADD R22, R152, 0xfb ;  /* 0x000000fb98167836 */ /* 0x000fe40000000000 */
[----:B------:R-:W-:-:S04]  /*b1d0*/  IMAD.HI.U32 R19, R0, R8, RZ ;  /* 0x0000000800137227 */ /* 0x000fc800078e00ff */
[----:B------:R-:W-:Y:S02]  /*b1e0*/  IMAD R14, R238, R5, R14 ;  /* 0x00000005ee0e7224 */ /* 0x000fe400078e020e */
[----:B------:R-:W-:Y:S01]  /*b1f0*/  IMAD.MOV R5, RZ, RZ, -R3 ;  /* 0x000000ffff057224 */ /* 0x000fe200078e0a03 */
[----:B------:R-:W-:Y:S01]  /*b200*/  IADD3 R3, -R19, RZ, RZ ;  /* 0x000000ff13037210 */ /* 0x000fe20007ffe1ff */
[----:B------:R-:W-:Y:S02]  /*b210*/  VIADD R23, R152, 0xfa ;  /* 0x000000fa98177836 */ /* 0x000fe40000000000 */
[C---:B------:R-:W-:Y:S01]  /*b220*/  IMAD R7, R238.reuse, R4, R7 ;  /* 0x00000004ee077224 */ /* 0x040fe200078e0207 */
[----:B------:R-:W-:Y:S01]  /*b230*/  IABS R4, R22 ;  /* 0x0000001600047213 */ /* 0x000fe20000000000 */
[----:B------:R-:W-:Y:S01]  /*b240*/  IMAD R10, R238, R5, R10 ;  /* 0x00000005ee0a7224 */ /* 0x000fe200078e020a */
[----:B------:R-:W-:Y:S01]  /*b250*/  IABS R5, R23 ;  /* 0x0000001700057213 */ /* 0x000fe20000000000 */
[C---:B------:R-:W-:Y:S01]  /*b260*/  VIADD R21, R152.reuse, 0xfc ;  /* 0x000000fc98157836 */ /* 0x040fe20000000000 */
[----:B------:R2:W-:Y:S01]  /*b270*/  STL [R1+0x2b74], R23 ;  /* 0x002b741701007387 */ /* 0x0005e20000100800 */
[----:B---3--:R-:W-:-:S02]  /*b280*/  VIADD R30, R152, 0xfe ;  /* 0x000000fe981e7836 */ /* 0x008fc40000000000 */
[----:B------:R-:W-:Y:S01]  /*b290*/  IMAD.HI.U32 R115, R0, R4, RZ ;  /* 0x0000000400737227 */ /* 0x000fe200078e00ff */
[----:B------:R3:W-:Y:S02]  /*b2a0*/  STL [R1+0x2b70], R22 ;  /* 0x002b701601007387 */ /* 0x0007e40000100800 */
[----:B------:R-:W-:Y:S01]  /*b2b0*/  IABS R116, R30 ;  /* 0x0000001e00747213 */ /* 0x000fe20000000000 */
[C---:B------:R-:W-:Y:S01]  /*b2c0*/  IMAD R9, R238.reuse, R2, R9 ;  /* 0x00000002ee097224 */ /* 0x040fe200078e0209 */
[----:B------:R-:W-:Y:S01]  /*b2d0*/  IABS R2, R20 ;  /* 0x0000001400027213 */ /* 0x000fe20000000000 */
[----:B------:R-:W-:Y:S01]  /*b2e0*/  IMAD R8, R238, R3, R8 ;  /* 0x00000003ee087224 */ /* 0x000fe200078e0208 */
[----:B------:R-:W-:Y:S01]  /*b2f0*/  IABS R3, R21 ;  /* 0x0000001500037213 */ /* 0x000fe20000000000 */
[C---:B----4-:R-:W-:Y:S01]  /*b300*/  IMAD.HI.U32 R31, R0.reuse, R5, RZ ;  /* 0x00000005001f7227 */ /* 0x050fe200078e00ff */
[----:B------:R4:W-:Y:S03]  /*b310*/  STL [R1+0x2b6c], R21 ;  /* 0x002b6c1501007387 */ /* 0x0009e60000100800 */
[----:B------:R-:W-:Y:S01]  /*b320*/  IMAD.MOV R115, RZ, RZ, -R115 ;  /* 0x000000ffff737224 */ /* 0x000fe200078e0a73 */
[----:B------:R4:W-:Y:S01]  /*b330*/  STL [R1+0x2b68], R20 ;  /* 0x002b681401007387 */ /* 0x0009e20000100800 */
[----:B------:R-:W-:-:S03]  /*b340*/  IMAD.HI.U32 R29, R0, R3, RZ ;  /* 0x00000003001d7227 */ /* 0x000fc600078e00ff */
[----:B------:R4:W-:Y:S01]  /*b350*/  STL [R1+0x2b64], R30 ;  /* 0x002b641e01007387 */ /* 0x0009e20000100800 */
[----:B------:R-:W-:-:S04]  /*b360*/  IMAD.HI.U32 R28, R0, R2, RZ ;  /* 0x00000002001c7227 */ /* 0x000fc800078e00ff */
[----:B------:R-:W-:-:S04]  /*b370*/  IMAD.HI.U32 R19, R0, R116, RZ ;  /* 0x0000007400137227 */ /* 0x000fc800078e00ff */
[----:B------:R-:W-:Y:S02]  /*b380*/  IMAD.MOV.U32 R0, RZ, RZ, R31 ;  /* 0x000000ffff007224 */ /* 0x000fe400078e001f */
[----:B------:R-:W4:Y:S01]  /*b390*/  LDL.LU R31, [R1+0x2bf0] ;  /* 0x002bf000011f7983 */ /* 0x000f220000300800 */
[----:B------:R-:W-:Y:S02]  /*b3a0*/  IMAD R4, R238, R115, R4 ;  /* 0x00000073ee047224 */ /* 0x000fe400078e0204 */
[----:B------:R-:W-:Y:S01]  /*b3b0*/  @!P1 IMAD.IADD R232, R232, 0x1, -R238 ;  /* 0x00000001e8e89824 */ /* 0x000fe200078e0aee */
[----:B------:R-:W2:Y:S01]  /*b3c0*/  LDL.LU R115, [R1+0x2bec] ;  /* 0x002bec0001737983 */ /* 0x000ea20000300800 */
[----:B------:R-:W-:Y:S01]  /*b3d0*/  @!P5 IMAD.MOV R231, RZ, RZ, -R231 ;  /* 0x000000ffffe7d224 */ /* 0x000fe200078e0ae7 */
[C---:B------:R-:W-:Y:S02]  /*b3e0*/  ISETP.GT.U32.AND P5, PT, R238.reuse, R235, PT ;  /* 0x000000ebee00720c */ /* 0x040fe40003fa4070 */
[----:B------:R-:W-:-:S11]  /*b3f0*/  ISETP.GT.U32.AND P1, PT, R238, R232, PT ;  /* 0x000000e8ee00720c */ /* 0x000fd60003f24070 */
[--C-:B------:R-:W-:Y:S02]  /*b400*/  @!P5 IMAD.IADD R235, R235, 0x1, -R238.reuse ;  /* 0x00000001ebebd824 */ /* 0x100fe400078e0aee */
[----:B------:R-:W-:Y:S01]  /*b410*/  @!P1 IMAD.IADD R232, R232, 0x1, -R238 ;  /* 0x00000001e8e89824 */ /* 0x000fe200078e0aee */
        /* <DEDUP_REMOVED lines=14> */
[----:B------:R-:W-:Y:S02]  /*b500*/  @!P5 IADD3 R251, R251, -R238, RZ ;  /* 0x800000eefbfbd210 */ /* 0x000fe40007ffe0ff */
        /* <DEDUP_REMOVED lines=27> */
[--C-:B------:R-:W-:Y:S01]  /*b6c0*/  @!P1 IMAD.IADD R14, R14, 0x1, -R238.reuse ;  /* 0x000000010e0e9824 */ /* 0x100fe200078e0aee */
[----:B------:R-:W-:Y:S01]  /*b6d0*/  ISETP.GT.U32.AND P1, PT, R238, R13, PT ;  /* 0x0000000dee00720c */ /* 0x000fe20003f24070 */
[----:B------:R-:W-:Y:S01]  /*b6e0*/  @!P5 IMAD.IADD R6, R6, 0x1, -R238 ;  /* 0x000000010606d824 */ /* 0x000fe200078e0aee */
[----:B------:R-:W-:-:S11]  /*b6f0*/  ISETP.GT.U32.AND P5, PT, R238, R12, PT ;  /* 0x0000000cee00720c */ /* 0x000fd60003fa4070 */
[--C-:B------:R-:W-:Y:S01]  /*b700*/  @!P1 IMAD.IADD R13, R13, 0x1, -R238.reuse ;  /* 0x000000010d0d9824 */ /* 0x100fe200078e0aee */
[----:B------:R-:W-:Y:S01]  /*b710*/  ISETP.GT.U32.AND P1, PT, R238, R11, PT ;  /* 0x0000000bee00720c */ /* 0x000fe20003f24070 */
[----:B------:R-:W-:Y:S01]  /*b720*/  @!P5 IMAD.IADD R12, R12, 0x1, -R238 ;  /* 0x000000010c0cd824 */ /* 0x000fe200078e0aee */
[----:B------:R-:W-:Y:S01]  /*b730*/  ISETP.GT.U32.AND P5, PT, R238, R10, PT ;  /* 0x0000000aee00720c */ /* 0x000fe20003fa4070 */
[----:B------:R-:W-:-:S10]  /*b740*/  IMAD.MOV R28, RZ, RZ, -R28 ;  /* 0x000000ffff1c7224 */ /* 0x000fd400078e0a1c */
[----:B------:R-:W-:Y:S02]  /*b750*/  @!P1 IADD3 R11, R11, -R238, RZ ;  /* 0x800000ee0b0b9210 */ /* 0x000fe40007ffe0ff */
[----:B------:R-:W-:Y:S01]  /*b760*/  ISETP.GT.U32.AND P1, PT, R238, R9, PT ;  /* 0x00000009ee00720c */ /* 0x000fe20003f24070 */
[----:B------:R-:W-:Y:S01]  /*b770*/  @!P5 IMAD.IADD R10, R10, 0x1, -R238 ;  /* 0x000000010a0ad824 */ /* 0x000fe200078e0aee */
[----:B------:R-:W-:Y:S01]  /*b780*/  ISETP.GE.AND P5, PT, R152, RZ, PT ;  /* 0x000000ff9800720c */ /* 0x000fe20003fa6270 */
[----:B------:R-:W-:Y:S01]  /*b790*/  IMAD.MOV R0, RZ, RZ, -R0 ;  /* 0x000000ffff007224 */ /* 0x000fe200078e0a00 */
[----:B------:R-:W-:Y:S01]  /*b7a0*/  @!P2 IADD3 R232, -R232, RZ, RZ ;  /* 0x000000ffe8e8a210 */ /* 0x000fe20007ffe1ff */
[C---:B------:R-:W-:Y:S01]  /*b7b0*/  IMAD R2, R238.reuse, R28, R2 ;  /* 0x0000001cee027224 */ /* 0x040fe200078e0202 */
[C---:B------:R-:W-:Y:S01]  /*b7c0*/  ISETP.GT.U32.AND P2, PT, R238.reuse, R12, PT ;  /* 0x0000000cee00720c */ /* 0x040fe20003f44070 */
[----:B------:R-:W-:Y:S01]  /*b7d0*/  @!P0 IMAD.MOV R233, RZ, RZ, -R233 ;  /* 0x000000ffffe98224 */ /* 0x000fe200078e0ae9 */
[C---:B------:R-:W-:Y:S01]  /*b7e0*/  ISETP.GT.U32.AND P0, PT, R238.reuse, R13, PT ;  /* 0x0000000dee00720c */ /* 0x040fe20003f04070 */
[----:B------:R-:W-:Y:S01]  /*b7f0*/  @!P4 IMAD.MOV R234, RZ, RZ, -R234 ;  /* 0x000000ffffeac224 */ /* 0x000fe200078e0aea */
[C---:B------:R-:W-:Y:S01]  /*b800*/  ISETP.GT.U32.AND P4, PT, R238.reuse, R11, PT ;  /* 0x0000000bee00720c */ /* 0x040fe20003f84070 */
[----:B------:R-:W-:Y:S01]  /*b810*/  @!P6 IMAD.MOV R235, RZ, RZ, -R235 ;  /* 0x000000ffffebe224 */ /* 0x000fe200078e0aeb */
[C---:B------:R-:W-:Y:S01]  /*b820*/  ISETP.GT.U32.AND P6, PT, R238.reuse, R10, PT ;  /* 0x0000000aee00720c */ /* 0x040fe20003fc4070 */
[----:B------:R-:W-:Y:S01]  /*b830*/  @!P1 IMAD.IADD R9, R9, 0x1, -R238 ;  /* 0x0000000109099824 */ /* 0x000fe200078e0aee */
[C---:B------:R-:W-:Y:S01]  /*b840*/  ISETP.GT.U32.AND P1, PT, R238.reuse, R14, PT ;  /* 0x0000000eee00720c */ /* 0x040fe20003f24070 */
[----:B------:R-:W-:Y:S01]  /*b850*/  IMAD.MOV R19, RZ, RZ, -R19 ;  /* 0x000000ffff137224 */ /* 0x000fe200078e0a13 */
[----:B------:R-:W1:Y:S01]  /*b860*/  S2R R28, SR_TID.X ;  /* 0x00000000001c7919 */ /* 0x000e620000002100 */
[----:B------:R-:W-:-:S02]  /*b870*/  IMAD R5, R238, R0, R5 ;  /* 0x00000000ee057224 */ /* 0x000fc400078e0205 */
[C---:B------:R-:W-:Y:S02]  /*b880*/  IMAD R0, R238.reuse, R19, R116 ;  /* 0x00000013ee007224 */ /* 0x040fe400078e0274 */
[----:B------:R-:W-:Y:S02]  /*b890*/  IMAD.MOV R29, RZ, RZ, -R29 ;  /* 0x000000ffff1d7224 */ /* 0x000fe400078e0a1d */
[----:B------:R-:W-:Y:S02]  /*b8a0*/  IMAD.MOV.U32 R19, RZ, RZ, R6 ;  /* 0x000000ffff137224 */ /* 0x000fe400078e0006 */
[C---:B------:R-:W-:Y:S02]  /*b8b0*/  IMAD R3, R238.reuse, R29, R3 ;  /* 0x0000001dee037224 */ /* 0x040fe400078e0203 */
[----:B------:R-:W-:Y:S01]  /*b8c0*/  @!P3 IMAD.MOV R236, RZ, RZ, -R236 ;  /* 0x000000ffffecb224 */ /* 0x000fe200078e0aec */
[----:B------:R-:W-:Y:S02]  /*b8d0*/  @!P5 IADD3 R19, -R19, RZ, RZ ;  /* 0x000000ff1313d210 */ /* 0x000fe40007ffe1ff */
[----:B------:R-:W-:Y:S01]  /*b8e0*/  ISETP.GT.U32.AND P5, PT, R238, R7, PT ;  /* 0x00000007ee00720c */ /* 0x000fe20003fa4070 */
[--C-:B------:R-:W-:Y:S01]  /*b8f0*/  @!P1 IMAD.IADD R14, R14, 0x1, -R238.reuse ;  /* 0x000000010e0e9824 */ /* 0x100fe200078e0aee */
[C---:B------:R-:W-:Y:S01]  /*b900*/  ISETP.GT.U32.AND P3, PT, R238.reuse, R9, PT ;  /* 0x00000009ee00720c */ /* 0x040fe20003f64070 */
[--C-:B------:R-:W-:Y:S01]  /*b910*/  @!P0 IMAD.IADD R13, R13, 0x1, -R238.reuse ;  /* 0x000000010d0d8824 */ /* 0x100fe200078e0aee */
[----:B------:R-:W-:Y:S01]  /*b920*/  ISETP.GT.U32.AND P1, PT, R238, R8, PT ;  /* 0x00000008ee00720c */ /* 0x000fe20003f24070 */
[--C-:B------:R-:W-:Y:S01]  /*b930*/  @!P2 IMAD.IADD R12, R12, 0x1, -R238.reuse ;  /* 0x000000010c0ca824 */ /* 0x100fe200078e0aee */
[C---:B------:R-:W-:Y:S01]  /*b940*/  ISETP.GT.U32.AND P0, PT, R238.reuse, R5, PT ;  /* 0x00000005ee00720c */ /* 0x040fe20003f04070 */
[--C-:B------:R-:W-:Y:S01]  /*b950*/  @!P4 IMAD.IADD R11, R11, 0x1, -R238.reuse ;  /* 0x000000010b0bc824 */ /* 0x100fe200078e0aee */
[----:B------:R-:W-:Y:S01]  /*b960*/  ISETP.GT.U32.AND P2, PT, R238, R4, PT ;  /* 0x00000004ee00720c */ /* 0x000fe20003f44070 */
[----:B------:R-:W-:Y:S01]  /*b970*/  @!P6 IMAD.IADD R10, R10, 0x1, -R238 ;  /* 0x000000010a0ae824 */ /* 0x000fe200078e0aee */
[----:B------:R-:W-:-:S02]  /*b980*/  ISETP.GT.U32.AND P4, PT, R238, R3, PT ;  /* 0x00000003ee00720c */ /* 0x000fc40003f84070 */
[C---:B------:R-:W-:Y:S02]  /*b990*/  ISETP.GT.U32.AND P6, PT, R238.reuse, R2, PT ;  /* 0x00000002ee00720c */ /* 0x040fe40003fc4070 */
[----:B------:R-:W-:Y:S01]  /*b9a0*/  @!P5 IADD3 R7, R7, -R238, RZ ;  /* 0x800000ee0707d210 */ /* 0x000fe20007ffe0ff */
[--C-:B------:R-:W-:Y:S01]  /*b9b0*/  @!P3 IMAD.IADD R9, R9, 0x1, -R238.reuse ;  /* 0x000000010909b824 */ /* 0x100fe200078e0aee */
[----:B------:R-:W-:Y:S01]  /*b9c0*/  ISETP.GT.U32.AND P5, PT, R238, R0, PT ;  /* 0x00000000ee00720c */ /* 0x000fe20003fa4070 */
[--C-:B------:R-:W-:Y:S01]  /*b9d0*/  @!P1 IMAD.IADD R8, R8, 0x1, -R238.reuse ;  /* 0x0000000108089824 */ /* 0x100fe200078e0aee */
[----:B------:R-:W-:Y:S01]  /*b9e0*/  ISETP.GE.AND P3, PT, R243, RZ, PT ;  /* 0x000000fff300720c */ /* 0x000fe20003f66270 */
[--C-:B------:R-:W-:Y:S01]  /*b9f0*/  @!P0 IMAD.IADD R5, R5, 0x1, -R238.reuse ;  /* 0x0000000105058824 */ /* 0x100fe200078e0aee */
[----:B------:R-:W3:Y:S01]  /*ba00*/  LDL.LU R243, [R1+0x7c] ;  /* 0x00007c0001f37983 */ /* 0x000ee20000300800 */
[--C-:B------:R-:W-:Y:S01]  /*ba10*/  @!P2 IMAD.IADD R4, R4, 0x1, -R238.reuse ;  /* 0x000000010404a824 */ /* 0x100fe200078e0aee */
[----:B------:R-:W-:Y:S01]  /*ba20*/  ISETP.GE.AND P1, PT, R242, RZ, PT ;  /* 0x000000fff200720c */ /* 0x000fe20003f26270 */
[--C-:B------:R-:W-:Y:S01]  /*ba30*/  @!P4 IMAD.IADD R3, R3, 0x1, -R238.reuse ;  /* 0x000000010303c824 */ /* 0x100fe200078e0aee */
[----:B------:R-:W-:Y:S01]  /*ba40*/  ISETP.GE.AND P0, PT, R241, RZ, PT ;  /* 0x000000fff100720c */ /* 0x000fe20003f06270 */
[----:B------:R-:W-:Y:S01]  /*ba50*/  @!P6 IMAD.IADD R2, R2, 0x1, -R238 ;  /* 0x000000010202e824 */ /* 0x000fe200078e0aee */
[----:B------:R-:W-:Y:S01]  /*ba60*/  ISETP.GE.AND P2, PT, R240, RZ, PT ;  /* 0x000000fff000720c */ /* 0x000fe20003f46270 */
[----:B------:R-:W4:Y:S01]  /*ba70*/  LDL.LU R29, [R1+0x80] ;  /* 0x00008000011d7983 */ /* 0x000f220000300800 */
[----:B------:R-:W-:-:S02]  /*ba80*/  ISETP.GE.AND P4, PT, R239, RZ, PT ;  /* 0x000000ffef00720c */ /* 0x000fc40003f86270 */
[----:B------:R-:W-:Y:S01]  /*ba90*/  ISETP.GE.AND P6, PT, R117, RZ, PT ;  /* 0x000000ff7500720c */ /* 0x000fe20003fc6270 */
[C---:B-1----:R-:W-:Y:S01]  /*baa0*/  IMAD.SHL.U32 R6, R28.reuse, 0x4, RZ ;  /* 0x000000041c067824 */ /* 0x042fe200078e00ff */
[----:B------:R-:W2:Y:S01]  /*bab0*/  LDC.64 R116, c[0x0][0x230] ;  /* 0x00008c00ff747b82 */ /* 0x000ea20000000a00 */
[----:B------:R-:W-:Y:S02]  /*bac0*/  LOP3.LUT R239, R28, 0x60, RZ, 0xc0, !PT ;  /* 0x000000601cef7812 */ /* 0x000fe400078ec0ff */
[----:B------:R-:W4:Y:S01]  /*bad0*/  LDL.LU R28, [R1+0x84] ;  /* 0x00008400011c7983 */ /* 0x000f220000300800 */
[----:B------:R-:W-:Y:S01]  /*bae0*/  @!P5 IADD3 R0, R0, -R238, RZ ;  /* 0x800000ee0000d210 */ /* 0x000fe20007ffe0ff */
[----:B------:R-:W-:Y:S01]  /*baf0*/  @!P3 IMAD.MOV R237, RZ, RZ, -R237 ;  /* 0x000000ffffedb224 */ /* 0x000fe200078e0aed */
[C---:B------:R-:W-:Y:S01]  /*bb00*/  ISETP.GT.U32.AND P3, PT, R238.reuse, R8, PT ;  /* 0x00000008ee00720c */ /* 0x040fe20003f64070 */
[----:B------:R-:W-:Y:S01]  /*bb10*/  @!P1 IMAD.MOV R246, RZ, RZ, -R246 ;  /* 0x000000fffff69224 */ /* 0x000fe200078e0af6 */
[C---:B------:R-:W-:Y:S01]  /*bb20*/  ISETP.GT.U32.AND P1, PT, R238.reuse, R7, PT ;  /* 0x00000007ee00720c */ /* 0x040fe20003f24070 */
[----:B------:R-:W-:Y:S01]  /*bb30*/  @!P0 IMAD.MOV R247, RZ, RZ, -R247 ;  /* 0x000000fffff78224 */ /* 0x000fe200078e0af7 */
[----:B------:R-:W-:Y:S01]  /*bb40*/  ISETP.GT.U32.AND P0, PT, R238, R5, PT ;  /* 0x00000005ee00720c */ /* 0x000fe20003f04070 */
[----:B------:R-:W-:Y:S01]  /*bb50*/  @!P2 IMAD.MOV R248, RZ, RZ, -R248 ;  /* 0x000000fffff8a224 */ /* 0x000fe200078e0af8 */
[----:B------:R-:W-:Y:S01]  /*bb60*/  @!P6 IADD3 R250, -R250, RZ, RZ ;  /* 0x000000fffafae210 */ /* 0x000fe20007ffe1ff */
[----:B------:R-:W-:Y:S01]  /*bb70*/  @!P4 IMAD.MOV R249, RZ, RZ, -R249 ;  /* 0x000000fffff9c224 */ /* 0x000fe200078e0af9 */
[----:B------:R-:W-:-:S02]  /*bb80*/  ISETP.GT.U32.AND P2, PT, R238, R4, PT ;  /* 0x00000004ee00720c */ /* 0x000fc40003f44070 */
[C---:B------:R-:W-:Y:S02]  /*bb90*/  ISETP.GT.U32.AND P4, PT, R238.reuse, R3, PT ;  /* 0x00000003ee00720c */ /* 0x040fe40003f84070 */
[C---:B------:R-:W-:Y:S02]  /*bba0*/  ISETP.GT.U32.AND P6, PT, R238.reuse, R2, PT ;  /* 0x00000002ee00720c */ /* 0x040fe40003fc4070 */
[----:B------:R-:W-:Y:S01]  /*bbb0*/  ISETP.GT.U32.AND P5, PT, R238, R0, PT ;  /* 0x00000000ee00720c */ /* 0x000fe20003fa4070 */
[--C-:B------:R-:W-:Y:S02]  /*bbc0*/  @!P3 IMAD.IADD R8, R8, 0x1, -R238.reuse ;  /* 0x000000010808b824 */ /* 0x100fe400078e0aee */
[--C-:B------:R-:W-:Y:S02]  /*bbd0*/  @!P1 IMAD.IADD R7, R7, 0x1, -R238.reuse ;  /* 0x0000000107079824 */ /* 0x100fe400078e0aee */
[--C-:B------:R-:W-:Y:S02]  /*bbe0*/  @!P0 IMAD.IADD R5, R5, 0x1, -R238.reuse ;  /* 0x0000000105058824 */ /* 0x100fe400078e0aee */
[----:B------:R-:W-:-:S02]  /*bbf0*/  @!P2 IMAD.IADD R4, R4, 0x1, -R238 ;  /* 0x000000010404a824 */ /* 0x000fc400078e0aee */
[--C-:B------:R-:W-:Y:S02]  /*bc00*/  @!P4 IMAD.IADD R3, R3, 0x1, -R238.reuse ;  /* 0x000000010303c824 */ /* 0x100fe400078e0aee */
[----:B------:R-:W-:Y:S02]  /*bc10*/  @!P6 IMAD.IADD R2, R2, 0x1, -R238 ;  /* 0x000000010202e824 */ /* 0x000fe400078e0aee */
[----:B------:R-:W-:Y:S01]  /*bc20*/  @!P5 IADD3 R0, R0, -R238, RZ ;  /* 0x800000ee0000d210 */ /* 0x000fe20007ffe0ff */
[----:B--2---:R-:W-:Y:S02]  /*bc30*/  IMAD R238, R115, R117, RZ ;  /* 0x0000007573ee7224 */ /* 0x004fe400078e02ff */
[----:B------:R-:W2:Y:S01]  /*bc40*/  LDL.LU R115, [R1+0x2be8] ;  /* 0x002be80001737983 */ /* 0x000ea20000300800 */
[C---:B------:R-:W-:Y:S02]  /*bc50*/  VIADD R241, R152.reuse, 0xec ;  /* 0x000000ec98f17836 */ /* 0x040fe40000000000 */
[----:B------:R-:W-:-:S03]  /*bc60*/  VIADD R242, R152, 0xed ;  /* 0x000000ed98f27836 */ /* 0x000fc60000000000 */
[----:B------:R-:W-:Y:S02]  /*bc70*/  ISETP.GE.AND P3, PT, R241, RZ, PT ;  /* 0x000000fff100720c */ /* 0x000fe40003f66270 */
[----:B------:R-:W-:Y:S02]  /*bc80*/  IADD3 R241, R152, 0xee, RZ ;  /* 0x000000ee98f17810 */ /* 0x000fe40007ffe0ff */
[----:B------:R-:W-:Y:S01]  /*bc90*/  ISETP.GE.AND P1, PT, R242, RZ, PT ;  /* 0x000000fff200720c */ /* 0x000fe20003f26270 */
[----:B------:R-:W-:Y:S01]  /*bca0*/  VIADD R242, R152, 0xef ;  /* 0x000000ef98f27836 */ /* 0x000fe20000000000 */
[----:B------:R-:W-:Y:S02]  /*bcb0*/  ISETP.GE.AND P0, PT, R241, RZ, PT ;  /* 0x000000fff100720c */ /* 0x000fe40003f06270 */
[----:B------:R-:W-:Y:S02]  /*bcc0*/  LOP3.LUT R6, R6, 0x7c, RZ, 0xc0, !PT ;  /* 0x0000007c06067812 */ /* 0x000fe400078ec0ff */
[----:B------:R-:W-:-:S02]  /*bcd0*/  ISETP.GE.AND P2, PT, R242, RZ, PT ;  /* 0x000000fff200720c */ /* 0x000fc40003f46270 */
[----:B------:R-:W-:Y:S01]  /*bce0*/  ISETP.GE.AND P6, PT, R244, RZ, PT ;  /* 0x000000fff400720c */ /* 0x000fe20003fc6270 */
[----:B------:R-:W-:Y:S01]  /*bcf0*/  @!P3 IMAD.MOV R251, RZ, RZ, -R251 ;  /* 0x000000fffffbb224 */ /* 0x000fe200078e0afb */
[C---:B------:R-:W-:Y:S01]  /*bd00*/  LEA R244, P3, R238.reuse, UR4, 0x2 ;  /* 0x00000004eef47c11 */ /* 0x040fe2000f8610ff */
[----:B------:R-:W-:Y:S01]  /*bd10*/  IMAD R6, R239, 0x400, R6 ;  /* 0x00000400ef067824 */ /* 0x000fe200078e0206 */
[----:B------:R-:W-:Y:S02]  /*bd20*/  ISETP.GE.AND P4, PT, R245, RZ, PT ;  /* 0x000000fff500720c */ /* 0x000fe40003f86270 */
[----:B------:R-:W-:Y:S01]  /*bd30*/  LEA.HI.X.SX32 R245, R238, UR5, 0x2, P3 ;  /* 0x00000005eef57c11 */ /* 0x000fe200098f16ff */
[----:B------:R-:W-:Y:S01]  /*bd40*/  @!P0 IMAD.MOV R18, RZ, RZ, -R18 ;  /* 0x000000ffff128224 */ /* 0x000fe200078e0a12 */
[----:B------:R-:W-:Y:S01]  /*bd50*/  ISETP.GE.AND P3, PT, R27, RZ, PT ;  /* 0x000000ff1b00720c */ /* 0x000fe20003f66270 */
[----:B------:R-:W-:Y:S01]  /*bd60*/  @!P1 IMAD.MOV R252, RZ, RZ, -R252 ;  /* 0x000000fffffc9224 */ /* 0x000fe200078e0afc */
[----:B------:R-:W-:Y:S01]  /*bd70*/  ISETP.GE.AND P0, PT, R26, RZ, PT ;  /* 0x000000ff1a00720c */ /* 0x000fe20003f06270 */
[----:B------:R-:W-:Y:S01]  /*bd80*/  @!P2 IMAD.MOV R17, RZ, RZ, -R17 ;  /* 0x000000ffff11a224 */ /* 0x000fe200078e0a11 */
[----:B------:R-:W-:-:S05]  /*bd90*/  ISETP.GE.AND P2, PT, R25, RZ, PT ;  /* 0x000000ff1900720c */ /* 0x000fca0003f46270 */
[----:B------:R-:W-:Y:S02]  /*bda0*/  @!P4 IADD3 R16, -R16, RZ, RZ ;  /* 0x000000ff1010c210 */ /* 0x000fe40007ffe1ff */
[----:B------:R-:W-:Y:S02]  /*bdb0*/  ISETP.GE.AND P4, PT, R24, RZ, PT ;  /* 0x000000ff1800720c */ /* 0x000fe40003f86270 */
[----:B------:R-:W-:Y:S01]  /*bdc0*/  @!P3 IMAD.MOV R14, RZ, RZ, -R14 ;  /* 0x000000ffff0eb224 */ /* 0x000fe200078e0a0e */
[----:B------:R-:W-:Y:S01]  /*bdd0*/  ISETP.GE.AND P3, PT, R155, RZ, PT ;  /* 0x000000ff9b00720c */ /* 0x000fe20003f66270 */
[----:B------:R-:W-:Y:S01]  /*bde0*/  @!P0 IMAD.MOV R13, RZ, RZ, -R13 ;  /* 0x000000ffff0d8224 */ /* 0x000fe200078e0a0d */
[----:B------:R-:W-:Y:S01]  /*bdf0*/  ISETP.GE.AND P0, PT, R157, RZ, PT ;  /* 0x000000ff9d00720c */ /* 0x000fe20003f06270 */
[----:B------:R-:W-:Y:S01]  /*be00*/  @!P2 IMAD.MOV R12, RZ, RZ, -R12 ;  /* 0x000000ffff0ca224 */ /* 0x000fe200078e0a0c */
[----:B------:R-:W-:-:S06]  /*be10*/  ISETP.GE.AND P2, PT, R158, RZ, PT ;  /* 0x000000ff9e00720c */ /* 0x000fcc0003f46270 */
[----:B------:R-:W-:Y:S01]  /*be20*/  @!P4 IMAD.MOV R11, RZ, RZ, -R11 ;  /* 0x000000ffff0bc224 */ /* 0x000fe200078e0a0b */
[----:B------:R-:W-:Y:S02]  /*be30*/  ISETP.GE.AND P4, PT, R23, RZ, PT ;  /* 0x000000ff1700720c */ /* 0x000fe40003f86270 */
[----:B------:R-:W-:Y:S01]  /*be40*/  @!P3 IMAD.MOV R9, RZ, RZ, -R9 ;  /* 0x000000ffff09b224 */ /* 0x000fe200078e0a09 */
[----:B------:R-:W-:Y:S01]  /*be50*/  ISETP.GE.AND P3, PT, R21, RZ, PT ;  /* 0x000000ff1500720c */ /* 0x000fe20003f66270 */
[----:B------:R-:W-:Y:S01]  /*be60*/  @!P0 IMAD.MOV R8, RZ, RZ, -R8 ;  /* 0x000000ffff088224 */ /* 0x000fe200078e0a08 */
[----:B------:R-:W-:Y:S01]  /*be70*/  ISETP.GE.AND P0, PT, R20, RZ, PT ;  /* 0x000000ff1400720c */ /* 0x000fe20003f06270 */
[----:B------:R-:W-:Y:S01]  /*be80*/  @!P2 IMAD.MOV R7, RZ, RZ, -R7 ;  /* 0x000000ffff07a224 */ /* 0x000fe200078e0a07 */
[----:B------:R-:W-:Y:S01]  /*be90*/  ISETP.GE.AND P2, PT, R30, RZ, PT ;  /* 0x000000ff1e00720c */ /* 0x000fe20003f46270 */
[-C--:B---3--:R-:W-:Y:S02]  /*bea0*/  IMAD R241, R243, R117.reuse, RZ ;  /* 0x00000075f3f17224 */ /* 0x088fe400078e02ff */
[----:B----4-:R-:W-:-:S03]  /*beb0*/  IMAD R239, R29, R117, RZ ;  /* 0x000000751def7224 */ /* 0x010fc600078e02ff */
[----:B------:R-:W-:Y:S01]  /*bec0*/  LEA R242, P1, R241, UR4, 0x2 ;  /* 0x00000004f1f27c11 */ /* 0x000fe2000f8210ff */
[----:B------:R-:W3:Y:S01]  /*bed0*/  LDL.LU R29, [R1+0x50] ;  /* 0x00005000011d7983 */ /* 0x000ee20000300800 */
[----:B------:R-:W-:Y:S01]  /*bee0*/  LEA R240, P5, R239, UR4, 0x2 ;  /* 0x00000004eff07c11 */ /* 0x000fe2000f8a10ff */
[----:B------:R-:W-:Y:S01]  /*bef0*/  IMAD R117, R28, R117, RZ ;  /* 0x000000751c757224 */ /* 0x000fe200078e02ff */
[----:B------:R-:W-:Y:S01]  /*bf00*/  LEA.HI.X.SX32 R243, R241, UR5, 0x2, P1 ;  /* 0x00000005f1f37c11 */ /* 0x000fe200088f16ff */
[----:B------:R-:W4:Y:S01]  /*bf10*/  LDL.LU R28, [R1+0x4c] ;  /* 0x00004c00011c7983 */ /* 0x000f220000300800 */
[----:B------:R-:W-:Y:S02]  /*bf20*/  LEA.HI.X.SX32 R241, R239, UR5, 0x2, P5 ;  /* 0x00000005eff17c11 */ /* 0x000fe4000a8f16ff */
[C---:B------:R-:W-:Y:S01]  /*bf30*/  LEA R238, P5, R117.reuse, UR4, 0x2 ;  /* 0x0000000475ee7c11 */ /* 0x040fe2000f8a10ff */
[----:B------:R-:W4:Y:S03]  /*bf40*/  LDL.LU R27, [R1+0x48] ;  /* 0x00004800011b7983 */ /* 0x000f260000300800 */
[----:B------:R-:W-:Y:S01]  /*bf50*/  LEA.HI.X.SX32 R239, R117, UR5, 0x2, P5 ;  /* 0x0000000575ef7c11 */ /* 0x000fe2000a8f16ff */
[----:B------:R-:W4:Y:S01]  /*bf60*/  LDL.LU R26, [R1+0x44] ;  /* 0x00004400011a7983 */ /* 0x000f220000300800 */
[----:B------:R-:W-:-:S03]  /*bf70*/  ISETP.GE.AND P5, PT, R153, RZ, PT ;  /* 0x000000ff9900720c */ /* 0x000fc60003fa6270 */
[----:B------:R-:W4:Y:S04]  /*bf80*/  LDL.LU R25, [R1+0x40] ;  /* 0x0000400001197983 */ /* 0x000f280000300800 */
[----:B------:R-:W4:Y:S04]  /*bf90*/  LDL.LU R24, [R1+0x3c] ;  /* 0x00003c0001187983 */ /* 0x000f280000300800 */
[----:B------:R-:W4:Y:S02]  /*bfa0*/  LDL.LU R23, [R1+0x38] ;  /* 0x0000380001177983 */ /* 0x000f240000300800 */
[----:B------:R-:W-:-:S02]  /*bfb0*/  @!P5 IADD3 R10, -R10, RZ, RZ ;  /* 0x000000ff0a0ad210 */ /* 0x000fc40007ffe1ff */
[----:B------:R-:W-:Y:S02]  /*bfc0*/  ISETP.GE.AND P5, PT, R22, RZ, PT ;  /* 0x000000ff1600720c */ /* 0x000fe40003fa6270 */
[----:B------:R-:W4:Y:S04]  /*bfd0*/  LDL.LU R22, [R1+0x34] ;  /* 0x0000340001167983 */ /* 0x000f280000300800 */
[----:B------:R-:W4:Y:S01]  /*bfe0*/  LDL.LU R21, [R1+0x30] ;  /* 0x0000300001157983 */ /* 0x000f220000300800 */
[----:B--2---:R-:W-:Y:S02]  /*bff0*/  ISETP.NE.AND P1, PT, R115, RZ, PT ;  /* 0x000000ff7300720c */ /* 0x004fe40003f25270 */
[----:B------:R-:W-:Y:S01]  /*c000*/  LOP3.LUT R115, RZ, R115, RZ, 0x33, !PT ;  /* 0x00000073ff737212 */ /* 0x000fe200078e33ff */
[----:B------:R-:W2:Y:S03]  /*c010*/  LDL.LU R20, [R1+0x2c] ;  /* 0x00002c0001147983 */ /* 0x000ea60000300800 */
[C---:B------:R-:W-:Y:S01]  /*c020*/  SEL R19, R115.reuse, R19, !P1 ;  /* 0x0000001373137207 */ /* 0x040fe20004800000 */
[----:B------:R-:W2:Y:S04]  /*c030*/  LDL.LU R153, [R1+0x28] ;  /* 0x0000280001997983 */ /* 0x000ea80000300800 */
[----:B------:R-:W2:Y:S04]  /*c040*/  LDL.LU R155, [R1+0x20] ;  /* 0x00002000019b7983 */ /* 0x000ea80000300800 */
[----:B------:R-:W2:Y:S04]  /*c050*/  LDL.LU R157, [R1+0x1c] ;  /* 0x00001c00019d7983 */ /* 0x000ea80000300800 */
[----:B------:R-:W2:Y:S04]  /*c060*/  LDL.LU R158, [R1+0x18] ;  /* 0x00001800019e7983 */ /* 0x000ea80000300800 */
[----:B------:R-:W2:Y:S04]  /*c070*/  LDL.LU R117, [R1+0x10] ;  /* 0x0000100001757983 */ /* 0x000ea80000300800 */
[----:B------:R-:W2:Y:S04]  /*c080*/  LDL.LU R30, [R1+0x2be4] ;  /* 0x002be400011e7983 */ /* 0x000ea80000300800 */
[----:B------:R1:W-:Y:S04]  /*c090*/  STL [R1+0x120], R19 ;  /* 0x0001201301007387 */ /* 0x0003e80000100800 */
[----:B-1----:R-:W2:Y:S01]  /*c0a0*/  LDL.LU R19, [R1+0x2be0] ;  /* 0x002be00001137983 */ /* 0x002ea20000300800 */
[----:B---3--:R-:W-:-:S02]  /*c0b0*/  SEL R29, R115, R29, !P1 ;  /* 0x0000001d731d7207 */ /* 0x008fc40004800000 */
[C---:B----4-:R-:W-:Y:S02]  /*c0c0*/  SEL R28, R115.reuse, R28, !P1 ;  /* 0x0000001c731c7207 */ /* 0x050fe40004800000 */
[C---:B------:R-:W-:Y:S02]  /*c0d0*/  SEL R27, R115.reuse, R27, !P1 ;  /* 0x0000001b731b7207 */ /* 0x040fe40004800000 */
[C---:B------:R-:W-:Y:S02]  /*c0e0*/  SEL R26, R115.reuse, R26, !P1 ;  /* 0x0000001a731a7207 */ /* 0x040fe40004800000 */
[C---:B------:R-:W-:Y:S02]  /*c0f0*/  SEL R25, R115.reuse, R25, !P1 ;  /* 0x0000001973197207 */ /* 0x040fe40004800000 */
[C---:B------:R-:W-:Y:S02]  /*c100*/  SEL R24, R115.reuse, R24, !P1 ;  /* 0x0000001873187207 */ /* 0x040fe40004800000 */
[----:B------:R-:W-:-:S02]  /*c110*/  SEL R23, R115, R23, !P1 ;  /* 0x0000001773177207 */ /* 0x000fc40004800000 */
[C---:B------:R-:W-:Y:S02]  /*c120*/  SEL R22, R115.reuse, R22, !P1 ;  /* 0x0000001673167207 */ /* 0x040fe40004800000 */
[C---:B------:R-:W-:Y:S02]  /*c130*/  SEL R21, R115.reuse, R21, !P1 ;  /* 0x0000001573157207 */ /* 0x040fe40004800000 */
[C---:B--2---:R-:W-:Y:S02]  /*c140*/  SEL R20, R115.reuse, R20, !P1 ;  /* 0x0000001473147207 */ /* 0x044fe40004800000 */
[C---:B------:R-:W-:Y:S02]  /*c150*/  SEL R153, R115.reuse, R153, !P1 ;  /* 0x0000009973997207 */ /* 0x040fe40004800000 */
[C---:B------:R-:W-:Y:S02]  /*c160*/  SEL R155, R115.reuse, R155, !P1 ;  /* 0x0000009b739b7207 */ /* 0x040fe40004800000 */
[----:B------:R-:W-:-:S02]  /*c170*/  SEL R157, R115, R157, !P1 ;  /* 0x0000009d739d7207 */ /* 0x000fc40004800000 */
[----:B------:R-:W-:-:S05]  /*c180*/  SEL R19, R115, R19, !P1 ;  /* 0x0000001373137207 */ /* 0x000fca0004800000 */
[----:B------:R1:W-:Y:S04]  /*c190*/  STL [R1+0x124], R19 ;  /* 0x0001241301007387 */ /* 0x0003e80000100800 */
[----:B-1----:R-:W2:Y:S04]  /*c1a0*/  LDL.LU R19, [R1+0x14] ;  /* 0x0000140001137983 */ /* 0x002ea80000300800 */
[----:B------:R1:W-:Y:S04]  /*c1b0*/  STL [R1+0x11c], R29 ;  /* 0x00011c1d01007387 */ /* 0x0003e80000100800 */
[----:B-1----:R-:W3:Y:S04]  /*c1c0*/  LDL.LU R29, [R1+0x2bdc] ;  /* 0x002bdc00011d7983 */ /* 0x002ee80000300800 */
[----:B------:R1:W-:Y:S04]  /*c1d0*/  STL [R1+0x118], R28 ;  /* 0x0001181c01007387 */ /* 0x0003e80000100800 */
[----:B-1----:R-:W4:Y:S04]  /*c1e0*/  LDL.LU R28, [R1+0x2bd8] ;  /* 0x002bd800011c7983 */ /* 0x002f280000300800 */
        /* <DEDUP_REMOVED lines=8> */
[----:B------:R1:W-:Y:S01]  /*c270*/  STL [R1+0x104], R23 ;  /* 0x0001041701007387 */ /* 0x0003e20000100800 */
[----:B------:R-:W-:-:S03]  /*c280*/  SEL R158, R115, R158, !P1 ;  /* 0x0000009e739e7207 */ /* 0x000fc60004800000 */
        /* <DEDUP_REMOVED lines=8> */
[----:B-1----:R-:W4:Y:S04]  /*c310*/  LDL.LU R153, [R1+0x2bb4] ;  /* 0x002bb40001997983 */ /* 0x002f280000300800 */
[----:B------:R1:W-:Y:S04]  /*c320*/  STL [R1+0xf0], R155 ;  /* 0x0000f09b01007387 */ /* 0x0003e80000100800 */
[----:B-1----:R-:W4:Y:S04]  /*c330*/  LDL.LU R155, [R1+0x2bb0] ;  /* 0x002bb000019b7983 */ /* 0x002f280000300800 */
[----:B------:R1:W-:Y:S04]  /*c340*/  STL [R1+0xec], R157 ;  /* 0x0000ec9d01007387 */ /* 0x0003e80000100800 */
[----:B-1----:R-:W4:Y:S04]  /*c350*/  LDL.LU R157, [R1+0x2bac] ;  /* 0x002bac00019d7983 */ /* 0x002f280000300800 */
[----:B------:R1:W-:Y:S04]  /*c360*/  STL [R1+0xe8], R158 ;  /* 0x0000e89e01007387 */ /* 0x0003e80000100800 */
[----:B-1----:R-:W4:Y:S01]  /*c370*/  LDL.LU R158, [R1+0x2ba8] ;  /* 0x002ba800019e7983 */ /* 0x002f220000300800 */
[----:B------:R-:W-:-:S02]  /*c380*/  SEL R117, R115, R117, !P1 ;  /* 0x0000007573757207 */ /* 0x000fc40004800000 */
[----:B--2---:R-:W-:-:S05]  /*c390*/  SEL R19, R115, R19, !P1 ;  /* 0x0000001373137207 */ /* 0x004fca0004800000 */
[----:B------:R4:W-:Y:S01]  /*c3a0*/  STL [R1+0xe4], R19 ;  /* 0x0000e41301007387 */ /* 0x0009e20000100800 */
[----:B------:R-:W-:Y:S01]  /*c3b0*/  @!P6 IMAD.MOV R15, RZ, RZ, -R15 ;  /* 0x000000ffff0fe224 */ /* 0x000fe200078e0a0f */
[C---:B---3--:R-:W-:Y:S02]  /*c3c0*/  SEL R21, R115.reuse, R21, !P1 ;  /* 0x0000001573157207 */ /* 0x048fe40004800000 */
[C---:B----4-:R-:W-:Y:S02]  /*c3d0*/  SEL R19, R115.reuse, R158, !P1 ;  /* 0x0000009e73137207 */ /* 0x050fe40004800000 */
[----:B------:R-:W2:Y:S04]  /*c3e0*/  LDL.LU R158, [R1+0x2ba4] ;  /* 0x002ba400019e7983 */ /* 0x000ea80000300800 */
[----:B------:R1:W-:Y:S02]  /*c3f0*/  STL [R1+0xe0], R117 ;  /* 0x0000e07501007387 */ /* 0x0003e40000100800 */
[----:B-1----:R-:W-:-:S02]  /*c400*/  SEL R117, R115, R157, !P1 ;  /* 0x0000009d73757207 */ /* 0x002fc40004800000 */
[----:B------:R-:W3:Y:S04]  /*c410*/  LDL.LU R157, [R1+0x2ba0] ;  /* 0x002ba000019d7983 */ /* 0x000ee80000300800 */
[----:B------:R1:W-:Y:S02]  /*c420*/  STL [R1+0xdc], R19 ;  /* 0x0000dc1301007387 */ /* 0x0003e40000100800 */
[C---:B-1----:R-:W-:Y:S02]  /*c430*/  SEL R19, R115.reuse, R155, !P1 ;  /* 0x0000009b73137207 */ /* 0x042fe40004800000 */
[----:B------:R-:W4:Y:S04]  /*c440*/  LDL.LU R155, [R1+0x2b9c] ;  /* 0x002b9c00019b7983 */ /* 0x000f280000300800 */
[----:B------:R1:W-:Y:S02]  /*c450*/  STL [R1+0xd8], R117 ;  /* 0x0000d87501007387 */ /* 0x0003e40000100800 */
[----:B-1----:R-:W-:-:S02]  /*c460*/  SEL R117, R115, R153, !P1 ;  /* 0x0000009973757207 */ /* 0x002fc40004800000 */
[----:B------:R-:W4:Y:S04]  /*c470*/  LDL.LU R153, [R1+0x2b98] ;  /* 0x002b980001997983 */ /* 0x000f280000300800 */
[----:B------:R1:W-:Y:S04]  /*c480*/  STL [R1+0xd4], R19 ;  /* 0x0000d41301007387 */ /* 0x0003e80000100800 */
[----:B------:R-:W-:Y:S01]  /*c490*/  STL [R1+0xd0], R117 ;  /* 0x0000d07501007387 */ /* 0x000fe20000100800 */
[C---:B-1----:R-:W-:Y:S02]  /*c4a0*/  SEL R19, R115.reuse, R20, !P1 ;  /* 0x0000001473137207 */ /* 0x042fe40004800000 */
[----:B------:R-:W-:-:S03]  /*c4b0*/  SEL R20, R115, R22, !P1 ;  /* 0x0000001673147207 */ /* 0x000fc60004800000 */
[----:B------:R1:W-:Y:S04]  /*c4c0*/  STL [R1+0xcc], R19 ;  /* 0x0000cc1301007387 */ /* 0x0003e80000100800 */
[----:B------:R1:W-:Y:S02]  /*c4d0*/  STL [R1+0xc8], R21 ;  /* 0x0000c81501007387 */ /* 0x0003e40000100800 */
[C---:B-1----:R-:W-:Y:S02]  /*c4e0*/  SEL R19, R115.reuse, R23, !P1 ;  /* 0x0000001773137207 */ /* 0x042fe40004800000 */
[----:B------:R1:W-:Y:S01]  /*c4f0*/  STL [R1+0xc4], R20 ;  /* 0x0000c41401007387 */ /* 0x0003e20000100800 */
[----:B------:R-:W-:-:S03]  /*c500*/  SEL R21, R115, R24, !P1 ;  /* 0x0000001873157207 */ /* 0x000fc60004800000 */
[----:B------:R1:W-:Y:S02]  /*c510*/  STL [R1+0xc0], R19 ;  /* 0x0000c01301007387 */ /* 0x0003e40000100800 */
[C---:B-1----:R-:W-:Y:S02]  /*c520*/  SEL R20, R115.reuse, R25, !P1 ;  /* 0x0000001973147207 */ /* 0x042fe40004800000 */
[----:B------:R1:W-:Y:S01]  /*c530*/  STL [R1+0xbc], R21 ;  /* 0x0000bc1501007387 */ /* 0x0003e20000100800 */
[----:B------:R-:W-:-:S03]  /*c540*/  SEL R19, R115, R26, !P1 ;  /* 0x0000001a73137207 */ /* 0x000fc60004800000 */
[----:B------:R1:W-:Y:S04]  /*c550*/  STL [R1+0xb8], R20 ;  /* 0x0000b81401007387 */ /* 0x0003e80000100800 */
[----:B------:R1:W-:Y:S02]  /*c560*/  STL [R1+0xb4], R19 ;  /* 0x0000b41301007387 */ /* 0x0003e40000100800 */
[C---:B-1----:R-:W-:Y:S02]  /*c570*/  SEL R21, R115.reuse, R27, !P1 ;  /* 0x0000001b73157207 */ /* 0x042fe40004800000 */
[----:B------:R-:W-:-:S03]  /*c580*/  SEL R20, R115, R28, !P1 ;  /* 0x0000001c73147207 */ /* 0x000fc60004800000 */
        /* <DEDUP_REMOVED lines=11> */
[C---:B------:R-:W-:Y:S02]  /*c640*/  SEL R33, R115.reuse, R39, !P1 ;  /* 0x0000002773217207 */ /* 0x040fe40004800000 */
[----:B------:R-:W-:-:S02]  /*c650*/  SEL R20, R115, R34, !P1 ;  /* 0x0000002273147207 */ /* 0x000fc40004800000 */
[C---:B------:R-:W-:Y:S02]  /*c660*/  SEL R34, R115.reuse, R38, !P1 ;  /* 0x0000002673227207 */ /* 0x040fe40004800000 */
[C---:B------:R-:W-:Y:S02]  /*c670*/  SEL R19, R115.reuse, R35, !P1 ;  /* 0x0000002373137207 */ /* 0x040fe40004800000 */
[C---:B------:R-:W-:Y:S01]  /*c680*/  SEL R39, R115.reuse, R54, !P1 ;  /* 0x0000003673277207 */ /* 0x040fe20004800000 */
[----:B------:R-:W-:Y:S01]  /*c690*/  STL [R1+0x98], R21 ;  /* 0x0000981501007387 */ /* 0x000fe20000100800 */
[C---:B------:R-:W-:Y:S02]  /*c6a0*/  SEL R35, R115.reuse, R37, !P1 ;  /* 0x0000002573237207 */ /* 0x040fe40004800000 */
[C---:B------:R-:W-:Y:S01]  /*c6b0*/  SEL R38, R115.reuse, R55, !P1 ;  /* 0x0000003773267207 */ /* 0x040fe20004800000 */
[----:B------:R-:W-:Y:S01]  /*c6c0*/  STL [R1+0x94], R20 ;  /* 0x0000941401007387 */ /* 0x000fe20000100800 */
[----:B------:R-:W-:-:S03]  /*c6d0*/  SEL R37, R115, R56, !P1 ;  /* 0x0000003873257207 */ /* 0x000fc60004800000 */
[----:B------:R-:W-:Y:S04]  /*c6e0*/  STL [R1+0x90], R19 ;  /* 0x0000901301007387 */ /* 0x000fe80000100800 */
[----:B------:R1:W-:Y:S04]  /*c6f0*/  STL [R1+0x8c], R39 ;  /* 0x00008c2701007387 */ /* 0x0003e80000100800 */
[----:B------:R1:W-:Y:S04]  /*c700*/  STL [R1+0x88], R38 ;  /* 0x0000882601007387 */ /* 0x0003e80000100800 */
[----:B------:R1:W-:Y:S02]  /*c710*/  STL [R1+0x84], R37 ;  /* 0x0000842501007387 */ /* 0x0003e40000100800 */
[----:B-1----:R-:W-:-:S02]  /*c720*/  SEL R39, R115, R57, !P1 ;  /* 0x0000003973277207 */ /* 0x002fc40004800000 */
        /* <DEDUP_REMOVED lines=40> */
[----:B------:R2:W-:Y:S01]  /*c9b0*/  STL [R1+0x44], R37 ;  /* 0x0000442501007387 */ /* 0x0005e20000100800 */
[C---:B-1----:R-:W-:Y:S02]  /*c9c0*/  SEL R39, R115.reuse, R78, !P1 ;  /* 0x0000004e73277207 */ /* 0x042fe40004800000 */
[----:B------:R-:W-:-:S03]  /*c9d0*/  SEL R38, R115, R79, !P1 ;  /* 0x0000004f73267207 */ /* 0x000fc60004800000 */
[----:B------:R1:W-:Y:S01]  /*c9e0*/  STL [R1+0x40], R39 ;  /* 0x0000402701007387 */ /* 0x0003e20000100800 */
[----:B--2---:R-:W-:-:S03]  /*c9f0*/  SEL R37, R115, R80, !P1 ;  /* 0x0000005073257207 */ /* 0x004fc60004800000 */
[----:B------:R2:W-:Y:S04]  /*ca00*/  STL [R1+0x38], R38 ;  /* 0x0000382601007387 */ /* 0x0005e80000100800 */
[----:B------:R3:W-:Y:S01]  /*ca10*/  STL [R1+0x30], R37 ;  /* 0x0000302501007387 */ /* 0x0007e20000100800 */
[C---:B-1----:R-:W-:Y:S02]  /*ca20*/  SEL R39, R115.reuse, R81, !P1 ;  /* 0x0000005173277207 */ /* 0x042fe40004800000 */
[----:B--2---:R-:W-:-:S03]  /*ca30*/  SEL R38, R115, R82, !P1 ;  /* 0x0000005273267207 */ /* 0x004fc60004800000 */
[----:B------:R1:W-:Y:S01]  /*ca40*/  STL [R1+0x2c], R39 ;  /* 0x00002c2701007387 */ /* 0x0003e20000100800 */
[----:B---3--:R-:W-:-:S03]  /*ca50*/  SEL R37, R115, R83, !P1 ;  /* 0x0000005373257207 */ /* 0x008fc60004800000 */
        /* <DEDUP_REMOVED lines=10> */
[----:B------:R-:W-:Y:S01]  /*cb00*/  STL [R1+0x8], R39 ;  /* 0x0000082701007387 */ /* 0x000fe20000100800 */
[----:B---3--:R-:W-:-:S03]  /*cb10*/  SEL R37, R115, R89, !P1 ;  /* 0x0000005973257207 */ /* 0x008fc60004800000 */
[----:B------:R-:W-:Y:S04]  /*cb20*/  STL [R1+0x4], R38 ;  /* 0x0000042601007387 */ /* 0x000fe80000100800 */
[----:B------:R1:W-:Y:S01]  /*cb30*/  STL [R1], R37 ;  /* 0x0000002501007387 */ /* 0x0003e20000100800 */
[----:B------:R-:W-:Y:S01]  /*cb40*/  VIADD R116, R116, 0xfffffff5 ;  /* 0xfffffff574747836 */ /* 0x000fe20000000000 */
[----:B------:R-:W-:Y:S01]  /*cb50*/  @!P3 IADD3 R3, -R3, RZ, RZ ;  /* 0x000000ff0303b210 */ /* 0x000fe20007ffe1ff */
[----:B------:R-:W-:Y:S01]  /*cb60*/  @!P4 IMAD.MOV R5, RZ, RZ, -R5 ;  /* 0x000000ffff05c224 */ /* 0x000fe200078e0a05 */
[C---:B------:R-:W-:Y:S01]  /*cb70*/  SEL R36, R115.reuse, R36, !P1 ;  /* 0x0000002473247207 */ /* 0x040fe20004800000 */
[----:B------:R-:W-:Y:S01]  /*cb80*/  @!P5 IMAD.MOV R4, RZ, RZ, -R4 ;  /* 0x000000ffff04d224 */ /* 0x000fe200078e0a04 */
[C---:B------:R-:W-:Y:S01]  /*cb90*/  SEL R32, R115.reuse, R40, !P1 ;  /* 0x0000002873207207 */ /* 0x040fe20004800000 */
[----:B------:R-:W-:Y:S01]  /*cba0*/  @!P0 IMAD.MOV R2, RZ, RZ, -R2 ;  /* 0x000000ffff028224 */ /* 0x000fe200078e0a02 */
[C---:B------:R-:W-:Y:S01]  /*cbb0*/  SEL R31, R115.reuse, R41, !P1 ;  /* 0x00000029731f7207 */ /* 0x040fe20004800000 */
[----:B------:R-:W-:Y:S01]  /*cbc0*/  @!P2 IMAD.MOV R0, RZ, RZ, -R0 ;  /* 0x000000ffff00a224 */ /* 0x000fe200078e0a00 */
[----:B------:R-:W-:-:S02]  /*cbd0*/  SEL R30, R115, R42, !P1 ;  /* 0x0000002a731e7207 */ /* 0x000fc40004800000 */
[C---:B------:R-:W-:Y:S02]  /*cbe0*/  SEL R29, R115.reuse, R43, !P1 ;  /* 0x0000002b731d7207 */ /* 0x040fe40004800000 */
[C---:B------:R-:W-:Y:S02]  /*cbf0*/  SEL R28, R115.reuse, R44, !P1 ;  /* 0x0000002c731c7207 */ /* 0x040fe40004800000 */
[C---:B------:R-:W-:Y:S02]  /*cc00*/  SEL R27, R115.reuse, R45, !P1 ;  /* 0x0000002d731b7207 */ /* 0x040fe40004800000 */
[C---:B------:R-:W-:Y:S02]  /*cc10*/  SEL R26, R115.reuse, R46, !P1 ;  /* 0x0000002e731a7207 */ /* 0x040fe40004800000 */
[C---:B------:R-:W-:Y:S02]  /*cc20*/  SEL R25, R115.reuse, R47, !P1 ;  /* 0x0000002f73197207 */ /* 0x040fe40004800000 */
        /* <DEDUP_REMOVED lines=163> */
[C---:B------:R-:W-:Y:S01]  /*d660*/  SEL R85, R115.reuse, R8, !P1 ;  /* 0x0000000873557207 */ /* 0x040fe20004800000 */
[----:B-1----:R-:W1:Y:S01]  /*d670*/  S2R R37, SR_TID.X ;  /* 0x0000000000257919 */ /* 0x002e620000002100 */
[----:B------:R-:W-:Y:S01]  /*d680*/  ULDC UR4, c[0x0][0x23c] ;  /* 0x00008f0000047ab9 */ /* 0x000fe20000000800 */
[----:B------:R-:W-:Y:S01]  /*d690*/  SEL R86, R115, R7, !P1 ;  /* 0x0000000773567207 */ /* 0x000fe20004800000 */
[----:B------:R-:W-:Y:S01]  /*d6a0*/  ULDC UR34, c[0x0][0x240] ;  /* 0x0000900000227ab9 */ /* 0x000fe20000000800 */
[----:B------:R-:W-:Y:S01]  /*d6b0*/  STL [R1+0x2cb8], R245 ;  /* 0x002cb8f501007387 */ /* 0x000fe20000100800 */
[----:B------:R-:W-:Y:S01]  /*d6c0*/  ULDC UR35, c[0x0][0x240] ;  /* 0x0000900000237ab9 */ /* 0x000fe20000000800 */
[----:B------:R-:W-:Y:S01]  /*d6d0*/  ULDC UR36, c[0x0][0x240] ;  /* 0x0000900000247ab9 */ /* 0x000fe20000000800 */
        /* <DEDUP_REMOVED lines=26> */
[----:B-1----:R-:W-:Y:S01]  /*d880*/  LOP3.LUT R37, R37, 0x7f, RZ, 0xc0, !PT ;  /* 0x0000007f25257812 */ /* 0x002fe200078ec0ff */
[----:B------:R-:W-:Y:S01]  /*d890*/  ULDC UR56, c[0x0][0x240] ;  /* 0x0000900000387ab9 */ /* 0x000fe20000000800 */
[C---:B------:R-:W-:Y:S01]  /*d8a0*/  SEL R87, R115.reuse, R5, !P1 ;  /* 0x0000000573577207 */ /* 0x040fe20004800000 */
[----:B------:R-:W-:Y:S01]  /*d8b0*/  STL [R1+0x2c98], R6 ;  /* 0x002c980601007387 */ /* 0x000fe20000100800 */
[----:B------:R-:W-:Y:S01]  /*d8c0*/  SEL R88, R115, R4, !P1 ;  /* 0x0000000473587207 */ /* 0x000fe20004800000 */
[----:B------:R-:W-:Y:S01]  /*d8d0*/  IMAD R7, R37, UR4, RZ ;  /* 0x0000000425077c24 */ /* 0x000fe2000f8e02ff */
[----:B------:R-:W-:Y:S01]  /*d8e0*/  ULDC.64 UR4, c[0x0][0x218] ;  /* 0x0000860000047ab9 */ /* 0x000fe20000000a00 */
[----:B------:R-:W-:Y:S01]  /*d8f0*/  STL [R1+0x2c94], R157 ;  /* 0x002c949d01007387 */ /* 0x000fe20000100800 */
[----:B------:R-:W-:Y:S01]  /*d900*/  SEL R89, R115, R3, !P1 ;  /* 0x0000000373597207 */ /* 0x000fe20004800000 */
[----:B------:R-:W-:Y:S01]  /*d910*/  ULDC UR57, c[0x0][0x240] ;  /* 0x0000900000397ab9 */ /* 0x000fe20000000800 */
[----:B------:R-:W-:Y:S01]  /*d920*/  LEA R236, P2, R7, UR4, 0x2 ;  /* 0x0000000407ec7c11 */ /* 0x000fe2000f8410ff */
[----:B----4-:R-:W-:Y:S01]  /*d930*/  STL [R1+0x2c90], R155 ;  /* 0x002c909b01007387 */ /* 0x010fe20000100800 */
[C---:B------:R-:W-:Y:S01]  /*d940*/  SEL R90, R115.reuse, R2, !P1 ;  /* 0x00000002735a7207 */ /* 0x040fe20004800000 */
[----:B------:R-:W-:Y:S01]  /*d950*/  ULDC UR58, c[0x0][0x240] ;  /* 0x00009000003a7ab9 */ /* 0x000fe20000000800 */
[----:B------:R-:W-:Y:S01]  /*d960*/  SEL R115, R115, R0, !P1 ;  /* 0x0000000073737207 */ /* 0x000fe20004800000 */
[----:B------:R-:W-:Y:S01]  /*d970*/  STL.64 [R1+0x2b98], R152 ;  /* 0x002b989801007387 */ /* 0x000fe20000100a00 */
[----:B------:R-:W-:Y:S01]  /*d980*/  LEA.HI.X.SX32 R0, R7, UR5, 0x2, P2 ;  /* 0x0000000507007c11 */ /* 0x000fe200090f16ff */
[----:B------:R-:W-:Y:S01]  /*d990*/  ULDC UR59, c[0x0][0x240] ;  /* 0x00009000003b7ab9 */ /* 0x000fe20000000800 */
[----:B------:R-:W-:Y:S01]  /*d9a0*/  ULDC UR60, c[0x0][0x240] ;  /* 0x00009000003c7ab9 */ /* 0x000fe20000000800 */
[----:B------:R-:W2:Y:S01]  /*d9b0*/  LDL.LU R40, [R1+0x120] ;  /* 0x0001200001287983 */ /* 0x000ea20000300800 */
[----:B------:R-:W-:Y:S01]  /*d9c0*/  ULDC UR5, c[0x0][0x240] ;  /* 0x0000900000057ab9 */ /* 0x000fe20000000800 */
[----:B------:R-:W-:Y:S01]  /*d9d0*/  ULDC UR7, c[0x0][0x240] ;  /* 0x0000900000077ab9 */ /* 0x000fe20000000800 */
[----:B------:R-:W-:Y:S01]  /*d9e0*/  ULDC UR8, c[0x0][0x240] ;  /* 0x0000900000087ab9 */ /* 0x000fe20000000800 */
[----:B------:R-:W3:Y:S01]  /*d9f0*/  LDL.LU R39, [R1+0x11c] ;  /* 0x00011c0001277983 */ /* 0x000ee20000300800 */
[----:B------:R-:W-:Y:S01]  /*da00*/  ISETP.GE.U32.AND P0, PT, R116, 0x7fffff76, PT ;  /* 0x7fffff767400780c */ /* 0x000fe20003f06070 */
[----:B------:R-:W-:Y:S01]  /*da10*/  ULDC UR9, c[0x0][0x240] ;  /* 0x0000900000097ab9 */ /* 0x000fe20000000800 */
[----:B------:R-:W-:Y:S01]  /*da20*/  ULDC UR11, c[0x0][0x240] ;  /* 0x00009000000b7ab9 */ /* 0x000fe20000000800 */
[----:B------:R-:W4:Y:S01]  /*da30*/  LDL.LU R45, [R1+0x118] ;  /* 0x00011800012d7983 */ /* 0x000f220000300800 */
[----:B------:R-:W-:Y:S01]  /*da40*/  ULDC UR6, c[0x0][0x240] ;  /* 0x0000900000067ab9 */ /* 0x000fe20000000800 */
        /* <DEDUP_REMOVED lines=31> */
[----:B--2---:R-:W-:Y:S01]  /*dc40*/  IMAD R83, R40, UR34, RZ ;  /* 0x0000002228537c24 */ /* 0x004fe2000f8e02ff */
[----:B------:R-:W-:-:S02]  /*dc50*/  ULDC UR34, c[0x0][0x240] ;  /* 0x0000900000227ab9 */ /* 0x000fc40000000800 */
[----:B------:R-:W2:Y:S01]  /*dc60*/  LDL.LU R40, [R1+0xf4] ;  /* 0x0000f40001287983 */ /* 0x000ea20000300800 */
[----:B---3--:R-:W-:Y:S01]  /*dc70*/  IMAD R80, R39, UR35, RZ ;  /* 0x0000002327507c24 */ /* 0x008fe2000f8e02ff */
[----:B------:R-:W-:Y:S02]  /*dc80*/  ULDC UR35, c[0x0][0x240] ;  /* 0x0000900000237ab9 */ /* 0x000fe40000000800 */
[----:B------:R-:W3:Y:S01]  /*dc90*/  LDL.LU R39, [R1+0xf0] ;  /* 0x0000f00001277983 */ /* 0x000ee20000300800 */
[----:B----4-:R-:W-:Y:S01]  /*dca0*/  IMAD R77, R45, UR36, RZ ;  /* 0x000000242d4d7c24 */ /* 0x010fe2000f8e02ff */
[----:B------:R-:W-:Y:S02]  /*dcb0*/  ULDC UR36, c[0x0][0x240] ;  /* 0x0000900000247ab9 */ /* 0x000fe40000000800 */
[----:B------:R-:W4:Y:S01]  /*dcc0*/  LDL.LU R45, [R1+0xec] ;  /* 0x0000ec00012d7983 */ /* 0x000f220000300800 */
[----:B------:R-:W-:Y:S01]  /*dcd0*/  IMAD R74, R38, UR37, RZ ;  /* 0x00000025264a7c24 */ /* 0x000fe2000f8e02ff */
[----:B------:R-:W-:-:S02]  /*dce0*/  ULDC UR37, c[0x0][0x240] ;  /* 0x0000900000257ab9 */ /* 0x000fc40000000800 */
[----:B------:R-:W4:Y:S01]  /*dcf0*/  LDL.LU R38, [R1+0xe8] ;  /* 0x0000e80001267983 */ /* 0x000f220000300800 */
[----:B------:R-:W-:Y:S01]  /*dd00*/  IMAD R71, R37, UR38, RZ ;  /* 0x0000002625477c24 */ /* 0x000fe2000f8e02ff */
[----:B------:R-:W-:Y:S02]  /*dd10*/  ULDC UR38, c[0x0][0x240] ;  /* 0x0000900000267ab9 */ /* 0x000fe40000000800 */
[----:B------:R-:W4:Y:S01]  /*dd20*/  LDL.LU R37, [R1+0xe4] ;  /* 0x0000e40001257983 */ /* 0x000f220000300800 */
[----:B------:R-:W-:Y:S01]  /*dd30*/  IMAD R68, R44, UR40, RZ ;  /* 0x000000282c447c24 */ /* 0x000fe2000f8e02ff */
        /* <DEDUP_REMOVED lines=10> */
[----:B------:R-:W-:Y:S01]  /*dde0*/  STL.64 [R1+0x2d18], R66 ;  /* 0x002d184201007387 */ /* 0x000fe20000100a00 */
[----:B------:R-:W-:Y:S01]  /*ddf0*/  IMAD R63, R46, UR44, RZ ;  /* 0x0000002c2e3f7c24 */ /* 0x000fe2000f8e02ff */
[----:B------:R-:W-:-:S02]  /*de00*/  ULDC UR44, c[0x0][0x240] ;  /* 0x00009000002c7ab9 */ /* 0x000fc40000000800 */
[----:B------:R-:W4:Y:S01]  /*de10*/  LDL.LU R41, [R1+0xd4] ;  /* 0x0000d40001297983 */ /* 0x000f220000300800 */
[----:B------:R-:W-:Y:S01]  /*de20*/  IMAD R69, R47, UR39, RZ ;  /* 0x000000272f457c24 */ /* 0x000fe2000f8e02ff */
[----:B------:R-:W-:Y:S01]  /*de30*/  ULDC UR39, c[0x0][0x240] ;  /* 0x0000900000277ab9 */ /* 0x000fe20000000800 */
[----:B--2---:R-:W-:Y:S01]  /*de40*/  IMAD R62, R40, UR45, RZ ;  /* 0x0000002d283e7c24 */ /* 0x004fe2000f8e02ff */
[----:B------:R-:W-:Y:S01]  /*de50*/  ULDC UR45, c[0x0][0x240] ;  /* 0x00009000002d7ab9 */ /* 0x000fe20000000800 */
[----:B------:R-:W2:Y:S01]  /*de60*/  LDL.LU R40, [R1+0xd0] ;  /* 0x0000d00001287983 */ /* 0x000ea20000300800 */
[----:B---3--:R-:W-:Y:S01]  /*de70*/  IMAD R61, R39, UR46, RZ ;  /* 0x0000002e273d7c24 */ /* 0x008fe2000f8e02ff */
[----:B------:R-:W-:Y:S01]  /*de80*/  ULDC UR46, c[0x0][0x240] ;  /* 0x00009000002e7ab9 */ /* 0x000fe20000000800 */
[----:B----4-:R-:W-:Y:S01]  /*de90*/  IMAD R60, R45, UR47, RZ ;  /* 0x0000002f2d3c7c24 */ /* 0x010fe2000f8e02ff */
[----:B------:R-:W-:Y:S01]  /*dea0*/  STL.64 [R1+0x2d08], R62 ;  /* 0x002d083e01007387 */ /* 0x000fe20000100a00 */
[----:B------:R-:W-:Y:S01]  /*deb0*/  ULDC UR47, c[0x0][0x240] ;  /* 0x00009000002f7ab9 */ /* 0x000fe20000000800 */
[----:B------:R-:W-:-:S02]  /*dec0*/  IMAD R59, R38, UR48, RZ ;  /* 0x00000030263b7c24 */ /* 0x000fc4000f8e02ff */
[----:B------:R-:W3:Y:S01]  /*ded0*/  LDL.LU R39, [R1+0xcc] ;  /* 0x0000cc0001277983 */ /* 0x000ee20000300800 */
[----:B------:R-:W-:Y:S01]  /*dee0*/  ULDC UR48, c[0x0][0x240] ;  /* 0x0000900000307ab9 */ /* 0x000fe20000000800 */
[----:B------:R-:W-:Y:S02]  /*def0*/  IMAD R58, R37, UR49, RZ ;  /* 0x00000031253a7c24 */ /* 0x000fe4000f8e02ff */
[----:B------:R1:W-:Y:S01]  /*df00*/  STL.64 [R1+0x2cf0], R60 ;  /* 0x002cf03c01007387 */ /* 0x0003e20000100a00 */
[----:B------:R-:W-:-:S03]  /*df10*/  ULDC UR49, c[0x0][0x240] ;  /* 0x0000900000317ab9 */ /* 0x000fc60000000800 */
[----:B------:R-:W4:Y:S01]  /*df20*/  LDL.LU R38, [R1+0xc8] ;  /* 0x0000c80001267983 */ /* 0x000f220000300800 */
[----:B------:R-:W-:-:S03]  /*df30*/  IMAD R57, R44, UR50, RZ ;  /* 0x000000322c397c24 */ /* 0x000fc6000f8e02ff */
[----:B------:R-:W4:Y:S01]  /*df40*/  LDL.LU R37, [R1+0xc4] ;  /* 0x0000c40001257983 */ /* 0x000f220000300800 */
[----:B------:R-:W-:Y:S01]  /*df50*/  ULDC UR50, c[0x0][0x240] ;  /* 0x0000900000327ab9 */ /* 0x000fe20000000800 */
[----:B------:R-:W-:Y:S02]  /*df60*/  IMAD R56, R43, UR51, RZ ;  /* 0x000000332b387c24 */ /* 0x000fe4000f8e02ff */
[----:B------:R-:W-:Y:S01]  /*df70*/  STL.64 [R1+0x2ce8], R58 ;  /* 0x002ce83a01007387 */ /* 0x000fe20000100a00 */
[----:B------:R-:W-:-:S03]  /*df80*/  ULDC UR51, c[0x0][0x240] ;  /* 0x0000900000337ab9 */ /* 0x000fc60000000800 */
[----:B------:R-:W4:Y:S04]  /*df90*/  LDL.LU R49, [R1+0xc0] ;  /* 0x0000c00001317983 */ /* 0x000f280000300800 */
[----:B------:R-:W4:Y:S04]  /*dfa0*/  LDL.LU R48, [R1+0xbc] ;  /* 0x0000bc0001307983 */ /* 0x000f280000300800 */
[----:B------:R-:W4:Y:S04]  /*dfb0*/  LDL.LU R47, [R1+0xb8] ;  /* 0x0000b800012f7983 */ /* 0x000f280000300800 */
[----:B------:R-:W-:Y:S04]  /*dfc0*/  STL.64 [R1+0x2ce0], R56 ;  /* 0x002ce03801007387 */ /* 0x000fe80000100a00 */
[----:B------:R-:W4:Y:S04]  /*dfd0*/  LDL.LU R46, [R1+0xb4] ;  /* 0x0000b400012e7983 */ /* 0x000f280000300800 */
[----:B------:R-:W4:Y:S04]  /*dfe0*/  LDL.LU R45, [R1+0xb0] ;  /* 0x0000b000012d7983 */ /* 0x000f280000300800 */
[----:B------:R-:W4:Y:S01]  /*dff0*/  LDL.LU R44, [R1+0xac] ;  /* 0x0000ac00012c7983 */ /* 0x000f220000300800 */
[----:B------:R-:W-:Y:S01]  /*e000*/  IMAD R55, R42, UR52, RZ ;  /* 0x000000342a377c24 */ /* 0x000fe2000f8e02ff */
[----:B------:R-:W-:Y:S01]  /*e010*/  ULDC UR52, c[0x0][0x240] ;  /* 0x0000900000347ab9 */ /* 0x000fe20000000800 */
[----:B------:R-:W-:Y:S01]  /*e020*/  IMAD R54, R41, UR53, RZ ;  /* 0x0000003529367c24 */ /* 0x000fe2000f8e02ff */
[----:B------:R-:W-:-:S04]  /*e030*/  ULDC UR53, c[0x0][0x240] ;  /* 0x0000900000357ab9 */ /* 0x000fc80000000800 */
[----:B------:R-:W-:Y:S04]  /*e040*/  STL.64 [R1+0x2cd0], R54 ;  /* 0x002cd03601007387 */ /* 0x000fe80000100a00 */
[----:B------:R-:W4:Y:S04]  /*e050*/  LDL.LU R43, [R1+0xa8] ;  /* 0x0000a800012b7983 */ /* 0x000f280000300800 */
[----:B------:R-:W4:Y:S04]  /*e060*/  LDL.LU R42, [R1+0xa4] ;  /* 0x0000a400012a7983 */ /* 0x000f280000300800 */
[----:B------:R-:W4:Y:S01]  /*e070*/  LDL.LU R41, [R1+0xa0] ;  /* 0x0000a00001297983 */ /* 0x000f220000300800 */
[----:B--2---:R-:W-:Y:S01]  /*e080*/  IMAD R53, R40, UR54, RZ ;  /* 0x0000003628357c24 */ /* 0x004fe2000f8e02ff */
[----:B------:R-:W-:-:S02]  /*e090*/  ULDC UR54, c[0x0][0x240] ;  /* 0x0000900000367ab9 */ /* 0x000fc40000000800 */
[----:B------:R-:W2:Y:S01]  /*e0a0*/  LDL.LU R40, [R1+0x9c] ;  /* 0x00009c0001287983 */ /* 0x000ea20000300800 */
[----:B---3--:R-:W-:Y:S01]  /*e0b0*/  IMAD R52, R39, UR55, RZ ;  /* 0x0000003727347c24 */ /* 0x008fe2000f8e02ff */
[----:B------:R-:W-:-:S04]  /*e0c0*/  ULDC UR55, c[0x0][0x240] ;  /* 0x0000900000377ab9 */ /* 0x000fc80000000800 */
[----:B------:R-:W-:Y:S01]  /*e0d0*/  STL.64 [R1+0x2cc8], R52 ;  /* 0x002cc83401007387 */ /* 0x000fe20000100a00 */
[----:B----4-:R-:W-:-:S03]  /*e0e0*/  IMAD R51, R38, UR56, RZ ;  /* 0x0000003826337c24 */ /* 0x010fc6000f8e02ff */
[----:B------:R-:W3:Y:S01]  /*e0f0*/  LDL.LU R39, [R1+0x98] ;  /* 0x0000980001277983 */ /* 0x000ee20000300800 */
[----:B------:R-:W-:Y:S01]  /*e100*/  ULDC UR56, c[0x0][0x240] ;  /* 0x0000900000387ab9 */ /* 0x000fe20000000800 */
[----:B------:R-:W-:Y:S02]  /*e110*/  IMAD R50, R37, UR57, RZ ;  /* 0x0000003925327c24 */ /* 0x000fe4000f8e02ff */
[----:B------:R-:W4:Y:S01]  /*e120*/  LDL.LU R38, [R1+0x94] ;  /* 0x0000940001267983 */ /* 0x000f220000300800 */
[----:B------:R-:W-:-:S03]  /*e130*/  ULDC UR57, c[0x0][0x240] ;  /* 0x0000900000397ab9 */ /* 0x000fc60000000800 */
[----:B------:R-:W4:Y:S01]  /*e140*/  LDL.LU R37, [R1+0x90] ;  /* 0x0000900001257983 */ /* 0x000f220000300800 */
[----:B------:R-:W-:Y:S02]  /*e150*/  IMAD R49, R49, UR58, RZ ;  /* 0x0000003a31317c24 */ /* 0x000fe4000f8e02ff */
[----:B------:R-:W-:Y:S01]  /*e160*/  IMAD R48, R48, UR59, RZ ;  /* 0x0000003b30307c24 */ /* 0x000fe2000f8e02ff */
[----:B------:R-:W-:Y:S01]  /*e170*/  STL.64 [R1+0x2cc0], R50 ;  /* 0x002cc03201007387 */ /* 0x000fe20000100a00 */
[----:B------:R-:W-:Y:S01]  /*e180*/  ULDC UR59, c[0x0][0x240] ;  /* 0x00009000003b7ab9 */ /* 0x000fe20000000800 */
[----:B------:R-:W-:Y:S01]  /*e190*/  ULDC UR58, c[0x0][0x240] ;  /* 0x00009000003a7ab9 */ /* 0x000fe20000000800 */
[----:B------:R-:W-:Y:S01]  /*e1a0*/  IMAD R47, R47, UR60, RZ ;  /* 0x0000003c2f2f7c24 */ /* 0x000fe2000f8e02ff */
[----:B------:R-:W-:Y:S01]  /*e1b0*/  STL.64 [R1+0x2cd8], R48 ;  /* 0x002cd83001007387 */ /* 0x000fe20000100a00 */
[----:B------:R-:W-:Y:S01]  /*e1c0*/  ULDC UR60, c[0x0][0x240] ;  /* 0x00009000003c7ab9 */ /* 0x000fe20000000800 */
[----:B------:R-:W-:Y:S01]  /*e1d0*/  IMAD R46, R46, UR5, RZ ;  /* 0x000000052e2e7c24 */ /* 0x000fe2000f8e02ff */
[----:B-1----:R-:W-:Y:S01]  /*e1e0*/  LEA R60, P1, R77, R236, 0x2 ;  /* 0x000000ec4d3c7211 */ /* 0x002fe200078210ff */
[----:B------:R-:W-:Y:S01]  /*e1f0*/  ULDC UR5, c[0x0][0x240] ;  /* 0x0000900000057ab9 */ /* 0x000fe20000000800 */
[----:B------:R-:W-:-:S02]  /*e200*/  IMAD R45, R45, UR7, RZ ;  /* 0x000000072d2d7c24 */ /* 0x000fc4000f8e02ff */
[----:B------:R1:W-:Y:S01]  /*e210*/  STL.64 [R1+0x2cf8], R46 ;  /* 0x002cf82e01007387 */ /* 0x0003e20000100a00 */
[----:B------:R-:W-:-:S03]  /*e220*/  IMAD R44, R44, UR8, RZ ;  /* 0x000000082c2c7c24 */ /* 0x000fc6000f8e02ff */
[----:B------:R-:W-:Y:S01]  /*e230*/  STL [R1+0x2d10], R47 ;  /* 0x002d102f01007387 */ /* 0x000fe20000100800 */
[----:B------:R-:W-:Y:S01]  /*e240*/  ULDC UR8, c[0x0][0x240] ;  /* 0x0000900000087ab9 */ /* 0x000fe20000000800 */
[----:B------:R-:W-:Y:S02]  /*e250*/  IMAD R43, R43, UR9, RZ ;  /* 0x000000092b2b7c24 */ /* 0x000fe4000f8e02ff */
[----:B------:R1:W-:Y:S01]  /*e260*/  STL.64 [R1+0x2d00], R44 ;  /* 0x002d002c01007387 */ /* 0x0003e20000100a00 */
[----:B------:R-:W-:Y:S01]  /*e270*/  ULDC UR9, c[0x0][0x240] ;  /* 0x0000900000097ab9 */ /* 0x000fe20000000800 */
[----:B------:R-:W-:Y:S02]  /*e280*/  IMAD R41, R41, UR6, RZ ;  /* 0x0000000629297c24 */ /* 0x000fe4000f8e02ff */
[----:B------:R-:W4:Y:S01]  /*e290*/  LDL.LU R18, [R1+0x8c] ;  /* 0x00008c0001127983 */ /* 0x000f220000300800 */
[----:B------:R-:W-:Y:S01]  /*e2a0*/  ULDC UR6, c[0x0][0x240] ;  /* 0x0000900000067ab9 */ /* 0x000fe20000000800 */
[----:B------:R-:W-:Y:S01]  /*e2b0*/  LEA.HI.X.SX32 R61, R77, R0, 0x2, P1 ;  /* 0x000000004d3d7211 */ /* 0x000fe200008f16ff */
[----:B------:R-:W-:Y:S01]  /*e2c0*/  ULDC UR7, c[0x0][0x240] ;  /* 0x0000900000077ab9 */ /* 0x000fe20000000800 */
[----:B------:R-:W4:Y:S04]  /*e2d0*/  LDL.LU R17, [R1+0x88] ;  /* 0x0000880001117983 */ /* 0x000f280000300800 */
        /* <DEDUP_REMOVED lines=9> */
[----:B------:R-:W2:Y:S04]  /*e370*/  LDL.LU R6, [R1+0x60] ;  /* 0x0000600001067983 */ /* 0x000ea80000300800 */
[----:B------:R-:W3:Y:S04]  /*e380*/  LDL.LU R158, [R1+0x5c] ;  /* 0x00005c00019e7983 */ /* 0x000ee80000300800 */
        /* <DEDUP_REMOVED lines=13> */
[----:B------:R-:W4:Y:S01]  /*e460*/  LDL.LU R157, [R1+0x30] ;  /* 0x00003000019d7983 */ /* 0x000f220000300800 */
[----:B--2---:R-:W-:-:S02]  /*e470*/  IMAD R7, R6, UR44, RZ ;  /* 0x0000002c06077c24 */ /* 0x004fc4000f8e02ff */
[----:B------:R-:W-:Y:S01]  /*e480*/  IMAD R40, R40, UR11, RZ ;  /* 0x0000000b28287c24 */ /* 0x000fe2000f8e02ff */
[----:B------:R-:W2:Y:S01]  /*e490*/  LDL.LU R6, [R1+0x2c] ;  /* 0x00002c0001067983 */ /* 0x000ea20000300800 */
[----:B---3--:R-:W-:Y:S01]  /*e4a0*/  IMAD R5, R158, UR45, RZ ;  /* 0x0000002d9e057c24 */ /* 0x008fe2000f8e02ff */
[----:B------:R-:W-:Y:S01]  /*e4b0*/  ULDC UR11, c[0x0][0x240] ;  /* 0x00009000000b7ab9 */ /* 0x000fe20000000800 */
[----:B------:R-:W-:Y:S01]  /*e4c0*/  IMAD R39, R39, UR12, RZ ;  /* 0x0000000c27277c24 */ /* 0x000fe2000f8e02ff */
[----:B------:R-:W3:Y:S01]  /*e4d0*/  LDL.LU R158, [R1+0x28] ;  /* 0x00002800019e7983 */ /* 0x000ee20000300800 */
[----:B----4-:R-:W-:Y:S01]  /*e4e0*/  IMAD R4, R239, UR46, RZ ;  /* 0x0000002eef047c24 */ /* 0x010fe2000f8e02ff */
[----:B------:R-:W-:Y:S01]  /*e4f0*/  ULDC UR12, c[0x0][0x240] ;  /* 0x00009000000c7ab9 */ /* 0x000fe20000000800 */
[----:B-1----:R-:W-:Y:S01]  /*e500*/  LEA R46, P2, R71, R236, 0x2 ;  /* 0x000000ec472e7211 */ /* 0x002fe200078410ff */
[----:B------:R-:W4:Y:S01]  /*e510*/  LDL.LU R239, [R1+0x20] ;  /* 0x0000200001ef7983 */ /* 0x000f220000300800 */
[----:B------:R-:W-:Y:S01]  /*e520*/  IMAD R3, R238, UR47, RZ ;  /* 0x0000002fee037c24 */ /* 0x000fe2000f8e02ff */
[----:B------:R-:W-:Y:S01]  /*e530*/  ULDC UR44, c[0x0][0x240] ;  /* 0x00009000002c7ab9 */ /* 0x000fe20000000800 */
[----:B------:R-:W-:Y:S01]  /*e540*/  IMAD R2, R241, UR48, RZ ;  /* 0x00000030f1027c24 */ /* 0x000fe2000f8e02ff */
[----:B------:R-:W4:Y:S01]  /*e550*/  LDL.LU R238, [R1+0x1c] ;  /* 0x00001c0001ee7983 */ /* 0x000f220000300800 */
[----:B------:R-:W-:-:S03]  /*e560*/  IMAD R116, R240, UR49, RZ ;  /* 0x00000031f0747c24 */ /* 0x000fc6000f8e02ff */
        /* <DEDUP_REMOVED lines=8> */
[----:B------:R-:W4:Y:S01]  /*e5f0*/  LDL.LU R245, [R1] ;  /* 0x0000000001f57983 */ /* 0x000f220000300800 */
[----:B------:R-:W-:Y:S01]  /*e600*/  ULDC UR59, c[0x0][0x240] ;  /* 0x00009000003b7ab9 */ /* 0x000fe20000000800 */
[----:B------:R-:W-:Y:S01]  /*e610*/  IMAD R49, R153, UR57, RZ ;  /* 0x0000003999317c24 */ /* 0x000fe2000f8e02ff */
[----:B------:R-:W-:Y:S01]  /*e620*/  ULDC UR57, c[0x0][0x240] ;  /* 0x0000900000397ab9 */ /* 0x000fe20000000800 */
[----:B------:R-:W1:Y:S01]  /*e630*/  S2R R157, SR_TID.X ;  /* 0x00000000009d7919 */ /* 0x000e620000002100 */
[----:B------:R-:W-:Y:S01]  /*e640*/  IMAD R139, R139, UR59, RZ ;  /* 0x0000003b8b8b7c24 */ /* 0x000fe2000f8e02ff */
[----:B------:R-:W-:Y:S01]  /*e650*/  ULDC UR59, c[0x0][0x240] ;  /* 0x00009000003b7ab9 */ /* 0x000fe20000000800 */
[----:B------:R-:W-:Y:S01]  /*e660*/  IMAD R57, R67, UR55, RZ ;  /* 0x0000003743397c24 */ /* 0x000fe2000f8e02ff */
[----:B------:R-:W-:Y:S01]  /*e670*/  ULDC UR55, c[0x0][0x240] ;  /* 0x0000900000377ab9 */ /* 0x000fe20000000800 */
[----:B------:R-:W-:Y:S01]  /*e680*/  IMAD R200, R200, UR59, RZ ;  /* 0x0000003bc8c87c24 */ /* 0x000fe2000f8e02ff */
[----:B------:R-:W-:Y:S01]  /*e690*/  ULDC UR59, c[0x0][0x240] ;  /* 0x00009000003b7ab9 */ /* 0x000fe20000000800 */
[----:B------:R-:W-:Y:S01]  /*e6a0*/  IMAD R137, R137, UR57, RZ ;  /* 0x0000003989897c24 */ /* 0x000fe2000f8e02ff */
[----:B------:R-:W-:Y:S01]  /*e6b0*/  ULDC UR57, c[0x0][0x240] ;  /* 0x0000900000397ab9 */ /* 0x000fe20000000800 */
[----:B------:R-:W-:Y:S01]  /*e6c0*/  IMAD R56, R66, UR54, RZ ;  /* 0x0000003642387c24 */ /* 0x000fe2000f8e02ff */
[----:B------:R-:W-:Y:S01]  /*e6d0*/  LEA R66, P5, R80, R236, 0x2 ;  /* 0x000000ec50427211 */ /* 0x000fe200078a10ff */
[----:B------:R-:W-:Y:S01]  /*e6e0*/  IMAD R135, R135, UR55, RZ ;  /* 0x0000003787877c24 */ /* 0x000fe2000f8e02ff */
[----:B------:R-:W-:Y:S01]  /*e6f0*/  ULDC UR55, c[0x0][0x240] ;  /* 0x0000900000377ab9 */ /* 0x000fe20000000800 */
[----:B------:R-:W-:Y:S01]  /*e700*/  IMAD R198, R198, UR57, RZ ;  /* 0x00000039c6c67c24 */ /* 0x000fe2000f8e02ff */
[----:B------:R-:W-:Y:S01]  /*e710*/  ULDC UR57, c[0x0][0x240] ;  /* 0x0000900000397ab9 */ /* 0x000fe20000000800 */
[----:B------:R-:W-:-:S02]  /*e720*/  IMAD R54, R155, UR58, RZ ;  /* 0x0000003a9b367c24 */ /* 0x000fc4000f8e02ff */
[----:B------:R-:W-:Y:S01]  /*e730*/  IMAD R48, R152, UR56, RZ ;  /* 0x0000003898307c24 */ /* 0x000fe2000f8e02ff */
[----:B------:R-:W4:Y:S01]  /*e740*/  LDL.LU R155, [R1+0x124] ;  /* 0x00012400019b7983 */ /* 0x000f220000300800 */
[----:B------:R-:W-:Y:S01]  /*e750*/  IMAD R196, R196, UR55, RZ ;  /* 0x00000037c4c47c24 */ /* 0x000fe2000f8e02ff */
[----:B------:R-:W-:Y:S01]  /*e760*/  ULDC UR55, c[0x0][0x240] ;  /* 0x0000900000377ab9 */ /* 0x000fe20000000800 */
[----:B------:R-:W-:Y:S01]  /*e770*/  IMAD R50, R63, UR53, RZ ;  /* 0x000000353f327c24 */ /* 0x000fe2000f8e02ff */
[----:B------:R-:W-:Y:S01]  /*e780*/  LEA.HI.X.SX32 R47, R71, R0, 0x2, P2 ;  /* 0x00000000472f7211 */ /* 0x000fe200010f16ff */
[----:B------:R-:W-:Y:S01]  /*e790*/  ULDC UR56, c[0x0][0x240] ;  /* 0x0000900000387ab9 */ /* 0x000fe20000000800 */
[----:B------:R-:W-:Y:S01]  /*e7a0*/  ULDC UR58, c[0x0][0x240] ;  /* 0x00009000003a7ab9 */ /* 0x000fe20000000800 */
[----:B--2---:R-:W-:Y:S01]  /*e7b0*/  IMAD R62, R6, UR60, RZ ;  /* 0x0000003c063e7c24 */ /* 0x004fe2000f8e02ff */
[----:B------:R-:W-:Y:S01]  /*e7c0*/  ULDC UR60, c[0x0][0x240] ;  /* 0x00009000003c7ab9 */ /* 0x000fe20000000800 */
[----:B-1----:R-:W-:Y:S01]  /*e7d0*/  LOP3.LUT R67, R157, 0x7f, RZ, 0xc0, !PT ;  /* 0x0000007f9d437812 */ /* 0x002fe200078ec0ff */
[----:B------:R-:W-:Y:S01]  /*e7e0*/  IMAD R140, R140, UR60, RZ ;  /* 0x0000003c8c8c7c24 */ /* 0x000fe2000f8e02ff */
[----:B------:R-:W-:Y:S01]  /*e7f0*/  ULDC UR60, c[0x0][0x240] ;  /* 0x00009000003c7ab9 */ /* 0x000fe20000000800 */
[----:B---3--:R-:W-:Y:S01]  /*e800*/  IMAD R63, R158, UR5, RZ ;  /* 0x000000059e3f7c24 */ /* 0x008fe2000f8e02ff */
        /* <DEDUP_REMOVED lines=9> */
[----:B----4-:R-:W-:Y:S01]  /*e8a0*/  IMAD R45, R238, UR8, RZ ;  /* 0x00000008ee2d7c24 */ /* 0x010fe2000f8e02ff */
        /* <DEDUP_REMOVED lines=17> */
[----:B------:R-:W-:Y:S01]  /*e9c0*/  LEA.HI.X.SX32 R87, R83, R0, 0x2, P6 ;  /* 0x0000000053577211 */ /* 0x000fe200030f16ff */
[----:B------:R-:W-:Y:S01]  /*e9d0*/  IMAD R147, R147, UR11, RZ ;  /* 0x0000000b93937c24 */ /* 0x000fe2000f8e02ff */
[----:B------:R-:W-:Y:S01]  /*e9e0*/  ULDC UR11, c[0x0][0x240] ;  /* 0x00009000000b7ab9 */ /* 0x000fe20000000800 */
[----:B------:R-:W-:Y:S01]  /*e9f0*/  IMAD R243, R84, UR57, RZ ;  /* 0x0000003954f37c24 */ /* 0x000fe2000f8e02ff */
[----:B------:R-:W-:Y:S01]  /*ea00*/  ULDC UR16, c[0x0][0x240] ;  /* 0x0000900000107ab9 */ /* 0x000fe20000000800 */
[----:B------:R-:W-:Y:S01]  /*ea10*/  IMAD R208, R208, UR11, RZ ;  /* 0x0000000bd0d07c24 */ /* 0x000fe2000f8e02ff */
[----:B------:R-:W-:Y:S01]  /*ea20*/  ULDC UR11, c[0x0][0x230] ;  /* 0x00008c00000b7ab9 */ /* 0x000fe20000000800 */
[----:B------:R-:W-:Y:S01]  /*ea30*/  LEA R84, P4, R74, R236, 0x2 ;  /* 0x000000ec4a547211 */ /* 0x000fe200078810ff */
[----:B------:R1:W-:Y:S01]  /*ea40*/  STL.64 [R1+0x480], R86 ;  /* 0x0004805601007387 */ /* 0x0003e20000100a00 */
[----:B------:R-:W-:Y:S01]  /*ea50*/  ISETP.GE.AND P3, PT, R67, UR11, PT ;  /* 0x0000000b43007c0c */ /* 0x000fe2000bf66270 */
[----:B------:R-:W-:Y:S01]  /*ea60*/  IMAD R33, R33, UR18, RZ ;  /* 0x0000001221217c24 */ /* 0x000fe2000f8e02ff */
[----:B------:R-:W-:Y:S01]  /*ea70*/  LEA.HI.X.SX32 R67, R80, R0, 0x2, P5 ;  /* 0x0000000050437211 */ /* 0x000fe200028f16ff */
[----:B------:R-:W-:Y:S01]  /*ea80*/  STL [R1+0x468], R84 ;  /* 0x0004685401007387 */ /* 0x000fe20000100800 */
[----:B------:R-:W-:Y:S01]  /*ea90*/  IMAD R32, R32, UR19, RZ ;  /* 0x0000001320207c24 */ /* 0x000fe2000f8e02ff */
[----:B------:R-:W-:Y:S01]  /*eaa0*/  ULDC UR17, c[0x0][0x240] ;  /* 0x0000900000117ab9 */ /* 0x000fe20000000800 */
[----:B------:R-:W-:Y:S01]  /*eab0*/  IMAD R31, R31, UR20, RZ ;  /* 0x000000141f1f7c24 */ /* 0x000fe2000f8e02ff */
[----:B------:R2:W-:Y:S01]  /*eac0*/  STL.64 [R1+0x478], R66 ;  /* 0x0004784201007387 */ /* 0x0005e20000100a00 */
[----:B------:R-:W-:Y:S01]  /*ead0*/  IMAD R30, R30, UR21, RZ ;  /* 0x000000151e1e7c24 */ /* 0x000fe2000f8e02ff */
[----:B------:R-:W-:Y:S01]  /*eae0*/  ULDC UR49, c[0x0][0x240] ;  /* 0x0000900000317ab9 */ /* 0x000fe20000000800 */
[----:B------:R-:W-:Y:S01]  /*eaf0*/  IMAD R29, R29, UR22, RZ ;  /* 0x000000161d1d7c24 */ /* 0x000fe2000f8e02ff */
[----:B------:R-:W-:Y:S01]  /*eb00*/  ULDC UR50, c[0x0][0x240] ;  /* 0x0000900000327ab9 */ /* 0x000fe20000000800 */
[----:B-1----:R-:W-:Y:S01]  /*eb10*/  IMAD.MOV.U32 R87, RZ, RZ, R62 ;  /* 0x000000ffff577224 */ /* 0x002fe200078e003e */
[----:B------:R-:W-:Y:S01]  /*eb20*/  LEA R62, P6, R69, R236, 0x2 ;  /* 0x000000ec453e7211 */ /* 0x000fe200078c10ff */
[----:B------:R-:W-:Y:S01]  /*eb30*/  IMAD R28, R28, UR23, RZ ;  /* 0x000000171c1c7c24 */ /* 0x000fe2000f8e02ff */
[----:B------:R-:W-:Y:S01]  /*eb40*/  ULDC UR51, c[0x0][0x240] ;  /* 0x0000900000337ab9 */ /* 0x000fe20000000800 */
[----:B------:R-:W-:Y:S01]  /*eb50*/  IMAD R152, R245, UR12, RZ ;  /* 0x0000000cf5987c24 */ /* 0x000fe2000f8e02ff */
[----:B------:R-:W-:Y:S01]  /*eb60*/  ULDC UR52, c[0x0][0x240] ;  /* 0x0000900000347ab9 */ /* 0x000fe20000000800 */
[----:B------:R-:W-:Y:S01]  /*eb70*/  IMAD R245, R81, UR55, RZ ;  /* 0x0000003751f57c24 */ /* 0x000fe2000f8e02ff */
[----:B--2---:R-:W2:Y:S01]  /*eb80*/  LDL.LU.64 R66, [R1+0x2d18] ;  /* 0x002d180001427983 */ /* 0x004ea20000300a00 */
[----:B------:R-:W-:Y:S01]  /*eb90*/  IMAD.MOV.U32 R81, RZ, RZ, R85 ;  /* 0x000000ffff517224 */ /* 0x000fe200078e0055 */
[-C--:B------:R-:W-:Y:S01]  /*eba0*/  LEA.HI.X.SX32 R81, R74, R0.reuse, 0x2, P4 ;  /* 0x000000004a517211 */ /* 0x080fe200020f16ff */
[----:B------:R-:W-:Y:S01]  /*ebb0*/  IMAD.MOV.U32 R86, RZ, RZ, R63 ;  /* 0x000000ffff567224 */ /* 0x000fe200078e003f */
[----:B------:R-:W-:Y:S01]  /*ebc0*/  LEA.HI.X.SX32 R63, R69, R0, 0x2, P6 ;  /* 0x00000000453f7211 */ /* 0x000fe200030f16ff */
[----:B------:R-:W-:Y:S01]  /*ebd0*/  STL.64 [R1+0x470], R60 ;  /* 0x0004703c01007387 */ /* 0x000fe20000100a00 */
[----:B------:R-:W-:Y:S01]  /*ebe0*/  IMAD R136, R136, UR56, RZ ;  /* 0x0000003888887c24 */ /* 0x000fe2000f8e02ff */
[----:B------:R-:W-:Y:S01]  /*ebf0*/  ULDC UR56, c[0x0][0x240] ;  /* 0x0000900000387ab9 */ /* 0x000fe20000000800 */
[----:B------:R-:W-:Y:S01]  /*ec00*/  IMAD R6, R239, UR7, RZ ;  /* 0x00000007ef067c24 */ /* 0x000fe2000f8e02ff */
[----:B------:R1:W-:Y:S01]  /*ec10*/  STL [R1+0x46c], R81 ;  /* 0x00046c5101007387 */ /* 0x0003e20000100800 */
[----:B------:R-:W-:Y:S01]  /*ec20*/  IMAD R197, R197, UR56, RZ ;  /* 0x00000038c5c57c24 */ /* 0x000fe2000f8e02ff */
[----:B------:R-:W-:Y:S01]  /*ec30*/  ULDC UR56, c[0x0][0x240] ;  /* 0x0000900000387ab9 */ /* 0x000fe20000000800 */
[----:B------:R-:W-:Y:S01]  /*ec40*/  IMAD R138, R138, UR58, RZ ;  /* 0x0000003a8a8a7c24 */ /* 0x000fe2000f8e02ff */
[----:B------:R3:W-:Y:S01]  /*ec50*/  STL.64 [R1+0x460], R46 ;  /* 0x0004602e01007387 */ /* 0x0007e20000100a00 */
[----:B------:R-:W-:Y:S01]  /*ec60*/  ULDC UR58, c[0x0][0x240] ;  /* 0x00009000003a7ab9 */ /* 0x000fe20000000800 */
[----:B------:R-:W-:Y:S01]  /*ec70*/  IMAD R53, R240, UR10, RZ ;  /* 0x0000000af0357c24 */ /* 0x000fe2000f8e02ff */
[----:B------:R-:W-:Y:S01]  /*ec80*/  ULDC UR53, c[0x0][0x240] ;  /* 0x0000900000357ab9 */ /* 0x000fe20000000800 */
[----:B------:R-:W-:Y:S01]  /*ec90*/  IMAD R141, R141, UR5, RZ ;  /* 0x000000058d8d7c24 */ /* 0x000fe2000f8e02ff */
[----:B------:R-:W-:Y:S01]  /*eca0*/  ULDC UR5, c[0x0][0x240] ;  /* 0x0000900000057ab9 */ /* 0x000fe20000000800 */
[----:B------:R-:W-:Y:S01]  /*ecb0*/  MOV R80, R84 ;  /* 0x0000005400507202 */ /* 0x000fe20000000f00 */
[----:B------:R-:W-:Y:S01]  /*ecc0*/  IMAD.MOV.U32 R74, RZ, RZ, R59 ;  /* 0x000000ffff4a7224 */ /* 0x000fe200078e003b */
[----:B-1----:R-:W-:Y:S01]  /*ecd0*/  MOV R81, R58 ;  /* 0x0000003a00517202 */ /* 0x002fe20000000f00 */
[----:B------:R-:W-:Y:S01]  /*ece0*/  IMAD.MOV.U32 R77, RZ, RZ, R56 ;  /* 0x000000ffff4d7224 */ /* 0x000fe200078e0038 */
[----:B------:R-:W-:Y:S01]  /*ecf0*/  ULDC UR7, c[0x0][0x240] ;  /* 0x0000900000077ab9 */ /* 0x000fe20000000800 */
[----:B------:R-:W-:Y:S01]  /*ed00*/  IMAD R143, R143, UR8, RZ ;  /* 0x000000088f8f7c24 */ /* 0x000fe2000f8e02ff */
[----:B---3--:R-:W3:Y:S01]  /*ed10*/  LDL.LU R47, [R1+0x2d10] ;  /* 0x002d1000012f7983 */ /* 0x008ee20000300800 */
[----:B------:R-:W-:Y:S01]  /*ed20*/  IMAD R242, R82, UR56, RZ ;  /* 0x0000003852f27c24 */ /* 0x000fe2000f8e02ff */
[----:B------:R-:W-:Y:S01]  /*ed30*/  ULDC UR8, c[0x0][0x240] ;  /* 0x0000900000087ab9 */ /* 0x000fe20000000800 */
[----:B------:R-:W-:Y:S01]  /*ed40*/  IMAD R199, R199, UR58, RZ ;  /* 0x0000003ac7c77c24 */ /* 0x000fe2000f8e02ff */
[----:B------:R1:W-:Y:S01]  /*ed50*/  STL.64 [R1+0x458], R62 ;  /* 0x0004583e01007387 */ /* 0x0003e20000100a00 */
[----:B------:R-:W-:Y:S01]  /*ed60*/  IMAD.MOV.U32 R82, RZ, RZ, R6 ;  /* 0x000000ffff527224 */ /* 0x000fe200078e0006 */
[----:B------:R-:W-:Y:S01]  /*ed70*/  ULDC UR58, c[0x0][0x240] ;  /* 0x00009000003a7ab9 */ /* 0x000fe20000000800 */
[----:B------:R-:W-:Y:S01]  /*ed80*/  IMAD R144, R144, UR9, RZ ;  /* 0x0000000990907c24 */ /* 0x000fe2000f8e02ff */
[----:B------:R-:W-:Y:S01]  /*ed90*/  ULDC UR9, c[0x0][0x240] ;  /* 0x0000900000097ab9 */ /* 0x000fe20000000800 */
[----:B------:R-:W-:Y:S01]  /*eda0*/  MOV R83, R48 ;  /* 0x0000003000537202 */ /* 0x000fe20000000f00 */
[----:B------:R-:W-:Y:S01]  /*edb0*/  IMAD.MOV.U32 R71, RZ, RZ, R51 ;  /* 0x000000ffff477224 */ /* 0x000fe200078e0033 */
[----:B------:R-:W-:Y:S01]  /*edc0*/  ULDC UR18, c[0x0][0x240] ;  /* 0x0000900000127ab9 */ /* 0x000fe20000000800 */
[----:B------:R-:W-:Y:S01]  /*edd0*/  IMAD R27, R27, UR24, RZ ;  /* 0x000000181b1b7c24 */ /* 0x000fe2000f8e02ff */
[----:B------:R-:W-:Y:S01]  /*ede0*/  ULDC UR19, c[0x0][0x240] ;  /* 0x0000900000137ab9 */ /* 0x000fe20000000800 */
[----:B------:R-:W-:Y:S01]  /*edf0*/  IMAD R26, R26, UR25, RZ ;  /* 0x000000191a1a7c24 */ /* 0x000fe2000f8e02ff */
[----:B------:R-:W-:Y:S01]  /*ee00*/  ULDC UR20, c[0x0][0x240] ;  /* 0x0000900000147ab9 */ /* 0x000fe20000000800 */
[----:B-1----:R-:W4:Y:S01]  /*ee10*/  LDL.LU.64 R62, [R1+0x2d08] ;  /* 0x002d0800013e7983 */ /* 0x002f220000300a00 */
[----:B------:R-:W-:Y:S01]  /*ee20*/  IMAD R240, R85, UR58, RZ ;  /* 0x0000003a55f07c24 */ /* 0x000fe2000f8e02ff */
[----:B------:R-:W-:Y:S01]  /*ee30*/  ULDC UR21, c[0x0][0x240] ;  /* 0x0000900000157ab9 */ /* 0x000fe20000000800 */
[----:B------:R-:W-:Y:S01]  /*ee40*/  IMAD.MOV.U32 R85, RZ, RZ, R82 ;  /* 0x000000ffff557224 */ /* 0x000fe200078e0052 */
[----:B------:R-:W-:Y:S01]  /*ee50*/  ULDC UR22, c[0x0][0x240] ;  /* 0x0000900000167ab9 */ /* 0x000fe20000000800 */
[----:B------:R-:W-:Y:S01]  /*ee60*/  IMAD.MOV.U32 R82, RZ, RZ, R44 ;  /* 0x000000ffff527224 */ /* 0x000fe200078e002c */
[----:B------:R-:W-:Y:S01]  /*ee70*/  LEA R44, P5, R68, R236, 0x2 ;  /* 0x000000ec442c7211 */ /* 0x000fe200078a10ff */
[----:B------:R-:W-:Y:S01]  /*ee80*/  IMAD R202, R202, UR5, RZ ;  /* 0x00000005caca7c24 */ /* 0x000fe2000f8e02ff */
[----:B------:R-:W-:Y:S01]  /*ee90*/  ULDC UR5, c[0x0][0x240] ;  /* 0x0000900000057ab9 */ /* 0x000fe20000000800 */
[----:B------:R-:W-:Y:S01]  /*eea0*/  IMAD.MOV.U32 R84, RZ, RZ, R45 ;  /* 0x000000ffff547224 */ /* 0x000fe200078e002d */
[----:B------:R-:W-:Y:S01]  /*eeb0*/  LEA.HI.X.SX32 R45, R68, R0, 0x2, P5 ;  /* 0x00000000442d7211 */ /* 0x000fe200028f16ff */
[----:B------:R-:W-:Y:S01]  /*eec0*/  IMAD R239, R88, UR5, RZ ;  /* 0x0000000558ef7c24 */ /* 0x000fe2000f8e02ff */
[-C--:B------:R-:W-:Y:S01]  /*eed0*/  LEA R88, P2, R64, R236.reuse, 0x2 ;  /* 0x000000ec40587211 */ /* 0x080fe200078410ff */
[----:B------:R-:W-:Y:S01]  /*eee0*/  IMAD.MOV.U32 R80, RZ, RZ, R57 ;  /* 0x000000ffff507224 */ /* 0x000fe200078e0039 */
[----:B------:R-:W-:Y:S01]  /*eef0*/  ULDC UR23, c[0x0][0x240] ;  /* 0x0000900000177ab9 */ /* 0x000fe20000000800 */
[----:B------:R1:W-:Y:S01]  /*ef00*/  STL.64 [R1+0x450], R44 ;  /* 0x0004502c01007387 */ /* 0x0003e20000100a00 */
        /* <DEDUP_REMOVED lines=11> */
[----:B-1----:R-:W4:Y:S01]  /*efc0*/  LDL.LU.64 R44, [R1+0x2d00] ;  /* 0x002d0000012c7983 */ /* 0x002f220000300a00 */
[----:B------:R-:W-:Y:S01]  /*efd0*/  IMAD R19, R19, UR32, RZ ;  /* 0x0000002013137c24 */ /* 0x000fe2000f8e02ff */
[----:B------:R-:W-:Y:S01]  /*efe0*/  ULDC UR29, c[0x0][0x240] ;  /* 0x00009000001d7ab9 */ /* 0x000fe20000000800 */
[----:B------:R-:W-:Y:S01]  /*eff0*/  IMAD R18, R18, UR33, RZ ;  /* 0x0000002112127c24 */ /* 0x000fe2000f8e02ff */
[----:B------:R-:W-:Y:S01]  /*f000*/  STL [R1+0x438], R88 ;  /* 0x0004385801007387 */ /* 0x000fe20000100800 */
        /* <DEDUP_REMOVED lines=38> */
[----:B--2---:R-:W-:-:S02]  /*f270*/  LEA R60, P1, R67, R236, 0x2 ;  /* 0x000000ec433c7211 */ /* 0x004fc400078210ff */
[C---:B------:R-:W-:Y:S01]  /*f280*/  LEA R58, P4, R66.reuse, R236, 0x2 ;  /* 0x000000ec423a7211 */ /* 0x040fe200078810ff */
[----:B---3--:R-:W-:Y:S01]  /*f290*/  IMAD.MOV.U32 R69, RZ, RZ, R47 ;  /* 0x000000ffff457224 */ /* 0x008fe200078e002f */
[-C--:B------:R-:W-:Y:S01]  /*f2a0*/  LEA.HI.X.SX32 R61, R67, R0.reuse, 0x2, P1 ;  /* 0x00000000433d7211 */ /* 0x080fe200008f16ff */
[----:B------:R-:W-:Y:S01]  /*f2b0*/  IMAD.MOV.U32 R67, RZ, RZ, R89 ;  /* 0x000000ffff437224 */ /* 0x000fe200078e0059 */
[----:B------:R-:W-:Y:S02]  /*f2c0*/  LEA.HI.X.SX32 R59, R66, R0, 0x2, P4 ;  /* 0x00000000423b7211 */ /* 0x000fe400020f16ff */
[CC--:B----4-:R-:W-:Y:S02]  /*f2d0*/  LEA R46, P6, R63.reuse, R236.reuse, 0x2 ;  /* 0x000000ec3f2e7211 */ /* 0x0d0fe400078c10ff */
[----:B------:R-:W-:Y:S01]  /*f2e0*/  LEA R56, P5, R62, R236, 0x2 ;  /* 0x000000ec3e387211 */ /* 0x000fe200078a10ff */
[----:B------:R-:W-:Y:S01]  /*f2f0*/  IMAD R204, R204, UR8, RZ ;  /* 0x00000008cccc7c24 */ /* 0x000fe2000f8e02ff */
[-C--:B------:R-:W-:Y:S01]  /*f300*/  LEA.HI.X.SX32 R67, R64, R0.reuse, 0x2, P2 ;  /* 0x0000000040437211 */ /* 0x080fe200010f16ff */
[----:B------:R1:W-:Y:S01]  /*f310*/  STL [R1+0x430], R46 ;  /* 0x0004302e01007387 */ /* 0x0003e20000100800 */
[----:B------:R-:W-:Y:S01]  /*f320*/  IMAD.MOV.U32 R68, RZ, RZ, R46 ;  /* 0x000000ffff447224 */ /* 0x000fe200078e002e */
[-C--:B------:R-:W-:Y:S01]  /*f330*/  LEA.HI.X.SX32 R69, R63, R0.reuse, 0x2, P6 ;  /* 0x000000003f457211 */ /* 0x080fe200030f16ff */
[----:B------:R-:W-:Y:S01]  /*f340*/  IMAD R142, R142, UR7, RZ ;  /* 0x000000078e8e7c24 */ /* 0x000fe2000f8e02ff */
[----:B------:R-:W-:Y:S01]  /*f350*/  LEA.HI.X.SX32 R57, R62, R0, 0x2, P5 ;  /* 0x000000003e397211 */ /* 0x000fe200028f16ff */
[----:B------:R-:W-:Y:S01]  /*f360*/  ULDC UR8, c[0x0][0x240] ;  /* 0x0000900000087ab9 */ /* 0x000fe20000000800 */
[----:B------:R-:W-:Y:S01]  /*f370*/  IMAD R205, R205, UR9, RZ ;  /* 0x00000009cdcd7c24 */ /* 0x000fe2000f8e02ff */
[----:B------:R-:W-:Y:S01]  /*f380*/  ULDC UR7, c[0x0][0x240] ;  /* 0x0000900000077ab9 */ /* 0x000fe20000000800 */
[----:B------:R-:W-:Y:S01]  /*f390*/  ULDC UR9, c[0x0][0x240] ;  /* 0x0000900000097ab9 */ /* 0x000fe20000000800 */
[----:B------:R-:W-:Y:S01]  /*f3a0*/  IMAD R95, R95, UR18, RZ ;  /* 0x000000125f5f7c24 */ /* 0x000fe2000f8e02ff */
[----:B-1----:R-:W2:Y:S01]  /*f3b0*/  LDL.LU.64 R46, [R1+0x2cf8] ;  /* 0x002cf800012e7983 */ /* 0x002ea20000300a00 */
[----:B------:R-:W-:Y:S01]  /*f3c0*/  IMAD R6, R90, UR8, RZ ;  /* 0x000000085a067c24 */ /* 0x000fe2000f8e02ff */
[----:B------:R-:W-:Y:S01]  /*f3d0*/  ULDC UR14, c[0x0][0x240] ;  /* 0x00009000000e7ab9 */ /* 0x000fe20000000800 */
[----:B------:R-:W-:Y:S01]  /*f3e0*/  IMAD R203, R203, UR7, RZ ;  /* 0x00000007cbcb7c24 */ /* 0x000fe2000f8e02ff */
[----:B------:R1:W-:Y:S01]  /*f3f0*/  STL.64 [R1+0x448], R60 ;  /* 0x0004483c01007387 */ /* 0x0003e20000100a00 */
[----:B------:R-:W-:Y:S01]  /*f400*/  IMAD R157, R115, UR9, RZ ;  /* 0x00000009739d7c24 */ /* 0x000fe2000f8e02ff */
[----:B------:R-:W-:Y:S01]  /*f410*/  ULDC UR7, c[0x0][0x240] ;  /* 0x0000900000077ab9 */ /* 0x000fe20000000800 */
[----:B------:R-:W-:Y:S01]  /*f420*/  IMAD.MOV.U32 R66, RZ, RZ, R88 ;  /* 0x000000ffff427224 */ /* 0x000fe200078e0058 */
        /* <DEDUP_REMOVED lines=8> */
[----:B-1----:R-:W3:Y:S01]  /*f4b0*/  LDL.LU.64 R60, [R1+0x2cf0] ;  /* 0x002cf000013c7983 */ /* 0x002ee20000300a00 */
[----:B------:R-:W-:Y:S01]  /*f4c0*/  IMAD.MOV.U32 R90, RZ, RZ, R54 ;  /* 0x000000ffff5a7224 */ /* 0x000fe200078e0036 */
[----:B------:R-:W-:Y:S01]  /*f4d0*/  ULDC UR19, c[0x0][0x240] ;  /* 0x0000900000137ab9 */ /* 0x000fe20000000800 */
[----:B------:R-:W-:Y:S01]  /*f4e0*/  IMAD.MOV.U32 R115, RZ, RZ, R49 ;  /* 0x000000ffff737224 */ /* 0x000fe200078e0031 */
[----:B------:R1:W-:Y:S01]  /*f4f0*/  STL.64 [R1+0x440], R58 ;  /* 0x0004403a01007387 */ /* 0x0003e20000100a00 */
[----:B------:R-:W-:Y:S01]  /*f500*/  IMAD.MOV.U32 R88, RZ, RZ, R87 ;  /* 0x000000ffff587224 */ /* 0x000fe200078e0057 */
[----:B------:R-:W-:Y:S01]  /*f510*/  ULDC UR20, c[0x0][0x240] ;  /* 0x0000900000147ab9 */ /* 0x000fe20000000800 */
        /* <DEDUP_REMOVED lines=9> */
[----:B-1----:R-:W4:Y:S01]  /*f5b0*/  LDL.LU.64 R58, [R1+0x2ce8] ;  /* 0x002ce800013a7983 */ /* 0x002f220000300a00 */
[----:B------:R-:W-:Y:S01]  /*f5c0*/  MOV R87, R86 ;  /* 0x0000005600577202 */ /* 0x000fe20000000f00 */
[----:B------:R-:W-:Y:S01]  /*f5d0*/  IMAD.MOV.U32 R89, RZ, RZ, R55 ;  /* 0x000000ffff597224 */ /* 0x000fe200078e0037 */
[----:B------:R-:W-:Y:S01]  /*f5e0*/  ULDC UR23, c[0x0][0x240] ;  /* 0x0000900000177ab9 */ /* 0x000fe20000000800 */
[----:B------:R-:W-:Y:S01]  /*f5f0*/  STL [R1+0x43c], R67 ;  /* 0x00043c4301007387 */ /* 0x000fe20000100800 */
[----:B------:R-:W-:Y:S01]  /*f600*/  IMAD.MOV.U32 R82, RZ, RZ, R53 ;  /* 0x000000ffff527224 */ /* 0x000fe200078e0035 */
[----:B------:R-:W-:Y:S01]  /*f610*/  ULDC UR24, c[0x0][0x240] ;  /* 0x0000900000187ab9 */ /* 0x000fe20000000800 */
[----:B------:R-:W-:Y:S01]  /*f620*/  IMAD R103, R103, UR26, RZ ;  /* 0x0000001a67677c24 */ /* 0x000fe2000f8e02ff */
[----:B------:R1:W-:Y:S01]  /*f630*/  STL [R1+0x434], R69 ;  /* 0x0004344501007387 */ /* 0x0003e20000100800 */
[----:B------:R-:W-:Y:S01]  /*f640*/  IMAD.MOV.U32 R86, RZ, RZ, R85 ;  /* 0x000000ffff567224 */ /* 0x000fe200078e0055 */
[----:B------:R-:W-:Y:S01]  /*f650*/  ULDC UR25, c[0x0][0x240] ;  /* 0x0000900000197ab9 */ /* 0x000fe20000000800 */
[----:B------:R-:W-:Y:S01]  /*f660*/  IMAD R104, R104, UR27, RZ ;  /* 0x0000001b68687c24 */ /* 0x000fe2000f8e02ff */
[----:B------:R1:W-:Y:S01]  /*f670*/  STL.64 [R1+0x428], R56 ;  /* 0x0004283801007387 */ /* 0x0003e20000100a00 */
[----:B------:R-:W-:Y:S01]  /*f680*/  IMAD.MOV.U32 R85, RZ, RZ, R84 ;  /* 0x000000ffff557224 */ /* 0x000fe200078e0054 */
[----:B------:R-:W-:Y:S01]  /*f690*/  ULDC UR26, c[0x0][0x240] ;  /* 0x00009000001a7ab9 */ /* 0x000fe20000000800 */
[----:B------:R-:W-:Y:S01]  /*f6a0*/  IMAD R105, R105, UR28, RZ ;  /* 0x0000001c69697c24 */ /* 0x000fe2000f8e02ff */
[----:B------:R-:W-:Y:S01]  /*f6b0*/  ULDC UR28, c[0x0][0x240] ;  /* 0x00009000001c7ab9 */ /* 0x000fe20000000800 */
[----:B------:R-:W-:Y:S01]  /*f6c0*/  IMAD R106, R106, UR29, RZ ;  /* 0x0000001d6a6a7c24 */ /* 0x000fe2000f8e02ff */
[----:B-1----:R-:W-:Y:S01]  /*f6d0*/  MOV R69, R74 ;  /* 0x0000004a00457202 */ /* 0x002fe20000000f00 */
[----:B------:R-:W-:Y:S01]  /*f6e0*/  IMAD R107, R107, UR30, RZ ;  /* 0x0000001e6b6b7c24 */ /* 0x000fe2000f8e02ff */
[----:B------:R-:W-:Y:S01]  /*f6f0*/  ULDC UR27, c[0x0][0x240] ;  /* 0x00009000001b7ab9 */ /* 0x000fe20000000800 */
[----:B------:R-:W-:Y:S01]  /*f700*/  IMAD R108, R108, UR31, RZ ;  /* 0x0000001f6c6c7c24 */ /* 0x000fe2000f8e02ff */
[----:B------:R-:W-:Y:S01]  /*f710*/  ULDC UR29, c[0x0][0x240] ;  /* 0x00009000001d7ab9 */ /* 0x000fe20000000800 */
[----:B------:R-:W-:Y:S01]  /*f720*/  IMAD R109, R109, UR32, RZ ;  /* 0x000000206d6d7c24 */ /* 0x000fe2000f8e02ff */
[----:B------:R-:W2:Y:S01]  /*f730*/  LDL.LU.64 R56, [R1+0x2ce0] ;  /* 0x002ce00001387983 */ /* 0x000ea20000300a00 */
[----:B------:R-:W-:Y:S01]  /*f740*/  IMAD.MOV.U32 R84, RZ, RZ, R52 ;  /* 0x000000ffff547224 */ /* 0x000fe200078e0034 */
        /* <DEDUP_REMOVED lines=43> */
[----:B---3--:R-:W-:-:S02]  /*fa00*/  LEA R48, P1, R61, R236, 0x2 ;  /* 0x000000ec3d307211 */ /* 0x008fc400078210ff */
[-C--:B------:R-:W-:Y:S02]  /*fa10*/  LEA R54, P4, R60, R236.reuse, 0x2 ;  /* 0x000000ec3c367211 */ /* 0x080fe400078810ff */
[-C--:B----4-:R-:W-:Y:S02]  /*fa20*/  LEA R66, P2, R59, R236.reuse, 0x2 ;  /* 0x000000ec3b427211 */ /* 0x090fe400078410ff */
[-C--:B------:R-:W-:Y:S02]  /*fa30*/  LEA R52, P6, R58, R236.reuse, 0x2 ;  /* 0x000000ec3a347211 */ /* 0x080fe400078c10ff */
[----:B--2---:R-:W-:Y:S01]  /*fa40*/  LEA R62, P5, R57, R236, 0x2 ;  /* 0x000000ec393e7211 */ /* 0x004fe200078a10ff */
[----:B------:R-:W-:Y:S01]  /*fa50*/  IMAD R146, R146, UR6, RZ ;  /* 0x0000000692927c24 */ /* 0x000fe2000f8e02ff */
[-C--:B------:R-:W-:Y:S01]  /*fa60*/  LEA.HI.X.SX32 R49, R61, R0.reuse, 0x2, P1 ;  /* 0x000000003d317211 */ /* 0x080fe200008f16ff */
[----:B------:R-:W-:Y:S01]  /*fa70*/  IMAD R148, R148, UR12, RZ ;  /* 0x0000000c94947c24 */ /* 0x000fe2000f8e02ff */
[----:B------:R-:W-:Y:S01]  /*fa80*/  LEA.HI.X.SX32 R55, R60, R0, 0x2, P4 ;  /* 0x000000003c377211 */ /* 0x000fe200020f16ff */
[----:B------:R-:W-:Y:S01]  /*fa90*/  IMAD.MOV.U32 R61, RZ, RZ, R63 ;  /* 0x000000ffff3d7224 */ /* 0x000fe200078e003f */
[----:B------:R-:W-:Y:S01]  /*faa0*/  LEA R50, P1, R56, R236, 0x2 ;  /* 0x000000ec38327211 */ /* 0x000fe200078210ff */
[----:B------:R1:W-:Y:S01]  /*fab0*/  STL.64 [R1+0x420], R48 ;  /* 0x0004203001007387 */ /* 0x0003e20000100a00 */
[-C--:B------:R-:W-:Y:S01]  /*fac0*/  LEA.HI.X.SX32 R67, R59, R0.reuse, 0x2, P2 ;  /* 0x000000003b437211 */ /* 0x080fe200010f16ff */
[----:B------:R-:W-:Y:S01]  /*fad0*/  IMAD R150, R150, UR14, RZ ;  /* 0x0000000e96967c24 */ /* 0x000fe2000f8e02ff */
[-C--:B------:R-:W-:Y:S01]  /*fae0*/  LEA.HI.X.SX32 R53, R58, R0.reuse, 0x2, P6 ;  /* 0x000000003a357211 */ /* 0x080fe200030f16ff */
[----:B------:R-:W-:Y:S01]  /*faf0*/  IMAD.MOV.U32 R60, RZ, RZ, R62 ;  /* 0x000000ffff3c7224 */ /* 0x000fe200078e003e */
[----:B------:R-:W-:Y:S01]  /*fb00*/  MOV R59, R61 ;  /* 0x0000003d003b7202 */ /* 0x000fe20000000f00 */
[----:B------:R-:W-:Y:S01]  /*fb10*/  IMAD R159, R159, UR18, RZ ;  /* 0x000000129f9f7c24 */ /* 0x000fe2000f8e02ff */
[-C--:B------:R-:W-:Y:S01]  /*fb20*/  LEA.HI.X.SX32 R59, R57, R0.reuse, 0x2, P5 ;  /* 0x00000000393b7211 */ /* 0x080fe200028f16ff */
[----:B------:R-:W-:Y:S01]  /*fb30*/  IMAD R151, R151, UR15, RZ ;  /* 0x0000000f97977c24 */ /* 0x000fe2000f8e02ff */
[----:B------:R-:W-:Y:S01]  /*fb40*/  LEA.HI.X.SX32 R51, R56, R0, 0x2, P1 ;  /* 0x0000000038337211 */ /* 0x000fe200008f16ff */
[----:B------:R-:W-:Y:S01]  /*fb50*/  IMAD R154, R154, UR16, RZ ;  /* 0x000000109a9a7c24 */ /* 0x000fe2000f8e02ff */
[----:B------:R-:W-:Y:S01]  /*fb60*/  ULDC UR54, c[0x0][0x240] ;  /* 0x0000900000367ab9 */ /* 0x000fe20000000800 */
[----:B-1----:R-:W2:Y:S01]  /*fb70*/  LDL.LU.64 R48, [R1+0x2cd8] ;  /* 0x002cd80001307983 */ /* 0x002ea20000300a00 */
[----:B------:R-:W-:Y:S01]  /*fb80*/  IMAD.MOV.U32 R58, RZ, RZ, R60 ;  /* 0x000000ffff3a7224 */ /* 0x000fe200078e003c */
[----:B------:R-:W-:Y:S01]  /*fb90*/  ULDC UR12, c[0x0][0x240] ;  /* 0x00009000000c7ab9 */ /* 0x000fe20000000800 */
[----:B------:R-:W-:Y:S01]  /*fba0*/  IMAD R156, R156, UR17, RZ ;  /* 0x000000119c9c7c24 */ /* 0x000fe2000f8e02ff */
        /* <DEDUP_REMOVED lines=17> */
[----:B------:R-:W-:Y:S01]  /*fcc0*/  IMAD R167, R167, UR26, RZ ;  /* 0x0000001aa7a77c24 */ /* 0x000fe2000f8e02ff */
[----:B------:R-:W-:Y:S01]  /*fcd0*/  ULDC UR16, c[0x0][0x240] ;  /* 0x0000900000107ab9 */ /* 0x000fe20000000800 */
[----:B------:R-:W-:Y:S01]  /*fce0*/  IMAD R168, R168, UR27, RZ ;  /* 0x0000001ba8a87c24 */ /* 0x000fe2000f8e02ff */
[----:B------:R-:W-:Y:S01]  /*fcf0*/  STL.64 [R1+0x410], R66 ;  /* 0x0004104201007387 */ /* 0x000fe20000100a00 */
        /* <DEDUP_REMOVED lines=45> */
[----:B------:R-:W-:Y:S01]  /*ffd0*/  LEA R66, P2, R54, R236, 0x2 ;  /* 0x000000ec36427211 */ /* 0x000fe200078410ff */
[----:B------:R-:W-:Y:S01]  /*ffe0*/  IMAD R186, R186, UR45, RZ ;  /* 0x0000002dbaba7c24 */ /* 0x000fe2000f8e02ff */
[-C--:B------:R-:W-:Y:S01]  /*fff0*/  LEA.HI.X.SX32 R63, R55, R0.reuse, 0x2, P4 ;  /* 0x00000000373f7211 */ /* 0x080fe200020f16ff */
[----:B------:R-:W-:Y:S01]  /*10000*/  IMAD R187, R187, UR46, RZ ;  /* 0x0000002ebbbb7c24 */ /* 0x000fe2000f8e02ff */
[----:B------:R-:W-:Y:S01]  /*10010*/  LEA.HI.X.SX32 R67, R54, R0, 0x2, P2 ;  /* 0x0000000036437211 */ /* 0x000fe200010f16ff */
[----:B------:R-:W-:Y:S01]  /*10020*/  IMAD R192, R192, UR51, RZ ;  /* 0x00000033c0c07c24 */ /* 0x000fe2000f8e02ff */
[----:B------:R-:W-:Y:S01]  /*10030*/  ULDC UR32, c[0x0][0x240] ;  /* 0x0000900000207ab9 */ /* 0x000fe20000000800 */
[----:B------:R1:W-:Y:S01]  /*10040*/  STL.64 [R1+0x3f0], R62 ;  /* 0x0003f03e01007387 */ /* 0x0003e20000100a00 */
[-C--:B--2---:R-:W-:Y:S01]  /*10050*/  LEA R54, P2, R49, R236.reuse, 0x2 ;  /* 0x000000ec31367211 */ /* 0x084fe200078410ff */
        /* <DEDUP_REMOVED lines=9> */
[CC--:B----4-:R-:W-:Y:S01]  /*100f0*/  LEA R60, P6, R53.reuse, R236.reuse, 0x2 ;  /* 0x000000ec353c7211 */ /* 0x0d0fe200078c10ff */
[----:B------:R-:W-:Y:S01]  /*10100*/  IMAD R210, R210, UR13, RZ ;  /* 0x0000000dd2d27c24 */ /* 0x000fe2000f8e02ff */
[----:B------:R-:W-:Y:S01]  /*10110*/  LEA R58, P5, R52, R236, 0x2 ;  /* 0x000000ec343a7211 */ /* 0x000fe200078a10ff */
[----:B------:R-:W-:Y:S01]  /*10120*/  STL.64 [R1+0x3e8], R66 ;  /* 0x0003e84201007387 */ /* 0x000fe20000100a00 */
[-C--:B------:R-:W-:Y:S01]  /*10130*/  LEA.HI.X.SX32 R61, R53, R0.reuse, 0x2, P6 ;  /* 0x00000000353d7211 */ /* 0x080fe200030f16ff */
[----:B------:R-:W-:Y:S01]  /*10140*/  IMAD R70, R70, UR48, RZ ;  /* 0x0000003046467c24 */ /* 0x000fe2000f8e02ff */
[-C--:B------:R-:W-:Y:S01]  /*10150*/  LEA.HI.X.SX32 R59, R52, R0.reuse, 0x2, P5 ;  /* 0x00000000343b7211 */ /* 0x080fe200028f16ff */
[----:B------:R-:W-:Y:S01]  /*10160*/  IMAD R65, R65, UR39, RZ ;  /* 0x0000002741417c24 */ /* 0x000fe2000f8e02ff */
[----:B------:R-:W-:Y:S01]  /*10170*/  LEA.HI.X.SX32 R55, R49, R0, 0x2, P2 ;  /* 0x0000000031377211 */ /* 0x000fe200010f16ff */
        /* <DEDUP_REMOVED lines=11> */
[-C--:B------:R-:W-:Y:S01]  /*10230*/  LEA R56, P1, R51, R236.reuse, 0x2 ;  /* 0x000000ec33387211 */ /* 0x080fe200078210ff */
[----:B------:R-:W-:Y:S01]  /*10240*/  IMAD R73, R73, UR50, RZ ;  /* 0x0000003249497c24 */ /* 0x000fe2000f8e02ff */
[----:B-1----:R-:W-:Y:S01]  /*10250*/  LEA R62, P4, R50, R236, 0x2 ;  /* 0x000000ec323e7211 */ /* 0x002fe200078810ff */
[----:B------:R-:W-:Y:S01]  /*10260*/  IMAD R76, R76, UR52, RZ ;  /* 0x000000344c4c7c24 */ /* 0x000fe2000f8e02ff */
[-C--:B------:R-:W-:Y:S01]  /*10270*/  LEA.HI.X.SX32 R57, R51, R0.reuse, 0x2, P1 ;  /* 0x0000000033397211 */ /* 0x080fe200008f16ff */
[----:B------:R-:W-:Y:S01]  /*10280*/  IMAD R78, R78, UR53, RZ ;  /* 0x000000354e4e7c24 */ /* 0x000fe2000f8e02ff */
[----:B------:R-:W-:Y:S01]  /*10290*/  LEA.HI.X.SX32 R63, R50, R0, 0x2, P4 ;  /* 0x00000000323f7211 */ /* 0x000fe200020f16ff */
[----:B------:R1:W-:Y:S01]  /*102a0*/  STL.64 [R1+0x3d8], R58 ;  /* 0x0003d83a01007387 */ /* 0x0003e20000100a00 */
[CC--:B--2---:R-:W-:Y:S01]  /*102b0*/  LEA R60, P6, R48.reuse, R236.reuse, 0x2 ;  /* 0x000000ec303c7211 */ /* 0x0c4fe200078c10ff */
[----:B------:R-:W-:Y:S01]  /*102c0*/  IMAD R75, R75, UR51, RZ ;  /* 0x000000334b4b7c24 */ /* 0x000fe2000f8e02ff */
[----:B------:R-:W-:Y:S01]  /*102d0*/  ULDC UR36, c[0x0][0x240] ;  /* 0x0000900000247ab9 */ /* 0x000fe20000000800 */
[----:B------:R2:W-:Y:S01]  /*102e0*/  STL.64 [R1+0x3d0], R56 ;  /* 0x0003d03801007387 */ /* 0x0005e20000100a00 */
[----:B------:R-:W-:Y:S01]  /*102f0*/  LEA R52, P4, R45, R236, 0x2 ;  /* 0x000000ec2d347211 */ /* 0x000fe200078810ff */
[----:B------:R-:W-:Y:S01]  /*10300*/  IMAD R219, R219, UR22, RZ ;  /* 0x00000016dbdb7c24 */ /* 0x000fe2000f8e02ff */
[----:B------:R-:W-:Y:S01]  /*10310*/  ULDC UR38, c[0x0][0x240] ;  /* 0x0000900000267ab9 */ /* 0x000fe20000000800 */
[----:B------:R-:W-:Y:S01]  /*10320*/  STL.64 [R1+0x3c8], R62 ;  /* 0x0003c83e01007387 */ /* 0x000fe20000100a00 */
[----:B------:R-:W-:Y:S01]  /*10330*/  LEA.HI.X.SX32 R61, R48, R0, 0x2, P6 ;  /* 0x00000000303d7211 */ /* 0x000fe200030f16ff */
[----:B------:R-:W-:Y:S01]  /*10340*/  IMAD R216, R216, UR19, RZ ;  /* 0x00000013d8d87c24 */ /* 0x000fe2000f8e02ff */
[----:B------:R-:W-:Y:S01]  /*10350*/  ULDC UR42, c[0x0][0x240] ;  /* 0x00009000002a7ab9 */ /* 0x000fe20000000800 */
[-C--:B-1----:R-:W-:Y:S01]  /*10360*/  LEA R58, P5, R47, R236.reuse, 0x2 ;  /* 0x000000ec2f3a7211 */ /* 0x082fe200078a10ff */
[----:B------:R1:W-:Y:S01]  /*10370*/  STL.64 [R1+0x3c0], R54 ;  /* 0x0003c03601007387 */ /* 0x0003e20000100a00 */
[----:B------:R-:W-:Y:S01]  /*10380*/  IMAD R217, R217, UR20, RZ ;  /* 0x00000014d9d97c24 */ /* 0x000fe2000f8e02ff */
[----:B------:R-:W-:Y:S01]  /*10390*/  ULDC UR40, c[0x0][0x240] ;  /* 0x0000900000287ab9 */ /* 0x000fe20000000800 */
[-C--:B--2---:R-:W-:Y:S01]  /*103a0*/  LEA R56, P1, R46, R236.reuse, 0x2 ;  /* 0x000000ec2e387211 */ /* 0x084fe200078210ff */
[----:B------:R-:W-:Y:S01]  /*103b0*/  IMAD R218, R218, UR21, RZ ;  /* 0x00000015dada7c24 */ /* 0x000fe2000f8e02ff */
[----:B------:R-:W-:Y:S01]  /*103c0*/  LEA R50, P6, R43, R236, 0x2 ;  /* 0x000000ec2b327211 */ /* 0x000fe200078c10ff */
[----:B------:R-:W-:Y:S01]  /*103d0*/  IMAD R220, R220, UR23, RZ ;  /* 0x00000017dcdc7c24 */ /* 0x000fe2000f8e02ff */
[----:B------:R-:W-:Y:S01]  /*103e0*/  LEA.HI.X.SX32 R59, R47, R0, 0x2, P5 ;  /* 0x000000002f3b7211 */ /* 0x000fe200028f16ff */
[----:B------:R-:W-:Y:S01]  /*103f0*/  IMAD R224, R224, UR27, RZ ;  /* 0x0000001be0e07c24 */ /* 0x000fe2000f8e02ff */
[-C--:B------:R-:W-:Y:S01]  /*10400*/  LEA R48, P5, R42, R236.reuse, 0x2 ;  /* 0x000000ec2a307211 */ /* 0x080fe200078a10ff */
[----:B------:R-:W-:Y:S01]  /*10410*/  IMAD R221, R221, UR24, RZ ;  /* 0x00000018dddd7c24 */ /* 0x000fe2000f8e02ff */
[----:B------:R-:W-:Y:S01]  /*10420*/  ULDC UR41, c[0x0][0x240] ;  /* 0x0000900000297ab9 */ /* 0x000fe20000000800 */
[----:B-1----:R-:W-:Y:S01]  /*10430*/  LEA R54, P2, R44, R236, 0x2 ;  /* 0x000000ec2c367211 */ /* 0x002fe200078410ff */
[----:B------:R-:W-:Y:S01]  /*10440*/  IMAD R222, R222, UR25, RZ ;  /* 0x00000019dede7c24 */ /* 0x000fe2000f8e02ff */
[----:B------:R-:W-:Y:S01]  /*10450*/  LEA.HI.X.SX32 R57, R46, R0, 0x2, P1 ;  /* 0x000000002e397211 */ /* 0x000fe200008f16ff */
[----:B------:R-:W-:Y:S01]  /*10460*/  IMAD R223, R223, UR26, RZ ;  /* 0x0000001adfdf7c24 */ /* 0x000fe2000f8e02ff */
[----:B------:R-:W-:Y:S01]  /*10470*/  LEA R46, P1, R41, R236, 0x2 ;  /* 0x000000ec292e7211 */ /* 0x000fe200078210ff */
[----:B------:R-:W-:Y:S01]  /*10480*/  IMAD R225, R225, UR28, RZ ;  /* 0x0000001ce1e17c24 */ /* 0x000fe2000f8e02ff */
[-C--:B------:R-:W-:Y:S01]  /*10490*/  LEA.HI.X.SX32 R53, R45, R0.reuse, 0x2, P4 ;  /* 0x000000002d357211 */ /* 0x080fe200020f16ff */
[----:B------:R-:W-:Y:S01]  /*104a0*/  STL.64 [R1+0x3b8], R60 ;  /* 0x0003b83c01007387 */ /* 0x000fe20000100a00 */
[-C--:B------:R-:W-:Y:S01]  /*104b0*/  LEA.HI.X.SX32 R55, R44, R0.reuse, 0x2, P2 ;  /* 0x000000002c377211 */ /* 0x080fe200010f16ff */
[----:B------:R-:W-:Y:S01]  /*104c0*/  IMAD R229, R229, UR32, RZ ;  /* 0x00000020e5e57c24 */ /* 0x000fe2000f8e02ff */
[-C--:B------:R-:W-:Y:S01]  /*104d0*/  LEA.HI.X.SX32 R51, R43, R0.reuse, 0x2, P6 ;  /* 0x000000002b337211 */ /* 0x080fe200030f16ff */
[----:B------:R-:W-:Y:S01]  /*104e0*/  STL.64 [R1+0x3b0], R58 ;  /* 0x0003b03a01007387 */ /* 0x000fe20000100a00 */
[-C--:B------:R-:W-:Y:S01]  /*104f0*/  LEA.HI.X.SX32 R49, R42, R0.reuse, 0x2, P5 ;  /* 0x000000002a317211 */ /* 0x080fe200028f16ff */
[----:B------:R-:W-:Y:S01]  /*10500*/  IMAD R226, R226, UR29, RZ ;  /* 0x0000001de2e27c24 */ /* 0x000fe2000f8e02ff */
[----:B------:R-:W-:Y:S01]  /*10510*/  LEA.HI.X.SX32 R47, R41, R0, 0x2, P1 ;  /* 0x00000000292f7211 */ /* 0x000fe200008f16ff */
[----:B------:R-:W-:Y:S01]  /*10520*/  STL.64 [R1+0x3a8], R56 ;  /* 0x0003a83801007387 */ /* 0x000fe20000100a00 */
[-C--:B------:R-:W-:Y:S01]  /*10530*/  LEA R44, P2, R39, R236.reuse, 0x2 ;  /* 0x000000ec272c7211 */ /* 0x080fe200078410ff */
[----:B------:R-:W-:Y:S01]  /*10540*/  IMAD R227, R227, UR30, RZ ;  /* 0x0000001ee3e37c24 */ /* 0x000fe2000f8e02ff */
[----:B------:R-:W-:Y:S01]  /*10550*/  ULDC UR43, c[0x0][0x240] ;  /* 0x00009000002b7ab9 */ /* 0x000fe20000000800 */
[----:B------:R1:W-:Y:S01]  /*10560*/  STL.64 [R1+0x3a0], R52 ;  /* 0x0003a03401007387 */ /* 0x0003e20000100a00 */
[----:B------:R-:W-:Y:S01]  /*10570*/  IMAD R228, R228, UR31, RZ ;  /* 0x0000001fe4e47c24 */ /* 0x000fe2000f8e02ff */
[----:B------:R-:W-:Y:S01]  /*10580*/  ULDC UR47, c[0x0][0x240] ;  /* 0x00009000002f7ab9 */ /* 0x000fe20000000800 */
[----:B------:R-:W-:Y:S01]  /*10590*/  ULDC UR44, c[0x0][0x240] ;  /* 0x00009000002c7ab9 */ /* 0x000fe20000000800 */
[----:B------:R-:W-:Y:S01]  /*105a0*/  STL.64 [R1+0x398], R54 ;  /* 0x0003983601007387 */ /* 0x000fe20000100a00 */
[----:B------:R-:W-:Y:S01]  /*105b0*/  ULDC UR45, c[0x0][0x240] ;  /* 0x00009000002d7ab9 */ /* 0x000fe20000000800 */
[----:B------:R-:W-:Y:S01]  /*105c0*/  ULDC UR46, c[0x0][0x240] ;  /* 0x00009000002e7ab9 */ /* 0x000fe20000000800 */
[----:B------:R-:W-:Y:S01]  /*105d0*/  ULDC UR6, c[0x0][0x230] ;  /* 0x00008c0000067ab9 */ /* 0x000fe20000000800 */
[----:B------:R2:W-:Y:S01]  /*105e0*/  STL.64 [R1+0x390], R50 ;  /* 0x0003903201007387 */ /* 0x0005e20000100a00 */
[----:B------:R-:W3:Y:S01]  /*105f0*/  S2UR UR4, SR_CgaCtaId ;  /* 0x00000000000479c3 */ /* 0x000ee20000008800 */
[----:B------:R-:W-:Y:S01]  /*10600*/  ULDC UR10, c[0x0][0x240] ;  /* 0x00009000000a7ab9 */ /* 0x000fe20000000800 */
[----:B-1----:R-:W-:Y:S01]  /*10610*/  LEA R52, P4, R40, R236, 0x2 ;  /* 0x000000ec28347211 */ /* 0x002fe200078810ff */
[----:B------:R1:W-:Y:S01]  /*10620*/  STL.64 [R1+0x388], R48 ;  /* 0x0003883001007387 */ /* 0x0003e20000100a00 */
[----:B------:R-:W-:-:S02]  /*10630*/  LEA.HI.X.SX32 R45, R39, R0, 0x2, P2 ;  /* 0x00000000272d7211 */ /* 0x000fc400010f16ff */
[----:B------:R-:W-:Y:S01]  /*10640*/  LEA.HI.X.SX32 R53, R40, R0, 0x2, P4 ;  /* 0x0000000028357211 */ /* 0x000fe200020f16ff */
[----:B------:R4:W-:Y:S01]  /*10650*/  STL.64 [R1+0x380], R46 ;  /* 0x0003802e01007387 */ /* 0x0009e20000100a00 */
[CC--:B--2---:R-:W-:Y:S02]  /*10660*/  LEA R50, P6, R38.reuse, R236.reuse, 0x2 ;  /* 0x000000ec26327211 */ /* 0x0c4fe400078c10ff */
[-C--:B------:R-:W-:Y:S02]  /*10670*/  LEA R42, P4, R35, R236.reuse, 0x2 ;  /* 0x000000ec232a7211 */ /* 0x080fe400078810ff */
[----:B-1----:R-:W-:Y:S02]  /*10680*/  LEA R48, P5, R37, R236, 0x2 ;  /* 0x000000ec25307211 */ /* 0x002fe400078a10ff */
[----:B------:R-:W-:Y:S02]  /*10690*/  LEA.HI.X.SX32 R51, R38, R0, 0x2, P6 ;  /* 0x0000000026337211 */ /* 0x000fe400030f16ff */
[----:B----4-:R-:W-:-:S02]  /*106a0*/  LEA R46, P1, R36, R236, 0x2 ;  /* 0x000000ec242e7211 */ /* 0x010fc400078210ff */
[-C--:B------:R-:W-:Y:S01]  /*106b0*/  LEA.HI.X.SX32 R49, R37, R0.reuse, 0x2, P5 ;  /* 0x0000000025317211 */ /* 0x080fe200028f16ff */
[----:B------:R-:W-:Y:S01]  /*106c0*/  STL.64 [R1+0x378], R52 ;  /* 0x0003783401007387 */ /* 0x000fe20000100a00 */
[-C--:B------:R-:W-:Y:S02]  /*106d0*/  LEA.HI.X.SX32 R47, R36, R0.reuse, 0x2, P1 ;  /* 0x00000000242f7211 */ /* 0x080fe400008f16ff */
[----:B------:R-:W-:Y:S01]  /*106e0*/  LEA.HI.X.SX32 R43, R35, R0, 0x2, P4 ;  /* 0x00000000232b7211 */ /* 0x000fe200020f16ff */
[----:B------:R1:W-:Y:S01]  /*106f0*/  STL.64 [R1+0x370], R44 ;  /* 0x0003702c01007387 */ /* 0x0003e20000100a00 */
[----:B------:R-:W-:-:S03]  /*10700*/  LEA R40, P6, R33, R236, 0x2 ;  /* 0x000000ec21287211 */ /* 0x000fc600078c10ff */
[----:B------:R-:W-:Y:S01]  /*10710*/  STL.64 [R1+0x368], R50 ;  /* 0x0003683201007387 */ /* 0x000fe20000100a00 */
[----:B------:R-:W-:-:S03]  /*10720*/  LEA R38, P5, R32, R236, 0x2 ;  /* 0x000000ec20267211 */ /* 0x000fc600078a10ff */
[----:B------:R-:W-:Y:S01]  /*10730*/  STL.64 [R1+0x360], R48 ;  /* 0x0003603001007387 */ /* 0x000fe20000100a00 */
[-C--:B------:R-:W-:Y:S02]  /*10740*/  LEA R36, P1, R31, R236.reuse, 0x2 ;  /* 0x000000ec1f247211 */ /* 0x080fe400078210ff */
[C---:B-1----:R-:W-:Y:S01]  /*10750*/  LEA R44, P2, R34.reuse, R236, 0x2 ;  /* 0x000000ec222c7211 */ /* 0x042fe200078410ff */
[----:B------:R-:W-:Y:S01]  /*10760*/  STL.64 [R1+0x358], R46 ;  /* 0x0003582e01007387 */ /* 0x000fe20000100a00 */
[-C--:B------:R-:W-:Y:S02]  /*10770*/  LEA.HI.X.SX32 R41, R33, R0.reuse, 0x2, P6 ;  /* 0x0000000021297211 */ /* 0x080fe400030f16ff */
[----:B------:R-:W-:Y:S01]  /*10780*/  LEA.HI.X.SX32 R45, R34, R0, 0x2, P2 ;  /* 0x00000000222d7211 */ /* 0x000fe200010f16ff */
[----:B------:R1:W-:Y:S01]  /*10790*/  STL.64 [R1+0x350], R42 ;  /* 0x0003502a01007387 */ /* 0x0003e20000100a00 */
[----:B------:R-:W-:Y:S02]  /*107a0*/  LEA R34, P2, R29, R236, 0x2 ;  /* 0x000000ec1d227211 */ /* 0x000fe400078410ff */
[----:B------:R-:W-:-:S02]  /*107b0*/  LEA.HI.X.SX32 R39, R32, R0, 0x2, P5 ;  /* 0x0000000020277211 */ /* 0x000fc400028f16ff */
[-C--:B------:R-:W-:Y:S01]  /*107c0*/  LEA.HI.X.SX32 R37, R31, R0.reuse, 0x2, P1 ;  /* 0x000000001f257211 */ /* 0x080fe200008f16ff */
[----:B------:R-:W-:Y:S01]  /*107d0*/  STL.64 [R1+0x348], R44 ;  /* 0x0003482c01007387 */ /* 0x000fe20000100a00 */
[----:B------:R-:W-:Y:S02]  /*107e0*/  LEA.HI.X.SX32 R35, R29, R0, 0x2, P2 ;  /* 0x000000001d237211 */ /* 0x000fe400010f16ff */
[C---:B-1----:R-:W-:Y:S01]  /*107f0*/  LEA R42, P4, R30.reuse, R236, 0x2 ;  /* 0x000000ec1e2a7211 */ /* 0x042fe200078810ff */
[----:B------:R1:W-:Y:S03]  /*10800*/  STL.64 [R1+0x340], R40 ;  /* 0x0003402801007387 */ /* 0x0003e60000100a00 */
[----:B------:R-:W-:Y:S01]  /*10810*/  LEA.HI.X.SX32 R43, R30, R0, 0x2, P4 ;  /* 0x000000001e2b7211 */ /* 0x000fe200020f16ff */
[----:B------:R2:W-:Y:S01]  /*10820*/  STL.64 [R1+0x338], R38 ;  /* 0x0003382601007387 */ /* 0x0005e20000100a00 */
[----:B------:R-:W-:-:S03]  /*10830*/  LEA R32, P4, R25, R236, 0x2 ;  /* 0x000000ec19207211 */ /* 0x000fc600078810ff */
[----:B------:R4:W-:Y:S01]  /*10840*/  STL.64 [R1+0x330], R36 ;  /* 0x0003302401007387 */ /* 0x0009e20000100a00 */
[----:B-1----:R-:W-:-:S03]  /*10850*/  LEA R40, P6, R28, R236, 0x2 ;  /* 0x000000ec1c287211 */ /* 0x002fc600078c10ff */
[----:B------:R-:W-:Y:S01]  /*10860*/  STL.64 [R1+0x328], R42 ;  /* 0x0003282a01007387 */ /* 0x000fe20000100a00 */
[----:B--2---:R-:W-:-:S03]  /*10870*/  LEA R38, P5, R27, R236, 0x2 ;  /* 0x000000ec1b267211 */ /* 0x004fc600078a10ff */
[----:B------:R1:W-:Y:S01]  /*10880*/  STL.64 [R1+0x320], R34 ;  /* 0x0003202201007387 */ /* 0x0003e20000100a00 */
[----:B------:R-:W-:Y:S02]  /*10890*/  LEA.HI.X.SX32 R41, R28, R0, 0x2, P6 ;  /* 0x000000001c297211 */ /* 0x000fe400030f16ff */
[-C--:B----4-:R-:W-:Y:S02]  /*108a0*/  LEA R36, P1, R26, R236.reuse, 0x2 ;  /* 0x000000ec1a247211 */ /* 0x090fe400078210ff */
[----:B------:R-:W-:Y:S02]  /*108b0*/  LEA R30, P6, R23, R236, 0x2 ;  /* 0x000000ec171e7211 */ /* 0x000fe400078c10ff */
[----:B------:R-:W-:Y:S02]  /*108c0*/  LEA.HI.X.SX32 R39, R27, R0, 0x2, P5 ;  /* 0x000000001b277211 */ /* 0x000fe400028f16ff */
[-C--:B------:R-:W-:Y:S02]  /*108d0*/  LEA R28, P5, R22, R236.reuse, 0x2 ;  /* 0x000000ec161c7211 */ /* 0x080fe400078a10ff */
[----:B-1----:R-:W-:-:S02]  /*108e0*/  LEA R34, P2, R24, R236, 0x2 ;  /* 0x000000ec18227211 */ /* 0x002fc400078410ff */
[----:B------:R-:W-:Y:S02]  /*108f0*/  LEA.HI.X.SX32 R37, R26, R0, 0x2, P1 ;  /* 0x000000001a257211 */ /* 0x000fe400008f16ff */
[----:B------:R-:W-:Y:S02]  /*10900*/  LEA R26, P1, R21, R236, 0x2 ;  /* 0x000000ec151a7211 */ /* 0x000fe400078210ff */
[-C--:B------:R-:W-:Y:S01]  /*10910*/  LEA.HI.X.SX32 R33, R25, R0.reuse, 0x2, P4 ;  /* 0x0000000019217211 */ /* 0x080fe200020f16ff */
[----:B------:R-:W-:Y:S01]  /*10920*/  STL.64 [R1+0x318], R40 ;  /* 0x0003182801007387 */ /* 0x000fe20000100a00 */
[-C--:B------:R-:W-:Y:S02]  /*10930*/  LEA.HI.X.SX32 R35, R24, R0.reuse, 0x2, P2 ;  /* 0x0000000018237211 */ /* 0x080fe400010f16ff */
[-C--:B------:R-:W-:Y:S01]  /*10940*/  LEA.HI.X.SX32 R31, R23, R0.reuse, 0x2, P6 ;  /* 0x00000000171f7211 */ /* 0x080fe200030f16ff */
[----:B------:R-:W-:Y:S01]  /*10950*/  STL.64 [R1+0x310], R38 ;  /* 0x0003102601007387 */ /* 0x000fe20000100a00 */
[----:B------:R-:W-:-:S02]  /*10960*/  LEA.HI.X.SX32 R29, R22, R0, 0x2, P5 ;  /* 0x00000000161d7211 */ /* 0x000fc400028f16ff */
[----:B------:R-:W-:Y:S01]  /*10970*/  LEA.HI.X.SX32 R27, R21, R0, 0x2, P1 ;  /* 0x00000000151b7211 */ /* 0x000fe200008f16ff */
[----:B------:R-:W-:Y:S01]  /*10980*/  STL.64 [R1+0x308], R36 ;  /* 0x0003082401007387 */ /* 0x000fe20000100a00 */
[----:B------:R-:W-:-:S03]  /*10990*/  LEA R24, P2, R19, R236, 0x2 ;  /* 0x000000ec13187211 */ /* 0x000fc600078410ff */
[----:B------:R1:W-:Y:S04]  /*109a0*/  STL.64 [R1+0x300], R32 ;  /* 0x0003002001007387 */ /* 0x0003e80000100a00 */
[----:B------:R-:W-:Y:S04]  /*109b0*/  STL.64 [R1+0x2f8], R34 ;  /* 0x0002f82201007387 */ /* 0x000fe80000100a00 */
[----:B------:R2:W-:Y:S01]  /*109c0*/  STL.64 [R1+0x2f0], R30 ;  /* 0x0002f01e01007387 */ /* 0x0005e20000100a00 */
[----:B-1----:R-:W-:-:S03]  /*109d0*/  LEA R32, P4, R20, R236, 0x2 ;  /* 0x000000ec14207211 */ /* 0x002fc600078810ff */
[----:B------:R1:W-:Y:S01]  /*109e0*/  STL.64 [R1+0x2e8], R28 ;  /* 0x0002e81c01007387 */ /* 0x0003e20000100a00 */
[-C--:B------:R-:W-:Y:S02]  /*109f0*/  LEA.HI.X.SX32 R25, R19, R0.reuse, 0x2, P2 ;  /* 0x0000000013197211 */ /* 0x080fe400010f16ff */
[----:B------:R-:W-:Y:S01]  /*10a00*/  LEA.HI.X.SX32 R33, R20, R0, 0x2, P4 ;  /* 0x0000000014217211 */ /* 0x000fe200020f16ff */
[----:B------:R4:W-:Y:S01]  /*10a10*/  STL.64 [R1+0x2e0], R26 ;  /* 0x0002e01a01007387 */ /* 0x0009e20000100a00 */
[CC--:B--2---:R-:W-:Y:S02]  /*10a20*/  LEA R30, P6, R18.reuse, R236.reuse, 0x2 ;  /* 0x000000ec121e7211 */ /* 0x0c4fe400078c10ff */
[-C--:B------:R-:W-:Y:S02]  /*10a30*/  LEA R22, P4, R15, R236.reuse, 0x2 ;  /* 0x000000ec0f167211 */ /* 0x080fe400078810ff */
[----:B-1----:R-:W-:Y:S02]  /*10a40*/  LEA R28, P5, R17, R236, 0x2 ;  /* 0x000000ec111c7211 */ /* 0x002fe400078a10ff */
[----:B------:R-:W-:-:S02]  /*10a50*/  LEA.HI.X.SX32 R31, R18, R0, 0x2, P6 ;  /* 0x00000000121f7211 */ /* 0x000fc400030f16ff */
[C---:B----4-:R-:W-:Y:S02]  /*10a60*/  LEA R26, P1, R16.reuse, R236, 0x2 ;  /* 0x000000ec101a7211 */ /* 0x050fe400078210ff */
        /* <DEDUP_REMOVED lines=33> */
[-C--:B------:R-:W-:Y:S02]  /*10c80*/  LEA.HI.X.SX32 R19, R7, R0.reuse, 0x2, P5 ;  /* 0x0000000007137211 */ /* 0x080fe400028f16ff */
[----:B------:R-:W-:Y:S02]  /*10c90*/  LEA.HI.X.SX32 R17, R5, R0, 0x2, P1 ;  /* 0x0000000005117211 */ /* 0x000fe400008f16ff */
[----:B-1----:R-:W-:-:S02]  /*10ca0*/  LEA R14, P2, R3, R236, 0x2 ;  /* 0x000000ec030e7211 */ /* 0x002fc400078410ff */
[----:B------:R-:W-:Y:S02]  /*10cb0*/  LEA R10, P5, R116, R236, 0x2 ;  /* 0x000000ec740a7211 */ /* 0x000fe400078a10ff */
[-C--:B------:R-:W-:Y:S01]  /*10cc0*/  LEA.HI.X.SX32 R13, R4, R0.reuse, 0x2, P4 ;  /* 0x00000000040d7211 */ /* 0x080fe200020f16ff */
[----:B------:R-:W-:Y:S01]  /*10cd0*/  STL.64 [R1+0x278], R20 ;  /* 0x0002781401007387 */ /* 0x000fe20000100a00 */
[-C--:B------:R-:W-:Y:S02]  /*10ce0*/  LEA.HI.X.SX32 R15, R3, R0.reuse, 0x2, P2 ;  /* 0x00000000030f7211 */ /* 0x080fe400010f16ff */
[-C--:B------:R-:W-:Y:S01]  /*10cf0*/  LEA.HI.X.SX32 R9, R2, R0.reuse, 0x2, P6 ;  /* 0x0000000002097211 */ /* 0x080fe200030f16ff */
[----:B------:R-:W-:Y:S01]  /*10d00*/  STL.64 [R1+0x270], R18 ;  /* 0x0002701201007387 */ /* 0x000fe20000100a00 */
[----:B------:R-:W-:-:S03]  /*10d10*/  LEA.HI.X.SX32 R11, R116, R0, 0x2, P5 ;  /* 0x00000000740b7211 */ /* 0x000fc600028f16ff */
[----:B------:R1:W-:Y:S04]  /*10d20*/  STL.64 [R1+0x268], R16 ;  /* 0x0002681001007387 */ /* 0x0003e80000100a00 */
[----:B------:R2:W-:Y:S04]  /*10d30*/  STL.64 [R1+0x260], R12 ;  /* 0x0002600c01007387 */ /* 0x0005e80000100a00 */
[----:B------:R4:W-:Y:S01]  /*10d40*/  STL.64 [R1+0x258], R14 ;  /* 0x0002580e01007387 */ /* 0x0009e20000100a00 */
[----:B-1----:R-:W-:-:S03]  /*10d50*/  LEA R16, P1, R68, R236, 0x2 ;  /* 0x000000ec44107211 */ /* 0x002fc600078210ff */
[----:B------:R1:W-:Y:S01]  /*10d60*/  STL.64 [R1+0x250], R8 ;  /* 0x0002500801007387 */ /* 0x0003e20000100a00 */
[----:B--2---:R-:W-:-:S03]  /*10d70*/  LEA R12, P4, R69, R236, 0x2 ;  /* 0x000000ec450c7211 */ /* 0x004fc600078810ff */
[----:B------:R2:W-:Y:S01]  /*10d80*/  STL.64 [R1+0x248], R10 ;  /* 0x0002480a01007387 */ /* 0x0005e20000100a00 */
[----:B------:R-:W-:Y:S02]  /*10d90*/  LEA.HI.X.SX32 R17, R68, R0, 0x2, P1 ;  /* 0x0000000044117211 */ /* 0x000fe400008f16ff */
[----:B----4-:R-:W-:Y:S02]  /*10da0*/  LEA R14, P2, R71, R236, 0x2 ;  /* 0x000000ec470e7211 */ /* 0x010fe400078410ff */
[----:B------:R-:W-:Y:S02]  /*10db0*/  LEA.HI.X.SX32 R13, R69, R0, 0x2, P4 ;  /* 0x00000000450d7211 */ /* 0x000fe400020f16ff */
[CC--:B-1----:R-:W-:Y:S02]  /*10dc0*/  LEA R8, P6, R74.reuse, R236.reuse, 0x2 ;  /* 0x000000ec4a087211 */ /* 0x0c2fe400078c10ff */
[----:B--2---:R-:W-:Y:S02]  /*10dd0*/  LEA R10, P5, R77, R236, 0x2 ;  /* 0x000000ec4d0a7211 */ /* 0x004fe400078a10ff */
[----:B------:R-:W-:-:S02]  /*10de0*/  LEA.HI.X.SX32 R9, R74, R0, 0x2, P6 ;  /* 0x000000004a097211 */ /* 0x000fc400030f16ff */
[C---:B------:R-:W-:Y:S02]  /*10df0*/  LEA R4, P1, R80.reuse, R236, 0x2 ;  /* 0x000000ec50047211 */ /* 0x040fe400078210ff */
[-C--:B------:R-:W-:Y:S01]  /*10e00*/  LEA.HI.X.SX32 R15, R71, R0.reuse, 0x2, P2 ;  /* 0x00000000470f7211 */ /* 0x080fe200010f16ff */
[----:B------:R1:W-:Y:S01]  /*10e10*/  STL.64 [R1+0x238], R12 ;  /* 0x0002380c01007387 */ /* 0x0003e20000100a00 */
[----:B------:R-:W-:Y:S02]  /*10e20*/  LEA.HI.X.SX32 R11, R77, R0, 0x2, P5 ;  /* 0x000000004d0b7211 */ /* 0x000fe400028f16ff */
[----:B------:R-:W-:Y:S01]  /*10e30*/  LEA R2, P2, R115, R236, 0x2 ;  /* 0x000000ec73027211 */ /* 0x000fe200078410ff */
[----:B------:R-:W-:Y:S01]  /*10e40*/  STL.64 [R1+0x240], R16 ;  /* 0x0002401001007387 */ /* 0x000fe20000100a00 */
[----:B------:R-:W-:-:S03]  /*10e50*/  LEA.HI.X.SX32 R5, R80, R0, 0x2, P1 ;  /* 0x0000000050057211 */ /* 0x000fc600008f16ff */
[----:B------:R2:W-:Y:S01]  /*10e60*/  STL.64 [R1+0x228], R8 ;  /* 0x0002280801007387 */ /* 0x0005e20000100a00 */
[----:B-1----:R-:W-:-:S03]  /*10e70*/  LEA R12, P4, R83, R236, 0x2 ;  /* 0x000000ec530c7211 */ /* 0x002fc600078810ff */
[----:B------:R-:W-:Y:S01]  /*10e80*/  STL.64 [R1+0x230], R14 ;  /* 0x0002300e01007387 */ /* 0x000fe20000100a00 */
[-C--:B------:R-:W-:Y:S02]  /*10e90*/  LEA.HI.X.SX32 R3, R115, R0.reuse, 0x2, P2 ;  /* 0x0000000073037211 */ /* 0x080fe400010f16ff */
[----:B------:R-:W-:Y:S01]  /*10ea0*/  LEA.HI.X.SX32 R13, R83, R0, 0x2, P4 ;  /* 0x00000000530d7211 */ /* 0x000fe200020f16ff */
[----:B------:R1:W-:Y:S01]  /*10eb0*/  STL.64 [R1+0x220], R10 ;  /* 0x0002200a01007387 */ /* 0x0003e20000100a00 */
[----:B--2---:R-:W-:-:S03]  /*10ec0*/  LEA R8, P6, R90, R236, 0x2 ;  /* 0x000000ec5a087211 */ /* 0x004fc600078c10ff */
[----:B------:R2:W-:Y:S01]  /*10ed0*/  STL.64 [R1+0x218], R4 ;  /* 0x0002180401007387 */ /* 0x0005e20000100a00 */
[----:B------:R-:W-:Y:S02]  /*10ee0*/  LEA.HI.X.SX32 R9, R90, R0, 0x2, P6 ;  /* 0x000000005a097211 */ /* 0x000fe400030f16ff */
[CC--:B-1----:R-:W-:Y:S01]  /*10ef0*/  LEA R10, P5, R89.reuse, R236.reuse, 0x2 ;  /* 0x000000ec590a7211 */ /* 0x0c2fe200078a10ff */
[----:B------:R1:W-:Y:S01]  /*10f00*/  STL.64 [R1+0x210], R12 ;  /* 0x0002100c01007387 */ /* 0x0003e20000100a00 */
[C---:B--2---:R-:W-:Y:S02]  /*10f10*/  LEA R4, P1, R88.reuse, R236, 0x2 ;  /* 0x000000ec58047211 */ /* 0x044fe400078210ff */
[-C--:B------:R-:W-:Y:S01]  /*10f20*/  LEA.HI.X.SX32 R11, R89, R0.reuse, 0x2, P5 ;  /* 0x00000000590b7211 */ /* 0x080fe200028f16ff */
[----:B------:R2:W-:Y:S01]  /*10f30*/  STL.64 [R1+0x208], R2 ;  /* 0x0002080201007387 */ /* 0x0005e20000100a00 */
[----:B------:R-:W-:-:S03]  /*10f40*/  LEA.HI.X.SX32 R5, R88, R0, 0x2, P1 ;  /* 0x0000000058057211 */ /* 0x000fc600008f16ff */
[----:B------:R4:W-:Y:S01]  /*10f50*/  STL.64 [R1+0x200], R8 ;  /* 0x0002000801007387 */ /* 0x0009e20000100a00 */
[----:B-1----:R-:W-:-:S03]  /*10f60*/  LEA R12, P4, R87, R236, 0x2 ;  /* 0x000000ec570c7211 */ /* 0x002fc600078810ff */
[----:B------:R1:W-:Y:S01]  /*10f70*/  STL.64 [R1+0x1f8], R10 ;  /* 0x0001f80a01007387 */ /* 0x0003e20000100a00 */
[C---:B--2---:R-:W-:Y:S02]  /*10f80*/  LEA R2, P2, R86.reuse, R236, 0x2 ;  /* 0x000000ec56027211 */ /* 0x044fe400078410ff */
[----:B------:R-:W-:Y:S02]  /*10f90*/  LEA.HI.X.SX32 R13, R87, R0, 0x2, P4 ;  /* 0x00000000570d7211 */ /* 0x000fe400020f16ff */
[C---:B----4-:R-:W-:Y:S01]  /*10fa0*/  LEA R8, P6, R85.reuse, R236, 0x2 ;  /* 0x000000ec55087211 */ /* 0x050fe200078c10ff */
[----:B------:R2:W-:Y:S01]  /*10fb0*/  STL.64 [R1+0x1f0], R4 ;  /* 0x0001f00401007387 */ /* 0x0005e20000100a00 */
[----:B------:R-:W-:Y:S02]  /*10fc0*/  LEA.HI.X.SX32 R3, R86, R0, 0x2, P2 ;  /* 0x0000000056037211 */ /* 0x000fe400010f16ff */
[C---:B-1----:R-:W-:Y:S02]  /*10fd0*/  LEA R10, P5, R84.reuse, R236, 0x2 ;  /* 0x000000ec540a7211 */ /* 0x042fe400078a10ff */
[-C--:B------:R-:W-:Y:S01]  /*10fe0*/  LEA.HI.X.SX32 R9, R85, R0.reuse, 0x2, P6 ;  /* 0x0000000055097211 */ /* 0x080fe200030f16ff */
[----:B------:R1:W-:Y:S01]  /*10ff0*/  STL.64 [R1+0x1e8], R12 ;  /* 0x0001e80c01007387 */ /* 0x0003e20000100a00 */
[----:B------:R-:W-:-:S02]  /*11000*/  LEA.HI.X.SX32 R11, R84, R0, 0x2, P5 ;  /* 0x00000000540b7211 */ /* 0x000fc400028f16ff */
[C---:B--2---:R-:W-:Y:S01]  /*11010*/  LEA R4, P1, R82.reuse, R236, 0x2 ;  /* 0x000000ec52047211 */ /* 0x044fe200078210ff */
[----:B------:R2:W-:Y:S03]  /*11020*/  STL.64 [R1+0x1e0], R2 ;  /* 0x0001e00201007387 */ /* 0x0005e60000100a00 */
[----:B------:R-:W-:Y:S02]  /*11030*/  LEA.HI.X.SX32 R5, R82, R0, 0x2, P1 ;  /* 0x0000000052057211 */ /* 0x000fe400008f16ff */
[C---:B-1----:R-:W-:Y:S01]  /*11040*/  LEA R12, P4, R81.reuse, R236, 0x2 ;  /* 0x000000ec510c7211 */ /* 0x042fe200078810ff */
[----:B------:R1:W-:Y:S03]  /*11050*/  STL.64 [R1+0x1d8], R8 ;  /* 0x0001d80801007387 */ /* 0x0003e60000100a00 */
[----:B------:R-:W-:Y:S01]  /*11060*/  LEA.HI.X.SX32 R13, R81, R0, 0x2, P4 ;  /* 0x00000000510d7211 */ /* 0x000fe200020f16ff */
[----:B------:R4:W-:Y:S01]  /*11070*/  STL.64 [R1+0x1d0], R10 ;  /* 0x0001d00a01007387 */ /* 0x0009e20000100a00 */
[----:B--2---:R-:W-:-:S03]  /*11080*/  LEA R2, P2, R153, R236, 0x2 ;  /* 0x000000ec99027211 */ /* 0x004fc600078410ff */
[----:B------:R2:W-:Y:S01]  /*11090*/  STL.64 [R1+0x1c8], R4 ;  /* 0x0001c80401007387 */ /* 0x0005e20000100a00 */
[----:B------:R-:W-:Y:S02]  /*110a0*/  LEA.HI.X.SX32 R3, R153, R0, 0x2, P2 ;  /* 0x0000000099037211 */ /* 0x000fe400010f16ff */
[CC--:B-1----:R-:W-:Y:S02]  /*110b0*/  LEA R8, P6, R152.reuse, R236.reuse, 0x2 ;  /* 0x000000ec98087211 */ /* 0x0c2fe400078c10ff */
[----:B----4-:R-:W-:Y:S02]  /*110c0*/  LEA R10, P5, R117, R236, 0x2 ;  /* 0x000000ec750a7211 */ /* 0x010fe400078a10ff */
[----:B------:R-:W-:Y:S02]  /*110d0*/  LEA.HI.X.SX32 R9, R152, R0, 0x2, P6 ;  /* 0x0000000098097211 */ /* 0x000fe400030f16ff */
[----:B--2---:R-:W-:Y:S01]  /*110e0*/  LEA R4, P1, R91, R236, 0x2 ;  /* 0x000000ec5b047211 */ /* 0x004fe200078210ff */
[----:B------:R1:W-:Y:S01]  /*110f0*/  STL.64 [R1+0x1c0], R12 ;  /* 0x0001c00c01007387 */ /* 0x0003e20000100a00 */
[----:B------:R-:W-:-:S02]  /*11100*/  LEA.HI.X.SX32 R11, R117, R0, 0x2, P5 ;  /* 0x00000000750b7211 */ /* 0x000fc400028f16ff */
[----:B------:R-:W-:Y:S01]  /*11110*/  LEA.HI.X.SX32 R5, R91, R0, 0x2, P1 ;  /* 0x000000005b057211 */ /* 0x000fe200008f16ff */
[----:B------:R2:W-:Y:S04]  /*11120*/  STL.64 [R1+0x1b8], R2 ;  /* 0x0001b80201007387 */ /* 0x0005e80000100a00 */
        /* <DEDUP_REMOVED lines=14> */
[----:B------:R-:W-:Y:S01]  /*11210*/  LEA.HI.X.SX32 R5, R96, R0, 0x2, P1 ;  /* 0x0000000060057211 */ /* 0x000fe200008f16ff */
        /* <DEDUP_REMOVED lines=23> */
[C---:B----4-:R-:W-:Y:S02]  /*11390*/  LEA R10, P5, R105.reuse, R236, 0x2 ;  /* 0x000000ec690a7211 */ /* 0x050fe400078a10ff */
        /* <DEDUP_REMOVED lines=26> */
[----:B----4-:R-:W-:Y:S01]  /*11540*/  LEA R8, P6, R114, R236, 0x2 ;  /* 0x000000ec72087211 */ /* 0x010fe200078c10ff */
[----:B------:R2:W-:Y:S01]  /*11550*/  STL.64 [R1+0x100], R4 ;  /* 0x0001000401007387 */ /* 0x0005e20000100a00 */
[----:B------:R-:W-:Y:S02]  /*11560*/  LEA.HI.X.SX32 R3, R113, R0, 0x2, P2 ;  /* 0x0000000071037211 */ /* 0x000fe400010f16ff */
[----:B-1----:R-:W-:Y:S02]  /*11570*/  LEA R10, P5, R118, R236, 0x2 ;  /* 0x000000ec760a7211 */ /* 0x002fe400078a10ff */
        /* <DEDUP_REMOVED lines=69> */
[----:B--2---:R-:W-:-:S03]  /*119d0*/  LEA R2, P2, R141, R236, 0x2 ;  /* 0x000000ec8d027211 */ /* 0x004fc600078410ff */
[----:B------:R2:W-:Y:S01]  /*119e0*/  STL.64 [R1+0x38], R4 ;  /* 0x0000380401007387 */ /* 0x0005e20000100a00 */
[----:B----4-:R-:W-:Y:S02]  /*119f0*/  LEA R8, P6, R142, R236, 0x2 ;  /* 0x000000ec8e087211 */ /* 0x010fe400078c10ff */
[----:B------:R-:W-:Y:S02]  /*11a00*/  LEA.HI.X.SX32 R3, R141, R0, 0x2, P2 ;  /* 0x000000008d037211 */ /* 0x000fe400010f16ff */
[----:B-1----:R-:W-:Y:S02]  /*11a10*/  LEA R10, P5, R143, R236, 0x2 ;  /* 0x000000ec8f0a7211 */ /* 0x002fe400078a10ff */
[----:B------:R-:W-:Y:S02]  /*11a20*/  LEA.HI.X.SX32 R13, R140, R0, 0x2, P4 ;  /* 0x000000008c0d7211 */ /* 0x000fe400020f16ff */
[----:B--2---:R-:W-:Y:S02]  /*11a30*/  LEA R4, P1, R144, R236, 0x2 ;  /* 0x000000ec90047211 */ /* 0x004fe400078210ff */
[----:B------:R-:W-:-:S02]  /*11a40*/  LEA.HI.X.SX32 R9, R142, R0, 0x2, P6 ;  /* 0x000000008e097211 */ /* 0x000fc400030f16ff */
[-C--:B------:R-:W-:Y:S01]  /*11a50*/  LEA.HI.X.SX32 R11, R143, R0.reuse, 0x2, P5 ;  /* 0x000000008f0b7211 */ /* 0x080fe200028f16ff */
[----:B------:R1:W-:Y:S01]  /*11a60*/  STL.64 [R1+0x28], R2 ;  /* 0x0000280201007387 */ /* 0x0003e20000100a00 */
[----:B------:R-:W-:Y:S02]  /*11a70*/  LEA.HI.X.SX32 R5, R144, R0, 0x2, P1 ;  /* 0x0000000090057211 */ /* 0x000fe400008f16ff */
[C---:B------:R-:W-:Y:S01]  /*11a80*/  LEA R152, P4, R145.reuse, R236, 0x2 ;  /* 0x000000ec91987211 */ /* 0x040fe200078810ff */
[----:B------:R2:W-:Y:S04]  /*11a90*/  STL.64 [R1+0x30], R12 ;  /* 0x0000300c01007387 */ /* 0x0005e80000100a00 */
[----:B------:R4:W-:Y:S01]  /*11aa0*/  STL.64 [R1+0x20], R8 ;  /* 0x0000200801007387 */ /* 0x0009e20000100a00 */
[----:B------:R-:W-:-:S02]  /*11ab0*/  LEA.HI.X.SX32 R153, R145, R0, 0x2, P4 ;  /* 0x0000000091997211 */ /* 0x000fc400020f16ff */
[-C--:B-1----:R-:W-:Y:S01]  /*11ac0*/  LEA R2, P2, R146, R236.reuse, 0x2 ;  /* 0x000000ec92027211 */ /* 0x082fe200078410ff */
[----:B------:R1:W-:Y:S01]  /*11ad0*/  STL.64 [R1+0x18], R10 ;  /* 0x0000180a01007387 */ /* 0x0003e20000100a00 */
[-C--:B--2---:R-:W-:Y:S02]  /*11ae0*/  LEA R12, P1, R149, R236.reuse, 0x2 ;  /* 0x000000ec950c7211 */ /* 0x084fe400078210ff */
[----:B----4-:R-:W-:Y:S02]  /*11af0*/  LEA R8, P6, R147, R236, 0x2 ;  /* 0x000000ec93087211 */ /* 0x010fe400078c10ff */
[----:B------:R-:W-:Y:S02]  /*11b00*/  LEA.HI.X.SX32 R13, R149, R0, 0x2, P1 ;  /* 0x00000000950d7211 */ /* 0x000fe400008f16ff */
[-C--:B-1----:R-:W-:Y:S02]  /*11b10*/  LEA R10, P5, R148, R236.reuse, 0x2 ;  /* 0x000000ec940a7211 */ /* 0x082fe400078a10ff */
[----:B------:R-:W-:-:S02]  /*11b20*/  LEA R14, P4, R150, R236, 0x2 ;  /* 0x000000ec960e7211 */ /* 0x000fc400078810ff */
[-C--:B------:R-:W-:Y:S02]  /*11b30*/  LEA.HI.X.SX32 R3, R146, R0.reuse, 0x2, P2 ;  /* 0x0000000092037211 */ /* 0x080fe400010f16ff */
[----:B------:R-:W-:Y:S02]  /*11b40*/  LEA.HI.X.SX32 R9, R147, R0, 0x2, P6 ;  /* 0x0000000093097211 */ /* 0x000fe400030f16ff */
[-C--:B------:R-:W-:Y:S02]  /*11b50*/  LEA R22, P1, R159, R236.reuse, 0x2 ;  /* 0x000000ec9f167211 */ /* 0x080fe400078210ff */
[-C--:B------:R-:W-:Y:S02]  /*11b60*/  LEA R16, P2, R151, R236.reuse, 0x2 ;  /* 0x000000ec97107211 */ /* 0x080fe400078410ff */
[----:B------:R-:W-:Y:S02]  /*11b70*/  LEA R18, P6, R154, R236, 0x2 ;  /* 0x000000ec9a127211 */ /* 0x000fe400078c10ff */
[----:B------:R-:W-:-:S02]  /*11b80*/  LEA.HI.X.SX32 R11, R148, R0, 0x2, P5 ;  /* 0x00000000940b7211 */ /* 0x000fc400028f16ff */
[----:B------:R-:W-:Y:S02]  /*11b90*/  LEA R20, P5, R156, R236, 0x2 ;  /* 0x000000ec9c147211 */ /* 0x000fe400078a10ff */
[-C--:B------:R-:W-:Y:S02]  /*11ba0*/  LEA.HI.X.SX32 R15, R150, R0.reuse, 0x2, P4 ;  /* 0x00000000960f7211 */ /* 0x080fe400020f16ff */
[----:B------:R-:W-:Y:S02]  /*11bb0*/  LEA.HI.X.SX32 R23, R159, R0, 0x2, P1 ;  /* 0x000000009f177211 */ /* 0x000fe400008f16ff */
[----:B------:R-:W-:Y:S02]  /*11bc0*/  LEA R24, P4, R160, R236, 0x2 ;  /* 0x000000eca0187211 */ /* 0x000fe400078810ff */
[-C--:B------:R-:W-:Y:S02]  /*11bd0*/  LEA.HI.X.SX32 R17, R151, R0.reuse, 0x2, P2 ;  /* 0x0000000097117211 */ /* 0x080fe400010f16ff */
[----:B------:R-:W-:-:S02]  /*11be0*/  LEA.HI.X.SX32 R19, R154, R0, 0x2, P6 ;  /* 0x000000009a137211 */ /* 0x000fc400030f16ff */
[-C--:B------:R-:W-:Y:S01]  /*11bf0*/  LEA R32, P1, R164, R236.reuse, 0x2 ;  /* 0x000000eca4207211 */ /* 0x080fe200078210ff */
[----:B------:R-:W-:Y:S01]  /*11c00*/  STL.64 [R1+0x10], R4 ;  /* 0x0000100401007387 */ /* 0x000fe20000100a00 */
[-C--:B------:R-:W-:Y:S01]  /*11c10*/  LEA R26, P2, R161, R236.reuse, 0x2 ;  /* 0x000000eca11a7211 */ /* 0x080fe200078410ff */
[----:B------:R-:W-:Y:S01]  /*11c20*/  IMAD R79, R79, UR54, RZ ;  /* 0x000000364f4f7c24 */ /* 0x000fe2000f8e02ff */
[----:B------:R-:W-:Y:S01]  /*11c30*/  LEA R28, P6, R162, R236, 0x2 ;  /* 0x000000eca21c7211 */ /* 0x000fe200078c10ff */
[----:B------:R-:W-:Y:S01]  /*11c40*/  IMAD R230, R230, UR33, RZ ;  /* 0x00000021e6e67c24 */ /* 0x000fe2000f8e02ff */
[----:B------:R-:W-:Y:S01]  /*11c50*/  LEA.HI.X.SX32 R21, R156, R0, 0x2, P5 ;  /* 0x000000009c157211 */ /* 0x000fe200028f16ff */
[----:B------:R-:W-:Y:S01]  /*11c60*/  IMAD R234, R234, UR37, RZ ;  /* 0x00000025eaea7c24 */ /* 0x000fe2000f8e02ff */
[----:B------:R-:W-:Y:S01]  /*11c70*/  LEA R30, P5, R163, R236, 0x2 ;  /* 0x000000eca31e7211 */ /* 0x000fe200078a10ff */
[----:B------:R-:W-:Y:S01]  /*11c80*/  IMAD R231, R231, UR34, RZ ;  /* 0x00000022e7e77c24 */ /* 0x000fe2000f8e02ff */
[-C--:B------:R-:W-:Y:S01]  /*11c90*/  LEA.HI.X.SX32 R25, R160, R0.reuse, 0x2, P4 ;  /* 0x00000000a0197211 */ /* 0x080fe200020f16ff */
        /* <DEDUP_REMOVED lines=9> */
[-C--:B------:R-:W-:Y:S01]  /*11d30*/  LEA R42, P1, R169, R236.reuse, 0x2 ;  /* 0x000000eca92a7211 */ /* 0x080fe200078210ff */
[----:B------:R-:W-:Y:S01]  /*11d40*/  IMAD R246, R246, UR41, RZ ;  /* 0x00000029f6f67c24 */ /* 0x000fe2000f8e02ff */
        /* <DEDUP_REMOVED lines=11> */
[----:B------:R-:W-:Y:S01]  /*11e00*/  UIADD3 UR6, UR6, 0x7f, URZ ;  /* 0x0000007f06067890 */ /* 0x000fe2000fffe03f */
[----:B------:R-:W-:Y:S01]  /*11e10*/  LEA R44, P4, R170, R236, 0x2 ;  /* 0x000000ecaa2c7211 */ /* 0x000fe200078810ff */
[----:B------:R-:W-:Y:S01]  /*11e20*/  IMAD R155, R155, UR10, RZ ;  /* 0x0000000a9b9b7c24 */ /* 0x000fe2000f8e02ff */
[-C--:B------:R-:W-:Y:S01]  /*11e30*/  LEA.HI.X.SX32 R37, R166, R0.reuse, 0x2, P2 ;  /* 0x00000000a6257211 */ /* 0x080fe200010f16ff */
[----:B------:R-:W1:Y:S01]  /*11e40*/  LDC R154, c[0x0][0x230] ;  /* 0x00008c00ff9a7b82 */ /* 0x000e620000000800 */
[----:B------:R-:W-:-:S02]  /*11e50*/  LEA.HI.X.SX32 R39, R167, R0, 0x2, P6 ;  /* 0x00000000a7277211 */ /* 0x000fc400030f16ff */
[-C--:B------:R-:W-:Y:S02]  /*11e60*/  LEA R52, P1, R174, R236.reuse, 0x2 ;  /* 0x000000ecae347211 */ /* 0x080fe400078210ff */
[-C--:B------:R-:W-:Y:S02]  /*11e70*/  LEA R46, P2, R171, R236.reuse, 0x2 ;  /* 0x000000ecab2e7211 */ /* 0x080fe400078410ff */
[----:B------:R-:W-:Y:S02]  /*11e80*/  LEA R48, P6, R172, R236, 0x2 ;  /* 0x000000ecac307211 */ /* 0x000fe400078c10ff */
[----:B------:R-:W-:Y:S02]  /*11e90*/  LEA.HI.X.SX32 R41, R168, R0, 0x2, P5 ;  /* 0x00000000a8297211 */ /* 0x000fe400028f16ff */
[----:B------:R-:W-:Y:S02]  /*11ea0*/  LEA R50, P5, R173, R236, 0x2 ;  /* 0x000000ecad327211 */ /* 0x000fe400078a10ff */
[----:B------:R-:W-:-:S02]  /*11eb0*/  LEA.HI.X.SX32 R45, R170, R0, 0x2, P4 ;  /* 0x00000000aa2d7211 */ /* 0x000fc400020f16ff */
[----:B------:R-:W-:Y:S01]  /*11ec0*/  LEA.HI.X.SX32 R53, R174, R0, 0x2, P1 ;  /* 0x00000000ae357211 */ /* 0x000fe200008f16ff */
[----:B------:R-:W-:Y:S01]  /*11ed0*/  STL.64 [R1], R2 ;  /* 0x0000000201007387 */ /* 0x000fe20000100a00 */
[----:B------:R-:W-:Y:S02]  /*11ee0*/  LEA R54, P4, R175, R236, 0x2 ;  /* 0x000000ecaf367211 */ /* 0x000fe400078810ff */
[-C--:B------:R-:W-:Y:S02]  /*11ef0*/  LEA.HI.X.SX32 R47, R171, R0.reuse, 0x2, P2 ;  /* 0x00000000ab2f7211 */ /* 0x080fe400010f16ff */
[----:B------:R-:W-:Y:S02]  /*11f00*/  LEA.HI.X.SX32 R49, R172, R0, 0x2, P6 ;  /* 0x00000000ac317211 */ /* 0x000fe400030f16ff */
[-C--:B------:R-:W-:Y:S01]  /*11f10*/  LEA R62, P1, R179, R236.reuse, 0x2 ;  /* 0x000000ecb33e7211 */ /* 0x080fe200078210ff */
[----:B------:R-:W-:Y:S01]  /*11f20*/  STL.64 [R1+0x8], R152 ;  /* 0x0000089801007387 */ /* 0x000fe20000100a00 */
[----:B------:R-:W-:-:S02]  /*11f30*/  LEA R56, P2, R176, R236, 0x2 ;  /* 0x000000ecb0387211 */ /* 0x000fc400078410ff */
[----:B------:R-:W-:Y:S02]  /*11f40*/  LEA R58, P6, R177, R236, 0x2 ;  /* 0x000000ecb13a7211 */ /* 0x000fe400078c10ff */
[----:B------:R-:W-:Y:S01]  /*11f50*/  LEA.HI.X.SX32 R51, R173, R0, 0x2, P5 ;  /* 0x00000000ad337211 */ /* 0x000fe200028f16ff */
[----:B------:R2:W-:Y:S01]  /*11f60*/  STL.64 [R1+0x2ba0], R152 ;  /* 0x002ba09801007387 */ /* 0x0005e20000100a00 */
[----:B------:R-:W-:Y:S02]  /*11f70*/  LEA R60, P5, R178, R236, 0x2 ;  /* 0x000000ecb23c7211 */ /* 0x000fe400078a10ff */
[-C--:B------:R-:W-:Y:S02]  /*11f80*/  LEA.HI.X.SX32 R55, R175, R0.reuse, 0x2, P4 ;  /* 0x00000000af377211 */ /* 0x080fe400020f16ff */
[----:B------:R-:W-:Y:S02]  /*11f90*/  LEA.HI.X.SX32 R63, R179, R0, 0x2, P1 ;  /* 0x00000000b33f7211 */ /* 0x000fe400008f16ff */
[----:B------:R-:W-:-:S02]  /*11fa0*/  LEA R64, P4, R180, R236, 0x2 ;  /* 0x000000ecb4407211 */ /* 0x000fc400078810ff */
[-C--:B------:R-:W-:Y:S02]  /*11fb0*/  LEA.HI.X.SX32 R57, R176, R0.reuse, 0x2, P2 ;  /* 0x00000000b0397211 */ /* 0x080fe400010f16ff */
[----:B------:R-:W-:Y:S02]  /*11fc0*/  LEA.HI.X.SX32 R59, R177, R0, 0x2, P6 ;  /* 0x00000000b13b7211 */ /* 0x000fe400030f16ff */
[----:B--2---:R-:W-:Y:S01]  /*11fd0*/  MOV R153, R72 ;  /* 0x0000004800997202 */ /* 0x004fe20000000f00 */
[----:B------:R-:W-:Y:S01]  /*11fe0*/  IMAD.MOV.U32 R152, RZ, RZ, R70 ;  /* 0x000000ffff987224 */ /* 0x000fe200078e0046 */
[-C--:B------:R-:W-:Y:S01]  /*11ff0*/  LEA R72, P1, R184, R236.reuse, 0x2 ;  /* 0x000000ecb8487211 */ /* 0x080fe200078210ff */
[----:B------:R2:W-:Y:S01]  /*12000*/  STL.64 [R1+0x2c30], R8 ;  /* 0x002c300801007387 */ /* 0x0005e20000100a00 */
[-C--:B------:R-:W-:Y:S02]  /*12010*/  LEA R66, P2, R181, R236.reuse, 0x2 ;  /* 0x000000ecb5427211 */ /* 0x080fe400078410ff */
[----:B------:R-:W-:-:S02]  /*12020*/  LEA R68, P6, R182, R236, 0x2 ;  /* 0x000000ecb6447211 */ /* 0x000fc400078c10ff */
[----:B------:R-:W-:Y:S01]  /*12030*/  LEA.HI.X.SX32 R61, R178, R0, 0x2, P5 ;  /* 0x00000000b23d7211 */ /* 0x000fe200028f16ff */
[----:B------:R-:W-:Y:S01]  /*12040*/  IMAD.MOV.U32 R2, RZ, RZ, R73 ;  /* 0x000000ffff027224 */ /* 0x000fe200078e0049 */
[----:B------:R-:W-:Y:S01]  /*12050*/  LEA R70, P5, R183, R236, 0x2 ;  /* 0x000000ecb7467211 */ /* 0x000fe200078a10ff */
[----:B------:R-:W-:Y:S01]  /*12060*/  IMAD.MOV.U32 R5, RZ, RZ, R78 ;  /* 0x000000ffff057224 */ /* 0x000fe200078e004e */
[-C--:B------:R-:W-:Y:S01]  /*12070*/  LEA.HI.X.SX32 R73, R184, R0.reuse, 0x2, P1 ;  /* 0x00000000b8497211 */ /* 0x080fe200008f16ff */
[----:B------:R-:W-:Y:S02]  /*12080*/  IMAD.MOV.U32 R4, RZ, RZ, R76 ;  /* 0x000000ffff047224 */ /* 0x000fe400078e004c */
[----:B--2---:R-:W-:Y:S01]  /*12090*/  IMAD.MOV.U32 R9, RZ, RZ, R65 ;  /* 0x000000ffff097224 */ /* 0x004fe200078e0041 */
[----:B------:R-:W-:Y:S02]  /*120a0*/  LEA.HI.X.SX32 R65, R180, R0, 0x2, P4 ;  /* 0x00000000b4417211 */ /* 0x000fe400020f16ff */
[----:B------:R-:W-:-:S02]  /*120b0*/  LEA R74, P4, R185, R236, 0x2 ;  /* 0x000000ecb94a7211 */ /* 0x000fc400078810ff */
[-C--:B------:R-:W-:Y:S02]  /*120c0*/  LEA.HI.X.SX32 R67, R181, R0.reuse, 0x2, P2 ;  /* 0x00000000b5437211 */ /* 0x080fe400010f16ff */
[----:B------:R-:W-:Y:S02]  /*120d0*/  LEA.HI.X.SX32 R69, R182, R0, 0x2, P6 ;  /* 0x00000000b6457211 */ /* 0x000fe400030f16ff */
[-C--:B------:R-:W-:Y:S02]  /*120e0*/  LEA R82, P1, R189, R236.reuse, 0x2 ;  /* 0x000000ecbd527211 */ /* 0x080fe400078210ff */
[-C--:B------:R-:W-:Y:S02]  /*120f0*/  LEA R76, P2, R186, R236.reuse, 0x2 ;  /* 0x000000ecba4c7211 */ /* 0x080fe400078410ff */
[----:B------:R-:W-:Y:S02]  /*12100*/  LEA R78, P6, R187, R236, 0x2 ;  /* 0x000000ecbb4e7211 */ /* 0x000fe400078c10ff */
[----:B------:R-:W-:Y:S01]  /*12110*/  LEA.HI.X.SX32 R71, R183, R0, 0x2, P5 ;  /* 0x00000000b7477211 */ /* 0x000fe200028f16ff */
[----:B------:R-:W-:Y:S01]  /*12120*/  IMAD.MOV.U32 R3, RZ, RZ, R75 ;  /* 0x000000ffff037224 */ /* 0x000fe200078e004b */
[----:B------:R-:W-:Y:S01]  /*12130*/  LEA R80, P5, R188, R236, 0x2 ;  /* 0x000000ecbc507211 */ /* 0x000fe200078a10ff */
[----:B------:R-:W-:Y:S01]  /*12140*/  IMAD.MOV.U32 R7, RZ, RZ, R79 ;  /* 0x000000ffff077224 */ /* 0x000fe200078e004f */
[----:B------:R-:W-:-:S02]  /*12150*/  LEA.HI.X.SX32 R75, R185, R0, 0x2, P4 ;  /* 0x00000000b94b7211 */ /* 0x000fc400020f16ff */
[----:B------:R-:W-:Y:S02]  /*12160*/  LEA.HI.X.SX32 R83, R189, R0, 0x2, P1 ;  /* 0x00000000bd537211 */ /* 0x000fe400008f16ff */
[----:B------:R-:W-:Y:S02]  /*12170*/  LEA R84, P4, R190, R236, 0x2 ;  /* 0x000000ecbe547211 */ /* 0x000fe400078810ff */
[-C--:B------:R-:W-:Y:S02]  /*12180*/  LEA.HI.X.SX32 R77, R186, R0.reuse, 0x2, P2 ;  /* 0x00000000ba4d7211 */ /* 0x080fe400010f16ff */
[----:B------:R-:W-:Y:S02]  /*12190*/  LEA.HI.X.SX32 R79, R187, R0, 0x2, P6 ;  /* 0x00000000bb4f7211 */ /* 0x000fe400030f16ff */
[-C--:B------:R-:W-:Y:S02]  /*121a0*/  LEA R92, P1, R194, R236.reuse, 0x2 ;  /* 0x000000ecc25c7211 */ /* 0x080fe400078210ff */
[----:B------:R-:W-:-:S02]  /*121b0*/  LEA R86, P2, R191, R236, 0x2 ;  /* 0x000000ecbf567211 */ /* 0x000fc400078410ff */
[----:B------:R-:W-:Y:S02]  /*121c0*/  LEA R88, P6, R192, R236, 0x2 ;  /* 0x000000ecc0587211 */ /* 0x000fe400078c10ff */
[----:B------:R-:W-:Y:S02]  /*121d0*/  LEA.HI.X.SX32 R81, R188, R0, 0x2, P5 ;  /* 0x00000000bc517211 */ /* 0x000fe400028f16ff */
[----:B------:R-:W-:Y:S02]  /*121e0*/  LEA R90, P5, R193, R236, 0x2 ;  /* 0x000000ecc15a7211 */ /* 0x000fe400078a10ff */
[-C--:B------:R-:W-:Y:S02]  /*121f0*/  LEA.HI.X.SX32 R85, R190, R0.reuse, 0x2, P4 ;  /* 0x00000000be557211 */ /* 0x080fe400020f16ff */
[----:B------:R-:W-:Y:S02]  /*12200*/  LEA.HI.X.SX32 R93, R194, R0, 0x2, P1 ;  /* 0x00000000c25d7211 */ /* 0x000fe400008f16ff */
        /* <DEDUP_REMOVED lines=13> */
[-C--:B------:R-:W-:Y:S02]  /*122e0*/  LEA R112, P1, R204, R236.reuse, 0x2 ;  /* 0x000000eccc707211 */ /* 0x080fe400078210ff */
[-C--:B------:R-:W-:Y:S02]  /*122f0*/  LEA R106, P2, R201, R236.reuse, 0x2 ;  /* 0x000000ecc96a7211 */ /* 0x080fe400078410ff */
[----:B------:R-:W-:Y:S02]  /*12300*/  LEA R108, P6, R202, R236, 0x2 ;  /* 0x000000ecca6c7211 */ /* 0x000fe400078c10ff */
[----:B------:R-:W-:Y:S02]  /*12310*/  LEA.HI.X.SX32 R101, R198, R0, 0x2, P5 ;  /* 0x00000000c6657211 */ /* 0x000fe400028f16ff */
[----:B------:R-:W-:Y:S02]  /*12320*/  LEA R110, P5, R203, R236, 0x2 ;  /* 0x000000eccb6e7211 */ /* 0x000fe400078a10ff */
        /* <DEDUP_REMOVED lines=57> */
[-C--:B------:R-:W-:Y:S02]  /*126c0*/  LEA R174, P2, R231, R236.reuse, 0x2 ;  /* 0x000000ece7ae7211 */ /* 0x080fe400078410ff */
[----:B------:R-:W-:Y:S02]  /*126d0*/  LEA R176, P6, R232, R236, 0x2 ;  /* 0x000000ece8b07211 */ /* 0x000fe400078c10ff */
[----:B------:R-:W-:Y:S01]  /*126e0*/  LEA.HI.X.SX32 R169, R228, R0, 0x2, P5 ;  /* 0x00000000e4a97211 */ /* 0x000fe200028f16ff */
[----:B------:R-:W-:Y:S01]  /*126f0*/  STL.64 [R1+0x2c40], R12 ;  /* 0x002c400c01007387 */ /* 0x000fe20000100a00 */
[----:B------:R-:W-:Y:S02]  /*12700*/  LEA R178, P5, R233, R236, 0x2 ;  /* 0x000000ece9b27211 */ /* 0x000fe400078a10ff */
[-C--:B------:R-:W-:Y:S01]  /*12710*/  LEA.HI.X.SX32 R173, R230, R0.reuse, 0x2, P4 ;  /* 0x00000000e6ad7211 */ /* 0x080fe200020f16ff */
[----:B------:R-:W-:Y:S01]  /*12720*/  STL.64 [R1+0x2c48], R14 ;  /* 0x002c480e01007387 */ /* 0x000fe20000100a00 */
[----:B------:R-:W-:-:S02]  /*12730*/  LEA.HI.X.SX32 R181, R234, R0, 0x2, P1 ;  /* 0x00000000eab57211 */ /* 0x000fc400008f16ff */
[----:B------:R-:W-:Y:S01]  /*12740*/  LEA R182, P4, R235, R236, 0x2 ;  /* 0x000000ecebb67211 */ /* 0x000fe200078810ff */
[----:B------:R-:W-:Y:S01]  /*12750*/  STL.64 [R1+0x2c50], R16 ;  /* 0x002c501001007387 */ /* 0x000fe20000100a00 */
[-C--:B------:R-:W-:Y:S02]  /*12760*/  LEA.HI.X.SX32 R175, R231, R0.reuse, 0x2, P2 ;  /* 0x00000000e7af7211 */ /* 0x080fe400010f16ff */
[----:B------:R-:W-:Y:S01]  /*12770*/  LEA.HI.X.SX32 R177, R232, R0, 0x2, P6 ;  /* 0x00000000e8b17211 */ /* 0x000fe200030f16ff */
[----:B------:R-:W-:Y:S01]  /*12780*/  STL.64 [R1+0x2c28], R18 ;  /* 0x002c281201007387 */ /* 0x000fe20000100a00 */
[-C--:B------:R-:W-:Y:S02]  /*12790*/  LEA R190, P1, R247, R236.reuse, 0x2 ;  /* 0x000000ecf7be7211 */ /* 0x080fe400078210ff */
[-C--:B------:R-:W-:Y:S01]  /*127a0*/  LEA R184, P2, R9, R236.reuse, 0x2 ;  /* 0x000000ec09b87211 */ /* 0x080fe200078410ff */
[----:B------:R-:W-:Y:S01]  /*127b0*/  STL.64 [R1+0x2ba8], R20 ;  /* 0x002ba81401007387 */ /* 0x000fe20000100a00 */
[----:B------:R-:W-:-:S02]  /*127c0*/  LEA R186, P6, R237, R236, 0x2 ;  /* 0x000000ecedba7211 */ /* 0x000fc400078c10ff */
[----:B------:R-:W-:Y:S01]  /*127d0*/  LEA.HI.X.SX32 R179, R233, R0, 0x2, P5 ;  /* 0x00000000e9b37211 */ /* 0x000fe200028f16ff */
[----:B------:R-:W-:Y:S01]  /*127e0*/  STL.64 [R1+0x2c58], R22 ;  /* 0x002c581601007387 */ /* 0x000fe20000100a00 */
[----:B------:R-:W-:Y:S02]  /*127f0*/  LEA R188, P5, R246, R236, 0x2 ;  /* 0x000000ecf6bc7211 */ /* 0x000fe400078a10ff */
[-C--:B------:R-:W-:Y:S01]  /*12800*/  LEA.HI.X.SX32 R183, R235, R0.reuse, 0x2, P4 ;  /* 0x00000000ebb77211 */ /* 0x080fe200020f16ff */
[----:B------:R-:W-:Y:S01]  /*12810*/  STL.64 [R1+0x2c60], R24 ;  /* 0x002c601801007387 */ /* 0x000fe20000100a00 */
[----:B------:R-:W-:Y:S02]  /*12820*/  LEA.HI.X.SX32 R191, R247, R0, 0x2, P1 ;  /* 0x00000000f7bf7211 */ /* 0x000fe400008f16ff */
[----:B------:R-:W-:Y:S01]  /*12830*/  LEA R192, P4, R248, R236, 0x2 ;  /* 0x000000ecf8c07211 */ /* 0x000fe200078810ff */
[----:B------:R-:W-:Y:S01]  /*12840*/  STL.64 [R1+0x2c68], R26 ;  /* 0x002c681a01007387 */ /* 0x000fe20000100a00 */
[----:B------:R-:W-:-:S02]  /*12850*/  LEA.HI.X.SX32 R185, R9, R0, 0x2, P2 ;  /* 0x0000000009b97211 */ /* 0x000fc400010f16ff */
[----:B------:R-:W-:Y:S01]  /*12860*/  LEA.HI.X.SX32 R187, R237, R0, 0x2, P6 ;  /* 0x00000000edbb7211 */ /* 0x000fe200030f16ff */
[----:B------:R-:W-:Y:S01]  /*12870*/  STL.64 [R1+0x2c70], R28 ;  /* 0x002c701c01007387 */ /* 0x000fe20000100a00 */
[-C--:B------:R-:W-:Y:S02]  /*12880*/  LEA R200, P1, R252, R236.reuse, 0x2 ;  /* 0x000000ecfcc87211 */ /* 0x080fe400078210ff */
[-C--:B------:R-:W-:Y:S01]  /*12890*/  LEA R194, P2, R249, R236.reuse, 0x2 ;  /* 0x000000ecf9c27211 */ /* 0x080fe200078410ff */
[----:B------:R-:W-:Y:S01]  /*128a0*/  STL.64 [R1+0x2c78], R30 ;  /* 0x002c781e01007387 */ /* 0x000fe20000100a00 */
[----:B------:R-:W-:Y:S02]  /*128b0*/  LEA R196, P6, R250, R236, 0x2 ;  /* 0x000000ecfac47211 */ /* 0x000fe400078c10ff */
[----:B------:R-:W-:Y:S01]  /*128c0*/  LEA.HI.X.SX32 R189, R246, R0, 0x2, P5 ;  /* 0x00000000f6bd7211 */ /* 0x000fe200028f16ff */
[----:B------:R-:W-:Y:S01]  /*128d0*/  STL.64 [R1+0x2c80], R32 ;  /* 0x002c802001007387 */ /* 0x000fe20000100a00 */
[----:B------:R-:W-:-:S02]  /*128e0*/  LEA R198, P5, R251, R236, 0x2 ;  /* 0x000000ecfbc67211 */ /* 0x000fc400078a10ff */
[-C--:B------:R-:W-:Y:S01]  /*128f0*/  LEA.HI.X.SX32 R193, R248, R0.reuse, 0x2, P4 ;  /* 0x00000000f8c17211 */ /* 0x080fe200020f16ff */
[----:B------:R-:W-:Y:S01]  /*12900*/  STL.64 [R1+0x2c88], R34 ;  /* 0x002c882201007387 */ /* 0x000fe20000100a00 */
[----:B------:R-:W-:Y:S02]  /*12910*/  LEA.HI.X.SX32 R201, R252, R0, 0x2, P1 ;  /* 0x00000000fcc97211 */ /* 0x000fe400008f16ff */
[----:B------:R-:W-:Y:S01]  /*12920*/  LEA R202, P4, R152, R236, 0x2 ;  /* 0x000000ec98ca7211 */ /* 0x000fe200078810ff */
[----:B------:R-:W-:Y:S01]  /*12930*/  STL.64 [R1+0x2bb0], R36 ;  /* 0x002bb02401007387 */ /* 0x000fe20000100a00 */
[-C--:B------:R-:W-:Y:S02]  /*12940*/  LEA.HI.X.SX32 R195, R249, R0.reuse, 0x2, P2 ;  /* 0x00000000f9c37211 */ /* 0x080fe400010f16ff */
[----:B------:R-:W-:Y:S01]  /*12950*/  LEA.HI.X.SX32 R197, R250, R0, 0x2, P6 ;  /* 0x00000000fac57211 */ /* 0x000fe200030f16ff */
[----:B------:R-:W-:Y:S01]  /*12960*/  STL.64 [R1+0x2bb8], R52 ;  /* 0x002bb83401007387 */ /* 0x000fe20000100a00 */
[----:B------:R-:W-:-:S02]  /*12970*/  LEA R210, P1, R4, R236, 0x2 ;  /* 0x000000ec04d27211 */ /* 0x000fc400078210ff */
[-C--:B------:R-:W-:Y:S01]  /*12980*/  LEA R204, P2, R153, R236.reuse, 0x2 ;  /* 0x000000ec99cc7211 */ /* 0x080fe200078410ff */
[----:B------:R-:W-:Y:S01]  /*12990*/  STL.64 [R1+0x2bc0], R68 ;  /* 0x002bc04401007387 */ /* 0x000fe20000100a00 */
[----:B------:R-:W-:Y:S02]  /*129a0*/  LEA R206, P6, R2, R236, 0x2 ;  /* 0x000000ec02ce7211 */ /* 0x000fe400078c10ff */
[----:B------:R-:W-:Y:S01]  /*129b0*/  LEA.HI.X.SX32 R199, R251, R0, 0x2, P5 ;  /* 0x00000000fbc77211 */ /* 0x000fe200028f16ff */
[----:B------:R-:W-:Y:S01]  /*129c0*/  STL.64 [R1+0x2bc8], R84 ;  /* 0x002bc85401007387 */ /* 0x000fe20000100a00 */
[----:B------:R-:W-:Y:S02]  /*129d0*/  LEA R208, P5, R3, R236, 0x2 ;  /* 0x000000ec03d07211 */ /* 0x000fe400078a10ff */
[-C--:B------:R-:W-:Y:S01]  /*129e0*/  LEA.HI.X.SX32 R203, R152, R0.reuse, 0x2, P4 ;  /* 0x0000000098cb7211 */ /* 0x080fe200020f16ff */
[----:B------:R-:W-:Y:S01]  /*129f0*/  STL.64 [R1+0x2bd0], R100 ;  /* 0x002bd06401007387 */ /* 0x000fe20000100a00 */
[----:B------:R-:W-:Y:S01]  /*12a00*/  LEA.HI.X.SX32 R211, R4, R0, 0x2, P1 ;  /* 0x0000000004d37211 */ /* 0x000fe200008f16ff */
[----:B------:R-:W-:Y:S01]  /*12a10*/  UISETP.GT.AND UP0, UPT, UR6, 0x7f, UPT ;  /* 0x0000007f0600788c */ /* 0x000fe2000bf04270 */
[----:B------:R-:W-:Y:S01]  /*12a20*/  LEA R212, P4, R5, R236, 0x2 ;  /* 0x000000ec05d47211 */ /* 0x000fe200078810ff */
[----:B------:R-:W-:Y:S01]  /*12a30*/  STL.64 [R1+0x2bd8], R116 ;  /* 0x002bd87401007387 */ /* 0x000fe20000100a00 */
[-C--:B------:R-:W-:Y:S01]  /*12a40*/  LEA.HI.X.SX32 R205, R153, R0.reuse, 0x2, P2 ;  /* 0x0000000099cd7211 */ /* 0x080fe200010f16ff */
[----:B------:R-:W2:Y:S01]  /*12a50*/  LDC R152, c[0x0][0x230] ;  /* 0x00008c00ff987b82 */ /* 0x000ea20000000800 */
        /* <DEDUP_REMOVED lines=8> */
[----:B------:R-:W-:Y:S01]  /*12ae0*/  LEA R218, P5, R242, R236, 0x2 ;  /* 0x000000ecf2da7211 */ /* 0x000fe200078a10ff */
[----:B------:R-:W-:Y:S01]  /*12af0*/  USEL UR5, URZ, 0x4, !UP0 ;  /* 0x000000043f057887 */ /* 0x000fe2000c000000 */
[-C--:B------:R-:W-:Y:S01]  /*12b00*/  LEA.HI.X.SX32 R213, R5, R0.reuse, 0x2, P4 ;  /* 0x0000000005d57211 */ /* 0x080fe200020f16ff */
[----:B------:R-:W-:Y:S01]  /*12b10*/  STL.64 [R1+0x2bf8], R188 ;  /* 0x002bf8bc01007387 */ /* 0x000fe20000100a00 */
[----:B------:R-:W-:Y:S01]  /*12b20*/  LEA.HI.X.SX32 R221, R243, R0, 0x2, P1 ;  /* 0x00000000f3dd7211 */ /* 0x000fe200008f16ff */
[----:B------:R-:W4:Y:S01]  /*12b30*/  LDC R5, c[0x0][0x230] ;  /* 0x00008c00ff057b82 */ /* 0x000f220000000800 */
[----:B------:R-:W-:Y:S01]  /*12b40*/  LEA R222, P4, R240, R236, 0x2 ;  /* 0x000000ecf0de7211 */ /* 0x000fe200078810ff */
[----:B------:R-:W-:Y:S01]  /*12b50*/  STL.64 [R1+0x2c00], R204 ;  /* 0x002c00cc01007387 */ /* 0x000fe20000100a00 */
[----:B------:R-:W-:-:S02]  /*12b60*/  LEA.HI.X.SX32 R215, R7, R0, 0x2, P2 ;  /* 0x0000000007d77211 */ /* 0x000fc400010f16ff */
[----:B------:R-:W-:Y:S02]  /*12b70*/  LEA.HI.X.SX32 R217, R245, R0, 0x2, P6 ;  /* 0x00000000f5d97211 */ /* 0x000fe400030f16ff */
[----:B------:R-:W-:Y:S01]  /*12b80*/  LEA R224, P2, R241, R236, 0x2 ;  /* 0x000000ecf1e07211 */ /* 0x000fe200078410ff */
[----:B------:R-:W2:Y:S01]  /*12b90*/  LDL.LU R245, [R1+0x2cb8] ;  /* 0x002cb80001f57983 */ /* 0x000ea20000300800 */
[----:B------:R-:W-:Y:S01]  /*12ba0*/  LEA.HI.X.SX32 R219, R242, R0, 0x2, P5 ;  /* 0x00000000f2db7211 */ /* 0x000fe200028f16ff */
[----:B------:R-:W3:Y:S01]  /*12bb0*/  LDC R7, c[0x0][0x230] ;  /* 0x00008c00ff077b82 */ /* 0x000ee20000000800 */
[-C--:B------:R-:W-:Y:S01]  /*12bc0*/  LEA R226, P6, R238, R236.reuse, 0x2 ;  /* 0x000000eceee27211 */ /* 0x080fe200078c10ff */
[----:B------:R-:W2:Y:S01]  /*12bd0*/  LDL.LU R242, [R1+0x2cb4] ;  /* 0x002cb40001f27983 */ /* 0x000ea20000300800 */
[----:B------:R-:W-:Y:S02]  /*12be0*/  LEA R228, P5, R239, R236, 0x2 ;  /* 0x000000ecefe47211 */ /* 0x000fe400078a10ff */
[-C--:B------:R-:W-:Y:S01]  /*12bf0*/  LEA.HI.X.SX32 R223, R240, R0.reuse, 0x2, P4 ;  /* 0x00000000f0df7211 */ /* 0x080fe200020f16ff */
[----:B------:R-:W2:Y:S01]  /*12c00*/  LDL.LU R243, [R1+0x2cb0] ;  /* 0x002cb00001f37983 */ /* 0x000ea20000300800 */
[-C--:B------:R-:W-:Y:S01]  /*12c10*/  LEA.HI.X.SX32 R225, R241, R0.reuse, 0x2, P2 ;  /* 0x00000000f1e17211 */ /* 0x080fe200010f16ff */
[----:B------:R-:W1:Y:S02]  /*12c20*/  LDC R3, c[0x0][0x230] ;  /* 0x00008c00ff037b82 */ /* 0x000e640000000800 */
[----:B------:R-:W-:Y:S01]  /*12c30*/  STL.64 [R1+0x2c08], R220 ;  /* 0x002c08dc01007387 */ /* 0x000fe20000100a00 */
[----:B------:R-:W-:-:S03]  /*12c40*/  LEA.HI.X.SX32 R227, R238, R0, 0x2, P6 ;  /* 0x00000000eee37211 */ /* 0x000fc600030f16ff */
[----:B------:R-:W2:Y:S01]  /*12c50*/  LDL.LU R240, [R1+0x2cac] ;  /* 0x002cac0001f07983 */ /* 0x000ea20000300800 */
[----:B------:R-:W-:-:S03]  /*12c60*/  LEA.HI.X.SX32 R229, R239, R0, 0x2, P5 ;  /* 0x00000000efe57211 */ /* 0x000fc600028f16ff */
[----:B------:R-:W2:Y:S04]  /*12c70*/  LDL.LU R241, [R1+0x2ca8] ;  /* 0x002ca80001f17983 */ /* 0x000ea80000300800 */
[----:B------:R-:W2:Y:S04]  /*12c80*/  LDL.LU R238, [R1+0x2ca4] ;  /* 0x002ca40001ee7983 */ /* 0x000ea80000300800 */
[----:B------:R-:W2:Y:S01]  /*12c90*/  LDL.LU R239, [R1+0x2ca0] ;  /* 0x002ca00001ef7983 */ /* 0x000ea20000300800 */
[----:B------:R-:W-:-:S04]  /*12ca0*/  LEA R230, P1, R158, R236, 0x2 ;  /* 0x000000ec9ee67211 */ /* 0x000fc800078210ff */
[----:B------:R-:W-:Y:S02]  /*12cb0*/  LEA.HI.X.SX32 R231, R158, R0, 0x2, P1 ;  /* 0x000000009ee77211 */ /* 0x000fe400008f16ff */
[----:B------:R-:W2:Y:S01]  /*12cc0*/  LDL.LU R158, [R1+0x2c9c] ;  /* 0x002c9c00019e7983 */ /* 0x000ea20000300800 */
[----:B----4-:R-:W-:Y:S02]  /*12cd0*/  VIADD R4, R5, 0xffffffff ;  /* 0xffffffff05047836 */ /* 0x010fe40000000000 */
[----:B---3--:R-:W-:Y:S02]  /*12ce0*/  VIADD R5, R7, 0xfffffffe ;  /* 0xfffffffe07057836 */ /* 0x008fe40000000000 */
[----:B------:R-:W3:Y:S01]  /*12cf0*/  S2R R7, SR_TID.X ;  /* 0x0000000000077919 */ /* 0x000ee20000002100 */
[----:B------:R-:W-:Y:S01]  /*12d00*/  LEA R234, P2, R157, R236, 0x2 ;  /* 0x000000ec9dea7211 */ /* 0x000fe200078410ff */
[----:B------:R-:W-:-:S03]  /*12d10*/  IMAD.U32 R2, RZ, RZ, UR5 ;  /* 0x00000005ff027e24 */ /* 0x000fc6000f8e00ff */
[----:B------:R-:W-:Y:S02]  /*12d20*/  LEA.HI.X.SX32 R235, R157, R0, 0x2, P2 ;  /* 0x000000009deb7211 */ /* 0x000fe400010f16ff */
[----:B------:R-:W-:Y:S02]  /*12d30*/  ISETP.GE.U32.AND P2, PT, R4, 0x7fffff80, PT ;  /* 0x7fffff800400780c */ /* 0x000fe40003f46070 */
[----:B------:R-:W4:Y:S01]  /*12d40*/  LDC R4, c[0x0][0x230] ;  /* 0x00008c00ff047b82 */ /* 0x000f220000000800 */
[----:B------:R-:W-:Y:S02]  /*12d50*/  SEL R2, R2, RZ, !P3 ;  /* 0x000000ff02027207 */ /* 0x000fe40005800000 */
[-C--:B------:R-:W-:Y:S02]  /*12d60*/  LEA R232, P4, R6, R236.reuse, 0x2 ;  /* 0x000000ec06e87211 */ /* 0x080fe400078810ff */
[----:B------:R-:W-:Y:S02]  /*12d70*/  ISETP.NE.U32.AND P1, PT, R2, RZ, PT ;  /* 0x000000ff0200720c */ /* 0x000fe40003f25070 */
[----:B------:R-:W-:Y:S01]  /*12d80*/  LEA R236, P6, R155, R236, 0x2 ;  /* 0x000000ec9bec7211 */ /* 0x000fe200078c10ff */
[----:B------:R-:W2:Y:S01]  /*12d90*/  LDC R2, c[0x0][0x238] ;  /* 0x00008e00ff027b82 */ /* 0x000ea20000000800 */
[----:B------:R-:W-:-:S02]  /*12da0*/  ISETP.GE.U32.AND P3, PT, R5, 0x7fffff7f, PT ;  /* 0x7fffff7f0500780c */ /* 0x000fc40003f66070 */
[-C--:B------:R-:W-:Y:S02]  /*12db0*/  LEA.HI.X.SX32 R233, R6, R0.reuse, 0x2, P4 ;  /* 0x0000000006e97211 */ /* 0x080fe400020f16ff */
[----:B------:R-:W-:Y:S01]  /*12dc0*/  LEA.HI.X.SX32 R237, R155, R0, 0x2, P6 ;  /* 0x000000009bed7211 */ /* 0x000fe200030f16ff */
[----:B------:R-:W-:Y:S01]  /*12dd0*/  UMOV UR5, 0x400 ;  /* 0x0000040000057882 */ /* 0x000fe20000000000 */
[----:B-1----:R-:W-:Y:S01]  /*12de0*/  VIADD R3, R3, 0xfffffffd ;  /* 0xfffffffd03037836 */ /* 0x002fe20000000000 */
[----:B------:R-:W1:Y:S01]  /*12df0*/  LDC R5, c[0x0][0x230] ;  /* 0x00008c00ff057b82 */ /* 0x000e620000000800 */
[----:B------:R-:W-:Y:S01]  /*12e00*/  ULDC.64 UR60, c[0x0][0x208] ;  /* 0x00008200003c7ab9 */ /* 0x000fe20000000a00 */
[----:B------:R-:W2:Y:S01]  /*12e10*/  LDL.LU R6, [R1+0x2c98] ;  /* 0x002c980001067983 */ /* 0x000ea20000300800 */
[C---:B---3--:R-:W-:Y:S02]  /*12e20*/  SHF.L.U32 R0, R7.reuse, 0x4, RZ ;  /* 0x0000000407007819 */ /* 0x048fe400000006ff */
[----:B------:R-:W-:Y:S01]  /*12e30*/  LOP3.LUT R153, R7, 0x7f, RZ, 0xc0, !PT ;  /* 0x0000007f07997812 */ /* 0x000fe200078ec0ff */
[----:B------:R-:W-:Y:S01]  /*12e40*/  ULEA UR4, UR4, UR5, 0x18 ;  /* 0x0000000504047291 */ /* 0x000fe2000f8ec03f */
[----:B------:R-:W-:Y:S01]  /*12e50*/  LOP3.LUT R0, R0, 0x70, RZ, 0xc0, !PT ;  /* 0x0000007000007812 */ /* 0x000fe200078ec0ff */
[----:B------:R-:W3:Y:S01]  /*12e60*/  LDC R7, c[0x0][0x230] ;  /* 0x00008c00ff077b82 */ /* 0x000ee20000000800 */
[----:B----4-:R-:W-:Y:S01]  /*12e70*/  VIADD R4, R4, 0xfffffffc ;  /* 0xfffffffc04047836 */ /* 0x010fe20000000000 */
[----:B------:R-:W-:Y:S01]  /*12e80*/  ISETP.GE.U32.AND P5, PT, R3, 0x7fffff7e, PT ;  /* 0x7fffff7e0300780c */ /* 0x000fe20003fa6070 */
[----:B------:R-:W5:Y:S01]  /*12e90*/  LDL.LU R157, [R1+0x2c94] ;  /* 0x002c9400019d7983 */ /* 0x000f620000300800 */
[----:B------:R-:W-:-:S02]  /*12ea0*/  IMAD R0, R153, 0x80, R0 ;  /* 0x0000008099007824 */ /* 0x000fc400078e0200 */
[----:B------:R-:W-:Y:S01]  /*12eb0*/  ISETP.GE.U32.AND P4, PT, R4, 0x7fffff7d, PT ;  /* 0x7fffff7d0400780c */ /* 0x000fe20003f86070 */
[----:B--2---:R-:W-:Y:S01]  /*12ec0*/  VIADD R3, R152, 0xffffffdf ;  /* 0xffffffdf98037836 */ /* 0x004fe20000000000 */
[----:B------:R-:W2:Y:S01]  /*12ed0*/  LDL.LU R155, [R1+0x2c90] ;  /* 0x002c9000019b7983 */ /* 0x000ea20000300800 */
[----:B------:R-:W-:Y:S01]  /*12ee0*/  IADD3 R159, R0, UR4, RZ ;  /* 0x00000004009f7c10 */ /* 0x000fe2000fffe0ff */
[----:B------:R-:W-:Y:S02]  /*12ef0*/  IMAD.U32 R4, RZ, RZ, UR4 ;  /* 0x00000004ff047e24 */ /* 0x000fe4000f8e00ff */
[----:B------:R-:W-:Y:S04]  /*12f00*/  STL.64 [R1+0x2c10], R236 ;  /* 0x002c10ec01007387 */ /* 0x000fe80000100a00 */
[----:B------:R1:W-:Y:S02]  /*12f10*/  STL [R1+0x24cc], R4 ;  /* 0x0024cc0401007387 */ /* 0x0003e40000100800 */
[----:B-1----:R-:W-:-:S02]  /*12f20*/  VIADD R4, R5, 0xffffffde ;  /* 0xffffffde05047836 */ /* 0x002fc40000000000 */
[----:B------:R-:W1:Y:S01]  /*12f30*/  LDC R5, c[0x0][0x230] ;  /* 0x00008c00ff057b82 */ /* 0x000e620000000800 */
[----:B------:R-:W-:-:S05]  /*12f40*/  LOP3.LUT R246, R0, 0x10, RZ, 0x3c, !PT ;  /* 0x0000001000f67812 */ /* 0x000fca00078e3cff */
[----:B------:R-:W-:Y:S01]  /*12f50*/  VIADD R246, R246, UR4 ;  /* 0x00000004f6f67c36 */ /* 0x000fe20008000000 */
[----:B------:R-:W-:Y:S01]  /*12f60*/  @!PT LDS RZ, [RZ] ;  /* 0x00000000fffff984 */ /* 0x000fe20000000800 */
[----:B------:R-:W-:Y:S01]  /*12f70*/  @!PT LDS RZ, [RZ] ;  /* 0x00000000fffff984 */ /* 0x000fe20000000800 */
[----:B------:R-:W-:Y:S01]  /*12f80*/  @!PT LDS RZ, [RZ] ;  /* 0x00000000fffff984 */ /* 0x000fe20000000800 */
[----:B------:R-:W-:Y:S01]  /*12f90*/  LDGSTS.E [R159], desc[UR60][R244.64], !P2 ;  /* 0x00000000f49f7fae */ /* 0x000fe2000d12187c */
[----:B------:R-:W-:-:S03]  /*12fa0*/  IMAD.WIDE R14, R2, 0x4, R244 ;  /* 0x00000004020e7825 */ /* 0x000fc600078e02f4 */
[----:B------:R-:W-:Y:S01]  /*12fb0*/  LDGSTS.E [R159+0x4000], desc[UR60][R242.64], !P2 ;  /* 0x04000000f29f7fae */ /* 0x000fe2000d12187c */
[----:B------:R-:W-:-:S03]  /*12fc0*/  IMAD.WIDE R12, R2, 0x4, R242 ;  /* 0x00000004020c7825 */ /* 0x000fc600078e02f2 */
[----:B------:R4:W-:Y:S04]  /*12fd0*/  STL.64 [R1+0x1468], R14 ;  /* 0x0014680e01007387 */ /* 0x0009e80000100a00 */
[----:B------:R3:W-:Y:S04]  /*12fe0*/  STL.64 [R1+0x1460], R12 ;  /* 0x0014600c01007387 */ /* 0x0007e80000100a00 */
[----:B------:R-:W-:Y:S01]  /*12ff0*/  LDGSTS.E [R159+0x8000], desc[UR60][R240.64], !P2 ;  /* 0x08000000f09f7fae */ /* 0x000fe2000d12187c */
[----:B------:R-:W-:-:S03]  /*13000*/  IMAD.WIDE R10, R2, 0x4, R240 ;  /* 0x00000004020a7825 */ /* 0x000fc600078e02f0 */
[----:B------:R-:W-:Y:S01]  /*13010*/  LDGSTS.E [R159+0xc000], desc[UR60][R238.64], !P2 ;  /* 0x0c000000ee9f7fae */ /* 0x000fe2000d12187c */
[C---:B------:R-:W-:Y:S01]  /*13020*/  IMAD.WIDE R8, R2.reuse, 0x4, R238 ;  /* 0x0000000402087825 */ /* 0x040fe200078e02ee */
[----:B------:R-:W-:Y:S02]  /*13030*/  ISETP.GE.U32.AND P2, PT, R3, 0x7fffff60, PT ;  /* 0x7fffff600300780c */ /* 0x000fe40003f46070 */
[----:B------:R4:W-:Y:S01]  /*13040*/  LDGSTS.E [R159+0x4], desc[UR60][R14.64], !P3 ;  /* 0x000040000e9f7fae */ /* 0x0009e2000d92187c */
[----:B------:R-:W-:-:S03]  /*13050*/  IMAD.SHL.U32 R3, R2, 0x2, RZ ;  /* 0x0000000202037824 */ /* 0x000fc600078e00ff */
[----:B------:R3:W-:Y:S04]  /*13060*/  LDGSTS.E [R159+0x4004], desc[UR60][R12.64], !P3 ;  /* 0x040040000c9f7fae */ /* 0x0007e8000d92187c */
[----:B------:R1:W-:Y:S04]  /*13070*/  STL.64 [R1+0x1458], R10 ;  /* 0x0014580a01007387 */ /* 0x0003e80000100a00 */
[----:B------:R1:W-:Y:S01]  /*13080*/  LDGSTS.E [R159+0x8004], desc[UR60][R10.64], !P3 ;  /* 0x080040000a9f7fae */ /* 0x0003e2000d92187c */
[----:B----4-:R-:W-:-:S03]  /*13090*/  IMAD.WIDE R14, R3, 0x4, R244 ;  /* 0x00000004030e7825 */ /* 0x010fc600078e02f4 */
[----:B------:R4:W-:Y:S01]  /*130a0*/  STL.64 [R1+0x1450], R8 ;  /* 0x0014500801007387 */ /* 0x0009e20000100a00 */
[----:B---3--:R-:W-:-:S03]  /*130b0*/  IMAD.WIDE R12, R3, 0x4, R242 ;  /* 0x00000004030c7825 */ /* 0x008fc600078e02f2 */
[----:B------:R4:W-:Y:S01]  /*130c0*/  LDGSTS.E [R159+0xc004], desc[UR60][R8.64], !P3 ;  /* 0x0c004000089f7fae */ /* 0x0009e2000d92187c */
[C---:B-1----:R-:W-:Y:S01]  /*130d0*/  IMAD.WIDE R10, R3.reuse, 0x4, R240 ;  /* 0x00000004030a7825 */ /* 0x042fe200078e02f0 */
[----:B------:R-:W-:Y:S02]  /*130e0*/  ISETP.GE.U32.AND P3, PT, R4, 0x7fffff5f, PT ;  /* 0x7fffff5f0400780c */ /* 0x000fe40003f66070 */
[----:B------:R1:W-:Y:S01]  /*130f0*/  STL.64 [R1+0x1440], R14 ;  /* 0x0014400e01007387 */ /* 0x0003e20000100a00 */
[----:B----4-:R-:W-:-:S03]  /*13100*/  IMAD.WIDE R8, R3, 0x4, R238 ;  /* 0x0000000403087825 */ /* 0x010fc600078e02ee */
[----:B------:R1:W-:Y:S01]  /*13110*/  LDGSTS.E [R159+0x8], desc[UR60][R14.64], !P5 ;  /* 0x000080000e9f7fae */ /* 0x0003e2000e92187c */
[----:B------:R-:W-:-:S03]  /*13120*/  VIADD R3, R7, 0xffffffdd ;  /* 0xffffffdd07037836 */ /* 0x000fc60000000000 */
[----:B------:R3:W-:Y:S01]  /*13130*/  STL.64 [R1+0x1438], R12 ;  /* 0x0014380c01007387 */ /* 0x0007e20000100a00 */
[----:B------:R-:W4:Y:S01]  /*13140*/  LDC R7, c[0x0][0x230] ;  /* 0x00008c00ff077b82 */ /* 0x000f220000000800 */
[----:B------:R-:W-:Y:S02]  /*13150*/  IMAD R4, R2, 0x3, RZ ;  /* 0x0000000302047824 */ /* 0x000fe400078e02ff */
[----:B------:R3:W-:Y:S04]  /*13160*/  LDGSTS.E [R159+0x4008], desc[UR60][R12.64], !P5 ;  /* 0x040080000c9f7fae */ /* 0x0007e8000e92187c */
[----:B------:R3:W-:Y:S01]  /*13170*/  STL.64 [R1+0x1430], R10 ;  /* 0x0014300a01007387 */ /* 0x0007e20000100a00 */
[----:B-1----:R-:W-:-:S03]  /*13180*/  IMAD.WIDE R14, R4, 0x4, R244 ;  /* 0x00000004040e7825 */ /* 0x002fc600078e02f4 */
[----:B------:R1:W-:Y:S04]  /*13190*/  LDGSTS.E [R159+0x8008], desc[UR60][R10.64], !P5 ;  /* 0x080080000a9f7fae */ /* 0x0003e8000e92187c */
[----:B------:R1:W-:Y:S01]  /*131a0*/  STL.64 [R1+0x1428], R8 ;  /* 0x0014280801007387 */ /* 0x0003e20000100a00 */
[----:B---3--:R-:W-:-:S03]  /*131b0*/  IMAD.WIDE R12, R4, 0x4, R242 ;  /* 0x00000004040c7825 */ /* 0x008fc600078e02f2 */
[----:B------:R3:W-:Y:S01]  /*131c0*/  LDGSTS.E [R159+0xc008], desc[UR60][R8.64], !P5 ;  /* 0x0c008000089f7fae */ /* 0x0007e2000e92187c */
[----:B------:R-:W-:Y:S01]  /*131d0*/  ISETP.GE.U32.AND P5, PT, R3, 0x7fffff5e, PT ;  /* 0x7fffff5e0300780c */ /* 0x000fe20003fa6070 */
[----:B------:R-:W-:Y:S02]  /*131e0*/  IMAD.SHL.U32 R3, R2, 0x20, RZ ;  /* 0x0000002002037824 */ /* 0x000fe400078e00ff */
[C---:B-1----:R-:W-:Y:S01]  /*131f0*/  IMAD.WIDE R10, R4.reuse, 0x4, R240 ;  /* 0x00000004040a7825 */ /* 0x042fe200078e02f0 */
[----:B------:R1:W-:Y:S04]  /*13200*/  STL.64 [R1+0x1420], R14 ;  /* 0x0014200e01007387 */ /* 0x0003e80000100a00 */
[----:B------:R1:W-:Y:S01]  /*13210*/  LDGSTS.E [R159+0xc], desc[UR60][R14.64], !P4 ;  /* 0x0000c0000e9f7fae */ /* 0x0003e2000e12187c */
[----:B---3--:R-:W-:-:S03]  /*13220*/  IMAD.WIDE R8, R4, 0x4, R238 ;  /* 0x0000000404087825 */ /* 0x008fc600078e02ee */
[----:B------:R3:W-:Y:S01]  /*13230*/  STL.64 [R1+0x1418], R12 ;  /* 0x0014180c01007387 */ /* 0x0007e20000100a00 */
[----:B------:R-:W-:-:S03]  /*13240*/  VIADD R4, R154, 0xffffffdc ;  /* 0xffffffdc9a047836 */ /* 0x000fc60000000000 */
[----:B------:R3:W-:Y:S01]  /*13250*/  LDGSTS.E [R159+0x400c], desc[UR60][R12.64], !P4 ;  /* 0x0400c0000c9f7fae */ /* 0x0007e2000e12187c */
[----:B------:R-:W2:Y:S01]  /*13260*/  LDC R154, c[0x0][0x230] ;  /* 0x00008c00ff9a7b82 */ /* 0x000ea20000000800 */
[C---:B-1----:R-:W-:Y:S02]  /*13270*/  IMAD.WIDE R14, R3.reuse, 0x4, R244 ;  /* 0x00000004030e7825 */ /* 0x042fe400078e02f4 */
[----:B------:R1:W-:Y:S04]  /*13280*/  STL.64 [R1+0x1410], R10 ;  /* 0x0014100a01007387 */ /* 0x0003e80000100a00 */
[----:B------:R1:W-:Y:S01]  /*13290*/  LDGSTS.E [R159+0x800c], desc[UR60][R10.64], !P4 ;  /* 0x0800c0000a9f7fae */ /* 0x0003e2000e12187c */
[----:B---3--:R-:W-:-:S03]  /*132a0*/  IMAD.WIDE R12, R3, 0x4, R242 ;  /* 0x00000004030c7825 */ /* 0x008fc600078e02f2 */
[----:B------:R3:W-:Y:S04]  /*132b0*/  STL.64 [R1+0x1408], R8 ;  /* 0x0014080801007387 */ /* 0x0007e80000100a00 */
[----:B------:R3:W-:Y:S01]  /*132c0*/  LDGSTS.E [R159+0xc00c], desc[UR60][R8.64], !P4 ;  /* 0x0c00c000089f7fae */ /* 0x0007e2000e12187c */
[----:B------:R-:W-:Y:S01]  /*132d0*/  ISETP.GE.U32.AND P4, PT, R4, 0x7fffff5d, PT ;  /* 0x7fffff5d0400780c */ /* 0x000fe20003f86070 */
[----:B-1----:R-:W-:Y:S02]  /*132e0*/  IMAD.WIDE R10, R3, 0x4, R240 ;  /* 0x00000004030a7825 */ /* 0x002fe400078e02f0 */
[----:B------:R1:W-:Y:S02]  /*132f0*/  STL.64 [R1+0x1100], R14 ;  /* 0x0011000e01007387 */ /* 0x0003e40000100a00 */
[----:B------:R-:W-:-:S02]  /*13300*/  IMAD R4, R2, 0x21, RZ ;  /* 0x0000002102047824 */ /* 0x000fc400078e02ff */
[----:B------:R1:W-:Y:S01]  /*13310*/  LDGSTS.E [R159+0x10000], desc[UR60][R14.64], !P2 ;  /* 0x100000000e9f7fae */ /* 0x0003e2000d12187c */
[----:B---3--:R-:W-:Y:S01]  /*13320*/  IMAD.WIDE R8, R3, 0x4, R238 ;  /* 0x0000000403087825 */ /* 0x008fe200078e02ee */
[----:B------:R-:W-:Y:S02]  /*13330*/  IADD3 R3, R5, -0x41, RZ ;  /* 0xffffffbf05037810 */ /* 0x000fe40007ffe0ff */
[----:B------:R3:W-:Y:S01]  /*13340*/  STL.64 [R1+0x10f8], R12 ;  /* 0x0010f80c01007387 */ /* 0x0007e20000100a00 */
[----:B------:R-:W2:Y:S03]  /*13350*/  LDC R5, c[0x0][0x230] ;  /* 0x00008c00ff057b82 */ /* 0x000ea60000000800 */
[----:B------:R3:W-:Y:S04]  /*13360*/  LDGSTS.E [R159+0x14000], desc[UR60][R12.64], !P2 ;  /* 0x140000000c9f7fae */ /* 0x0007e8000d12187c */
[----:B------:R4:W-:Y:S01]  /*13370*/  STL.64 [R1+0x10f0], R10 ;  /* 0x0010f00a01007387 */ /* 0x0009e20000100a00 */
[----:B-1----:R-:W-:-:S03]  /*13380*/  IMAD.WIDE R14, R4, 0x4, R244 ;  /* 0x00000004040e7825 */ /* 0x002fc600078e02f4 */
[----:B------:R4:W-:Y:S04]  /*13390*/  LDGSTS.E [R159+0x18000], desc[UR60][R10.64], !P2 ;  /* 0x180000000a9f7fae */ /* 0x0009e8000d12187c */
[----:B------:R1:W-:Y:S01]  /*133a0*/  STL.64 [R1+0x10e8], R8 ;  /* 0x0010e80801007387 */ /* 0x0003e20000100a00 */
[----:B---3--:R-:W-:-:S03]  /*133b0*/  IMAD.WIDE R12, R4, 0x4, R242 ;  /* 0x00000004040c7825 */ /* 0x008fc600078e02f2 */
[----:B------:R1:W-:Y:S01]  /*133c0*/  LDGSTS.E [R159+0x1c000], desc[UR60][R8.64], !P2 ;  /* 0x1c000000089f7fae */ /* 0x0003e2000d12187c */
[C---:B----4-:R-:W-:Y:S01]  /*133d0*/  IMAD.WIDE R10, R4.reuse, 0x4, R240 ;  /* 0x00000004040a7825 */ /* 0x050fe200078e02f0 */
[----:B------:R-:W-:Y:S02]  /*133e0*/  ISETP.GE.U32.AND P2, PT, R3, 0x7fffff40, PT ;  /* 0x7fffff400300780c */ /* 0x000fe40003f46070 */
[----:B------:R3:W-:Y:S01]  /*133f0*/  STL.64 [R1+0x10e0], R14 ;  /* 0x0010e00e01007387 */ /* 0x0007e20000100a00 */
[----:B-1----:R-:W-:-:S03]  /*13400*/  IMAD.WIDE R8, R4, 0x4, R238 ;  /* 0x0000000404087825 */ /* 0x002fc600078e02ee */
[----:B------:R3:W-:Y:S01]  /*13410*/  LDGSTS.E [R159+0x10004], desc[UR60][R14.64], !P3 ;  /* 0x100040000e9f7fae */ /* 0x0007e2000d92187c */
[----:B------:R-:W-:-:S03]  /*13420*/  VIADD R4, R7, 0xffffffbe ;  /* 0xffffffbe07047836 */ /* 0x000fc60000000000 */
[----:B------:R1:W-:Y:S01]  /*13430*/  STL.64 [R1+0x10d8], R12 ;  /* 0x0010d80c01007387 */ /* 0x0003e20000100a00 */
[----:B------:R-:W4:Y:S01]  /*13440*/  LDC R7, c[0x0][0x230] ;  /* 0x00008c00ff077b82 */ /* 0x000f220000000800 */
[----:B------:R-:W-:Y:S02]  /*13450*/  IMAD R3, R2, 0x22, RZ ;  /* 0x0000002202037824 */ /* 0x000fe400078e02ff */
[----:B------:R1:W-:Y:S04]  /*13460*/  LDGSTS.E [R159+0x14004], desc[UR60][R12.64], !P3 ;  /* 0x140040000c9f7fae */ /* 0x0003e8000d92187c */
[----:B------:R2:W-:Y:S01]  /*13470*/  STL.64 [R1+0x10d0], R10 ;  /* 0x0010d00a01007387 */ /* 0x0005e20000100a00 */
[----:B---3--:R-:W-:-:S03]  /*13480*/  IMAD.WIDE R14, R3, 0x4, R244 ;  /* 0x00000004030e7825 */ /* 0x008fc600078e02f4 */
[----:B------:R2:W-:Y:S04]  /*13490*/  LDGSTS.E [R159+0x18004], desc[UR60][R10.64], !P3 ;  /* 0x180040000a9f7fae */ /* 0x0005e8000d92187c */
[----:B------:R3:W-:Y:S01]  /*134a0*/  STL.64 [R1+0x10c8], R8 ;  /* 0x0010c80801007387 */ /* 0x0007e20000100a00 */
[----:B-1----:R-:W-:-:S03]  /*134b0*/  IMAD.WIDE R12, R3, 0x4, R242 ;  /* 0x00000004030c7825 */ /* 0x002fc600078e02f2 */
[----:B------:R3:W-:Y:S01]  /*134c0*/  LDGSTS.E [R159+0x1c004], desc[UR60][R8.64], !P3 ;  /* 0x1c004000089f7fae */ /* 0x0007e2000d92187c */
[----:B------:R-:W-:Y:S01]  /*134d0*/  ISETP.GE.U32.AND P3, PT, R4, 0x7fffff3f, PT ;  /* 0x7fffff3f0400780c */ /* 0x000fe20003f66070 */
[----:B------:R-:W-:Y:S02]  /*134e0*/  IMAD R4, R2, 0x23, RZ ;  /* 0x0000002302047824 */ /* 0x000fe400078e02ff */
[C---:B--2---:R-:W-:Y:S01]  /*134f0*/  IMAD.WIDE R10, R3.reuse, 0x4, R240 ;  /* 0x00000004030a7825 */ /* 0x044fe200078e02f0 */
[----:B------:R1:W-:Y:S04]  /*13500*/  STL.64 [R1+0x10c0], R14 ;  /* 0x0010c00e01007387 */ /* 0x0003e80000100a00 */
[----:B------:R1:W-:Y:S01]  /*13510*/  LDGSTS.E [R159+0x10008], desc[UR60][R14.64], !P5 ;  /* 0x100080000e9f7fae */ /* 0x0003e2000e92187c */
[----:B---3--:R-:W-:-:S03]  /*13520*/  IMAD.WIDE R8, R3, 0x4, R238 ;  /* 0x0000000403087825 */ /* 0x008fc600078e02ee */
[----:B------:R2:W-:Y:S01]  /*13530*/  STL.64 [R1+0x10b8], R12 ;  /* 0x0010b80c01007387 */ /* 0x0005e20000100a00 */
[----:B------:R-:W-:-:S03]  /*13540*/  VIADD R3, R154, 0xffffffbd ;  /* 0xffffffbd9a037836 */ /* 0x000fc60000000000 */
[----:B------:R2:W-:Y:S01]  /*13550*/  LDGSTS.E [R159+0x14008], desc[UR60][R12.64], !P5 ;  /* 0x140080000c9f7fae */ /* 0x0005e2000e92187c */
[----:B------:R-:W3:Y:S01]  /*13560*/  LDC R154, c[0x0][0x230] ;  /* 0x00008c00ff9a7b82 */ /* 0x000ee20000000800 */
[C---:B-1----:R-:W-:Y:S02]  /*13570*/  IMAD.WIDE R14, R4.reuse, 0x4, R244 ;  /* 0x00000004040e7825 */ /* 0x042fe400078e02f4 */
[----:B------:R1:W-:Y:S04]  /*13580*/  STL.64 [R1+0x10b0], R10 ;  /* 0x0010b00a01007387 */ /* 0x0003e80000100a00 */
[----:B------:R1:W-:Y:S01]  /*13590*/  LDGSTS.E [R159+0x18008], desc[UR60][R10.64], !P5 ;  /* 0x180080000a9f7fae */ /* 0x0003e2000e92187c */
[----:B--2---:R-:W-:-:S03]  /*135a0*/  IMAD.WIDE R12, R4, 0x4, R242 ;  /* 0x00000004040c7825 */ /* 0x004fc600078e02f2 */
[----:B------:R2:W-:Y:S04]  /*135b0*/  STL.64 [R1+0x10a8], R8 ;  /* 0x0010a80801007387 */ /* 0x0005e80000100a00 */
[----:B------:R2:W-:Y:S01]  /*135c0*/  LDGSTS.E [R159+0x1c008], desc[UR60][R8.64], !P5 ;  /* 0x1c008000089f7fae */ /* 0x0005e2000e92187c */
[----:B------:R-:W-:Y:S01]  /*135d0*/  ISETP.GE.U32.AND P5, PT, R3, 0x7fffff3e, PT ;  /* 0x7fffff3e0300780c */ /* 0x000fe20003fa6070 */
[----:B-1----:R-:W-:Y:S02]  /*135e0*/  IMAD.WIDE R10, R4, 0x4, R240 ;  /* 0x00000004040a7825 */ /* 0x002fe400078e02f0 */
[----:B------:R1:W-:Y:S02]  /*135f0*/  STL.64 [R1+0x10a0], R14 ;  /* 0x0010a00e01007387 */ /* 0x0003e40000100a00 */
[----:B------:R-:W-:-:S02]  /*13600*/  IMAD.SHL.U32 R3, R2, 0x40, RZ ;  /* 0x0000004002037824 */ /* 0x000fc400078e00ff */
[----:B------:R1:W-:Y:S01]  /*13610*/  LDGSTS.E [R159+0x1000c], desc[UR60][R14.64], !P4 ;  /* 0x1000c0000e9f7fae */ /* 0x0003e2000e12187c */
[----:B--2---:R-:W-:-:S03]  /*13620*/  IMAD.WIDE R8, R4, 0x4, R238 ;  /* 0x0000000404087825 */ /* 0x004fc600078e02ee */
[----:B------:R2:W-:Y:S01]  /*13630*/  STL.64 [R1+0x1098], R12 ;  /* 0x0010980c01007387 */ /* 0x0005e20000100a00 */
[----:B------:R-:W-:-:S03]  /*13640*/  VIADD R4, R5, 0xffffffbc ;  /* 0xffffffbc05047836 */ /* 0x000fc60000000000 */
[----:B------:R2:W-:Y:S01]  /*13650*/  LDGSTS.E [R159+0x1400c], desc[UR60][R12.64], !P4 ;  /* 0x1400c0000c9f7fae */ /* 0x0005e2000e12187c */
[----:B------:R-:W3:Y:S03]  /*13660*/  LDC R5, c[0x0][0x230] ;  /* 0x00008c00ff057b82 */ /* 0x000ee60000000800 */
[----:B------:R4:W-:Y:S01]  /*13670*/  STL.64 [R1+0x1090], R10 ;  /* 0x0010900a01007387 */ /* 0x0009e20000100a00 */
[----:B-1----:R-:W-:-:S03]  /*13680*/  IMAD.WIDE R14, R3, 0x4, R244 ;  /* 0x00000004030e7825 */ /* 0x002fc600078e02f4 */
[----:B------:R4:W-:Y:S04]  /*13690*/  LDGSTS.E [R159+0x1800c], desc[UR60][R10.64], !P4 ;  /* 0x1800c0000a9f7fae */ /* 0x0009e8000e12187c */
[----:B------:R1:W-:Y:S01]  /*136a0*/  STL.64 [R1+0x1088], R8 ;  /* 0x0010880801007387 */ /* 0x0003e20000100a00 */
[----:B--2---:R-:W-:-:S03]  /*136b0*/  IMAD.WIDE R12, R3, 0x4, R242 ;  /* 0x00000004030c7825 */ /* 0x004fc600078e02f2 */
        /* <DEDUP_REMOVED lines=12> */
[----:B--2---:R-:W-:-:S03]  /*13780*/  IMAD.WIDE R14, R4, 0x4, R244 ;  /* 0x00000004040e7825 */ /* 0x004fc600078e02f4 */
[----:B------:R3:W-:Y:S04]  /*13790*/  LDGSTS.E [R159+0x28000], desc[UR60][R10.64], !P2 ;  /* 0x280000000a9f7fae */ /* 0x0007e8000d12187c */
[----:B------:R2:W-:Y:S01]  /*137a0*/  STL.64 [R1+0xd68], R8 ;  /* 0x000d680801007387 */ /* 0x0005e20000100a00 */
[----:B-1----:R-:W-:-:S03]  /*137b0*/  IMAD.WIDE R12, R4, 0x4, R242 ;  /* 0x00000004040c7825 */ /* 0x002fc600078e02f2 */
[----:B------:R2:W-:Y:S01]  /*137c0*/  LDGSTS.E [R159+0x2c000], desc[UR60][R8.64], !P2 ;  /* 0x2c000000089f7fae */ /* 0x0005e2000d12187c */
[----:B------:R-:W-:Y:S01]  /*137d0*/  ISETP.GE.U32.AND P2, PT, R3, 0x7fffff20, PT ;  /* 0x7fffff200300780c */ /* 0x000fe20003f46070 */
[----:B------:R-:W-:Y:S02]  /*137e0*/  IMAD R3, R2, 0x42, RZ ;  /* 0x0000004202037824 */ /* 0x000fe400078e02ff */
[C---:B---3--:R-:W-:Y:S01]  /*137f0*/  IMAD.WIDE R10, R4.reuse, 0x4, R240 ;  /* 0x00000004040a7825 */ /* 0x048fe200078e02f0 */
[----:B------:R1:W-:Y:S04]  /*13800*/  STL.64 [R1+0xd60], R14 ;  /* 0x000d600e01007387 */ /* 0x0003e80000100a00 */
[----:B------:R1:W-:Y:S01]  /*13810*/  LDGSTS.E [R159+0x20004], desc[UR60][R14.64], !P3 ;  /* 0x200040000e9f7fae */ /* 0x0003e2000d92187c */
[----:B--2---:R-:W-:Y:S01]  /*13820*/  IMAD.WIDE R8, R4, 0x4, R238 ;  /* 0x0000000404087825 */ /* 0x004fe200078e02ee */
[----:B------:R-:W-:-:S02]  /*13830*/  IADD3 R4, R154, -0x62, RZ ;  /* 0xffffff9e9a047810 */ /* 0x000fc40007ffe0ff */
[----:B------:R2:W-:Y:S01]  /*13840*/  STL.64 [R1+0xd58], R12 ;  /* 0x000d580c01007387 */ /* 0x0005e20000100a00 */
[----:B------:R-:W3:Y:S03]  /*13850*/  LDC R154, c[0x0][0x230] ;  /* 0x00008c00ff9a7b82 */ /* 0x000ee60000000800 */
[----:B------:R2:W-:Y:S01]  /*13860*/  LDGSTS.E [R159+0x24004], desc[UR60][R12.64], !P3 ;  /* 0x240040000c9f7fae */ /* 0x0005e2000d92187c */
[----:B-1----:R-:W-:-:S03]  /*13870*/  IMAD.WIDE R14, R3, 0x4, R244 ;  /* 0x00000004030e7825 */ /* 0x002fc600078e02f4 */
        /* <DEDUP_REMOVED lines=8> */
[----:B------:R-:W-:-:S02]  /*13900*/  IMAD R4, R2, 0x43, RZ ;  /* 0x0000004302047824 */ /* 0x000fc400078e02ff */
        /* <DEDUP_REMOVED lines=33> */
[----:B--2---:R-:W-:-:S03]  /*13b20*/  IMAD.WIDE R8, R3, 0x4, R238 ;  /* 0x0000000403087825 */ /* 0x004fc600078e02ee */
        /* <DEDUP_REMOVED lines=42> */
[----:B------:R-:W-:Y:S02]  /*13dd0*/  ISETP.GE.U32.AND P5, PT, R3, 0x7fffff7a, PT ;  /* 0x7fffff7a0300780c */ /* 0x000fe40003fa6070 */
[----:B------:R-:W-:Y:S01]  /*13de0*/  SHF.L.U32 R3, R2, 0x2, RZ ;  /* 0x0000000202037819 */ /* 0x000fe200000006ff */
        /* <DEDUP_REMOVED lines=16> */
[----:B------:R-:W-:Y:S02]  /*13ef0*/  STL.64 [R1+0x2c18], R158 ;  /* 0x002c189e01007387 */ /* 0x000fe40000100a00 */
[----:B------:R-:W-:-:S02]  /*13f00*/  IMAD R4, R2, 0x5, RZ ;  /* 0x0000000502047824 */ /* 0x000fc400078e02ff */
[----:B------:R1:W-:Y:S01]  /*13f10*/  STL.64 [R1+0x1400], R14 ;  /* 0x0014000e01007387 */ /* 0x0003e20000100a00 */
[----:B--2---:R-:W-:-:S03]  /*13f20*/  IMAD.WIDE R8, R3, 0x4, R238 ;  /* 0x0000000403087825 */ /* 0x004fc600078e02ee */
[----:B------:R1:W-:Y:S01]  /*13f30*/  LDGSTS.E [R246], desc[UR60][R14.64], !P2 ;  /* 0x000000000ef67fae */ /* 0x0003e2000d12187c */
[----:B------:R-:W-:-:S03]  /*13f40*/  VIADD R3, R5, 0xffffffdb ;  /* 0xffffffdb05037836 */ /* 0x000fc60000000000 */
[----:B------:R2:W-:Y:S01]  /*13f50*/  STL.64 [R1+0x13f8], R12 ;  /* 0x0013f80c01007387 */ /* 0x0005e20000100a00 */
[----:B------:R-:W3:Y:S03]  /*13f60*/  LDC R5, c[0x0][0x230] ;  /* 0x00008c00ff057b82 */ /* 0x000ee60000000800 */
[----:B------:R2:W-:Y:S04]  /*13f70*/  LDGSTS.E [R246+0x4000], desc[UR60][R12.64], !P2 ;  /* 0x040000000cf67fae */ /* 0x0005e8000d12187c */
        /* <DEDUP_REMOVED lines=43> */
[----:B--2---:R-:W-:Y:S01]  /*14230*/  IMAD.WIDE R8, R4, 0x4, R238 ;  /* 0x0000000404087825 */ /* 0x004fe200078e02ee */
[----:B------:R-:W-:Y:S02]  /*14240*/  IADD3 R4, R5, -0x28, RZ ;  /* 0xffffffd805047810 */ /* 0x000fe40007ffe0ff */
        /* <DEDUP_REMOVED lines=183> */
[----:B------:R2:W-:Y:S01]  /*14dc0*/  STL.64 [R1+0x928], R8 ;  /* 0x0009280801007387 */ /* 0x0005e20000100a00 */
[----:B------:R-:W-:-:S03]  /*14dd0*/  LOP3.LUT R247, R0, 0x20, RZ, 0x3c, !PT ;  /* 0x0000002000f77812 */ /* 0x000fc600078e3cff */
[----:B------:R2:W-:Y:S01]  /*14de0*/  LDGSTS.E [R246+0x3c008], desc[UR60][R8.64], !P5 ;  /* 0x3c00800008f67fae */ /* 0x0005e2000e92187c */
[----:B------:R-:W-:Y:S01]  /*14df0*/  ISETP.GE.U32.AND P5, PT, R3, 0x7fffff75, PT ;  /* 0x7fffff750300780c */ /* 0x000fe20003fa6070 */
[----:B-1----:R-:W-:Y:S01]  /*14e00*/  IMAD.WIDE R10, R4, 0x4, R240 ;  /* 0x00000004040a7825 */ /* 0x002fe200078e02f0 */
[----:B------:R-:W-:Y:S01]  /*14e10*/  SHF.L.U32 R3, R2, 0x3, RZ ;  /* 0x0000000302037819 */ /* 0x000fe200000006ff */
[----:B------:R1:W-:Y:S04]  /*14e20*/  STL.64 [R1+0x920], R14 ;  /* 0x0009200e01007387 */ /* 0x0003e80000100a00 */
[----:B------:R1:W-:Y:S01]  /*14e30*/  LDGSTS.E [R246+0x3000c], desc[UR60][R14.64], !P4 ;  /* 0x3000c0000ef67fae */ /* 0x0003e2000e12187c */
[----:B--2---:R-:W-:-:S03]  /*14e40*/  IMAD.WIDE R8, R4, 0x4, R238 ;  /* 0x0000000404087825 */ /* 0x004fc600078e02ee */
[----:B------:R2:W-:Y:S01]  /*14e50*/  STL.64 [R1+0x918], R12 ;  /* 0x0009180c01007387 */ /* 0x0005e20000100a00 */
[----:B------:R-:W-:Y:S02]  /*14e60*/  VIADD R4, R5, 0xffffffd7 ;  /* 0xffffffd705047836 */ /* 0x000fe40000000000 */
[----:B------:R-:W3:Y:S01]  /*14e70*/  LDC R5, c[0x0][0x230] ;  /* 0x00008c00ff057b82 */ /* 0x000ee20000000800 */
[----:B------:R2:W-:Y:S01]  /*14e80*/  LDGSTS.E [R246+0x3400c], desc[UR60][R12.64], !P4 ;  /* 0x3400c0000cf67fae */ /* 0x0005e2000e12187c */
[----:B------:R-:W-:-:S03]  /*14e90*/  VIADD R247, R247, UR4 ;  /* 0x00000004f7f77c36 */ /* 0x000fc60008000000 */
        /* <DEDUP_REMOVED lines=10> */
[----:B------:R2:W-:Y:S01]  /*14f40*/  LDGSTS.E [R247], desc[UR60][R14.64], !P3 ;  /* 0x000000000ef77fae */ /* 0x0005e2000d92187c */
        /* <DEDUP_REMOVED lines=46> */
[----:B-1----:R-:W-:Y:S01]  /*15230*/  IMAD.WIDE R8, R4, 0x4, R238 ;  /* 0x0000000404087825 */ /* 0x002fe200078e02ee */
[----:B------:R-:W-:Y:S02]  /*15240*/  IADD3 R4, R7, -0x49, RZ ;  /* 0xffffffb707047810 */ /* 0x000fe40007ffe0ff */
[----:B------:R2:W-:Y:S01]  /*15250*/  LDGSTS.E [R247+0xc], desc[UR60][R14.64], !P5 ;  /* 0x0000c0000ef77fae */ /* 0x0005e2000e92187c */
[----:B------:R-:W1:Y:S01]  /*15260*/  LDC R7, c[0x0][0x230] ;  /* 0x00008c00ff077b82 */ /* 0x000e620000000800 */
[----:B------:R-:W-:-:S02]  /*15270*/  IMAD R3, R2, 0x28, RZ ;  /* 0x0000002802037824 */ /* 0x000fc400078e02ff */
[----:B------:R4:W-:Y:S04]  /*15280*/  STL.64 [R1+0x1318], R12 ;  /* 0x0013180c01007387 */ /* 0x0009e80000100a00 */
[----:B------:R4:W-:Y:S04]  /*15290*/  LDGSTS.E [R247+0x400c], desc[UR60][R12.64], !P5 ;  /* 0x0400c0000cf77fae */ /* 0x0009e8000e92187c */
[----:B------:R3:W-:Y:S01]  /*152a0*/  STL.64 [R1+0x1310], R10 ;  /* 0x0013100a01007387 */ /* 0x0007e20000100a00 */
[----:B--2---:R-:W-:-:S03]  /*152b0*/  IMAD.WIDE R14, R3, 0x4, R244 ;  /* 0x00000004030e7825 */ /* 0x004fc600078e02f4 */
[----:B------:R3:W-:Y:S04]  /*152c0*/  LDGSTS.E [R247+0x800c], desc[UR60][R10.64], !P5 ;  /* 0x0800c0000af77fae */ /* 0x0007e8000e92187c */
[----:B------:R2:W-:Y:S01]  /*152d0*/  STL.64 [R1+0x1308], R8 ;  /* 0x0013080801007387 */ /* 0x0005e20000100a00 */
[----:B----4-:R-:W-:-:S03]  /*152e0*/  IMAD.WIDE R12, R3, 0x4, R242 ;  /* 0x00000004030c7825 */ /* 0x010fc600078e02f2 */
        /* <DEDUP_REMOVED lines=10> */
[----:B------:R-:W4:Y:S01]  /*15390*/  LDC R154, c[0x0][0x230] ;  /* 0x00008c00ff9a7b82 */ /* 0x000f220000000800 */
[C---:B---3--:R-:W-:Y:S02]  /*153a0*/  IMAD.WIDE R14, R4.reuse, 0x4, R244 ;  /* 0x00000004040e7825 */ /* 0x048fe400078e02f4 */
[----:B------:R3:W-:Y:S04]  /*153b0*/  STL.64 [R1+0xff0], R10 ;  /* 0x000ff00a01007387 */ /* 0x0007e80000100a00 */
[----:B------:R3:W-:Y:S01]  /*153c0*/  LDGSTS.E [R247+0x18000], desc[UR60][R10.64], !P4 ;  /* 0x180000000af77fae */ /* 0x0007e2000e12187c */
[----:B--2---:R-:W-:-:S03]  /*153d0*/  IMAD.WIDE R12, R4, 0x4, R242 ;  /* 0x00000004040c7825 */ /* 0x004fc600078e02f2 */
[----:B------:R2:W-:Y:S04]  /*153e0*/  STL.64 [R1+0xfe8], R8 ;  /* 0x000fe80801007387 */ /* 0x0005e80000100a00 */
[----:B------:R2:W-:Y:S01]  /*153f0*/  LDGSTS.E [R247+0x1c000], desc[UR60][R8.64], !P4 ;  /* 0x1c00000008f77fae */ /* 0x0005e2000e12187c */
[----:B------:R-:W-:Y:S01]  /*15400*/  ISETP.GE.U32.AND P4, PT, R3, 0x7fffff37, PT ;  /* 0x7fffff370300780c */ /* 0x000fe20003f86070 */
[----:B---3--:R-:W-:Y:S02]  /*15410*/  IMAD.WIDE R10, R4, 0x4, R240 ;  /* 0x00000004040a7825 */ /* 0x008fe400078e02f0 */
[----:B------:R3:W-:Y:S02]  /*15420*/  STL.64 [R1+0xfe0], R14 ;  /* 0x000fe00e01007387 */ /* 0x0007e40000100a00 */
[----:B------:R-:W-:-:S02]  /*15430*/  IMAD R3, R2, 0x2a, RZ ;  /* 0x0000002a02037824 */ /* 0x000fc400078e02ff */
[----:B------:R3:W-:Y:S01]  /*15440*/  LDGSTS.E [R247+0x10004], desc[UR60][R14.64], !P3 ;  /* 0x100040000ef77fae */ /* 0x0007e2000d92187c */
[----:B--2---:R-:W-:-:S03]  /*15450*/  IMAD.WIDE R8, R4, 0x4, R238 ;  /* 0x0000000404087825 */ /* 0x004fc600078e02ee */
[----:B------:R2:W-:Y:S01]  /*15460*/  STL.64 [R1+0xfd8], R12 ;  /* 0x000fd80c01007387 */ /* 0x0005e20000100a00 */
[----:B------:R-:W-:-:S03]  /*15470*/  VIADD R4, R5, 0xffffffb5 ;  /* 0xffffffb505047836 */ /* 0x000fc60000000000 */
[----:B------:R2:W-:Y:S01]  /*15480*/  LDGSTS.E [R247+0x14004], desc[UR60][R12.64], !P3 ;  /* 0x140040000cf77fae */ /* 0x0005e2000d92187c */
[----:B------:R-:W4:Y:S03]  /*15490*/  LDC R5, c[0x0][0x230] ;  /* 0x00008c00ff057b82 */ /* 0x000f260000000800 */
[----:B------:R1:W-:Y:S01]  /*154a0*/  STL.64 [R1+0xfd0], R10 ;  /* 0x000fd00a01007387 */ /* 0x0003e20000100a00 */
[----:B---3--:R-:W-:-:S03]  /*154b0*/  IMAD.WIDE R14, R3, 0x4, R244 ;  /* 0x00000004030e7825 */ /* 0x008fc600078e02f4 */
[----:B------:R1:W-:Y:S04]  /*154c0*/  LDGSTS.E [R247+0x18004], desc[UR60][R10.64], !P3 ;  /* 0x180040000af77fae */ /* 0x0003e8000d92187c */
[----:B------:R3:W-:Y:S01]  /*154d0*/  STL.64 [R1+0xfc8], R8 ;  /* 0x000fc80801007387 */ /* 0x0007e20000100a00 */
[----:B--2---:R-:W-:-:S03]  /*154e0*/  IMAD.WIDE R12, R3, 0x4, R242 ;  /* 0x00000004030c7825 */ /* 0x004fc600078e02f2 */
[----:B------:R3:W-:Y:S01]  /*154f0*/  LDGSTS.E [R247+0x1c004], desc[UR60][R8.64], !P3 ;  /* 0x1c00400008f77fae */ /* 0x0007e2000d92187c */
[C---:B-1----:R-:W-:Y:S01]  /*15500*/  IMAD.WIDE R10, R3.reuse, 0x4, R240 ;  /* 0x00000004030a7825 */ /* 0x042fe200078e02f0 */
[----:B------:R-:W-:Y:S02]  /*15510*/  ISETP.GE.U32.AND P3, PT, R4, 0x7fffff36, PT ;  /* 0x7fffff360400780c */ /* 0x000fe40003f66070 */
[----:B------:R1:W-:Y:S01]  /*15520*/  STL.64 [R1+0xfc0], R14 ;  /* 0x000fc00e01007387 */ /* 0x0003e20000100a00 */
[----:B---3--:R-:W-:-:S03]  /*15530*/  IMAD.WIDE R8, R3, 0x4, R238 ;  /* 0x0000000403087825 */ /* 0x008fc600078e02ee */
[----:B------:R1:W-:Y:S01]  /*15540*/  LDGSTS.E [R247+0x10008], desc[UR60][R14.64], !P2 ;  /* 0x100080000ef77fae */ /* 0x0003e2000d12187c */
[----:B------:R-:W-:-:S03]  /*15550*/  VIADD R3, R7, 0xffffffb4 ;  /* 0xffffffb407037836 */ /* 0x000fc60000000000 */
[----:B------:R2:W-:Y:S01]  /*15560*/  STL.64 [R1+0xfb8], R12 ;  /* 0x000fb80c01007387 */ /* 0x0005e20000100a00 */
[----:B------:R-:W3:Y:S01]  /*15570*/  LDC R7, c[0x0][0x230] ;  /* 0x00008c00ff077b82 */ /* 0x000ee20000000800 */
[----:B------:R-:W-:Y:S02]  /*15580*/  IMAD R4, R2, 0x2b, RZ ;  /* 0x0000002b02047824 */ /* 0x000fe400078e02ff */
[----:B------:R2:W-:Y:S01]  /*15590*/  LDGSTS.E [R247+0x14008], desc[UR60][R12.64], !P2 ;  /* 0x140080000cf77fae */ /* 0x0005e2000d12187c */
[----:B------:R-:W-:-:S03]  /*155a0*/  ISETP.GE.U32.AND P0, PT, R3, 0x7fffff35, PT ;  /* 0x7fffff350300780c */ /* 0x000fc60003f06070 */
[----:B------:R4:W-:Y:S01]  /*155b0*/  STL.64 [R1+0xfb0], R10 ;  /* 0x000fb00a01007387 */ /* 0x0009e20000100a00 */
[----:B-1----:R-:W-:-:S03]  /*155c0*/  IMAD.WIDE R14, R4, 0x4, R244 ;  /* 0x00000004040e7825 */ /* 0x002fc600078e02f4 */
[----:B------:R4:W-:Y:S01]  /*155d0*/  LDGSTS.E [R247+0x18008], desc[UR60][R10.64], !P2 ;  /* 0x180080000af77fae */ /* 0x0009e2000d12187c */
[----:B------:R-:W-:-:S03]  /*155e0*/  IMAD R3, R2, 0x48, RZ ;  /* 0x0000004802037824 */ /* 0x000fc600078e02ff */
[----:B------:R1:W-:Y:S01]  /*155f0*/  STL.64 [R1+0xfa8], R8 ;  /* 0x000fa80801007387 */ /* 0x0003e20000100a00 */
[----:B--2---:R-:W-:-:S03]  /*15600*/  IMAD.WIDE R12, R4, 0x4, R242 ;  /* 0x00000004040c7825 */ /* 0x004fc600078e02f2 */
[----:B------:R1:W-:Y:S01]  /*15610*/  LDGSTS.E [R247+0x1c008], desc[UR60][R8.64], !P2 ;  /* 0x1c00800008f77fae */ /* 0x0003e2000d12187c */
[----:B----4-:R-:W-:-:S03]  /*15620*/  IMAD.WIDE R10, R4, 0x4, R240 ;  /* 0x00000004040a7825 */ /* 0x010fc600078e02f0 */
[----:B------:R2:W-:Y:S04]  /*15630*/  STL.64 [R1+0xfa0], R14 ;  /* 0x000fa00e01007387 */ /* 0x0005e80000100a00 */
[----:B------:R2:W-:Y:S01]  /*15640*/  LDGSTS.E [R247+0x1000c], desc[UR60][R14.64], !P6 ;  /* 0x1000c0000ef77fae */ /* 0x0005e2000f12187c */
[----:B-1----:R-:W-:-:S03]  /*15650*/  IMAD.WIDE R8, R4, 0x4, R238 ;  /* 0x0000000404087825 */ /* 0x002fc600078e02ee */
[----:B------:R1:W-:Y:S01]  /*15660*/  STL.64 [R1+0xf98], R12 ;  /* 0x000f980c01007387 */ /* 0x0003e20000100a00 */
[----:B------:R-:W-:-:S03]  /*15670*/  VIADD R4, R154, 0xffffff97 ;  /* 0xffffff979a047836 */ /* 0x000fc60000000000 */
[----:B------:R1:W-:Y:S01]  /*15680*/  LDGSTS.E [R247+0x1400c], desc[UR60][R12.64], !P6 ;  /* 0x1400c0000cf77fae */ /* 0x0003e2000f12187c */
[----:B------:R-:W4:Y:S01]  /*15690*/  LDC R154, c[0x0][0x230] ;  /* 0x00008c00ff9a7b82 */ /* 0x000f220000000800 */
[----:B--2---:R-:W-:Y:S02]  /*156a0*/  IMAD.WIDE R14, R3, 0x4, R244 ;  /* 0x00000004030e7825 */ /* 0x004fe400078e02f4 */
[----:B------:R2:W-:Y:S01]  /*156b0*/  STL.64 [R1+0xf90], R10 ;  /* 0x000f900a01007387 */ /* 0x0005e20000100a00 */
[----:B------:R-:W-:-:S03]  /*156c0*/  ISETP.GE.U32.AND P2, PT, R4, 0x7fffff18, PT ;  /* 0x7fffff180400780c */ /* 0x000fc60003f46070 */
[----:B------:R2:W-:Y:S01]  /*156d0*/  LDGSTS.E [R247+0x1800c], desc[UR60][R10.64], !P6 ;  /* 0x1800c0000af77fae */ /* 0x0005e2000f12187c */
[----:B-1----:R-:W-:-:S03]  /*156e0*/  IMAD.WIDE R12, R3, 0x4, R242 ;  /* 0x00000004030c7825 */ /* 0x002fc600078e02f2 */
[----:B------:R1:W-:Y:S04]  /*156f0*/  STL.64 [R1+0xf88], R8 ;  /* 0x000f880801007387 */ /* 0x0003e80000100a00 */
[----:B------:R1:W-:Y:S01]  /*15700*/  LDGSTS.E [R247+0x1c00c], desc[UR60][R8.64], !P6 ;  /* 0x1c00c00008f77fae */ /* 0x0003e2000f12187c */
[----:B------:R-:W-:Y:S02]  /*15710*/  IMAD R4, R2, 0x49, RZ ;  /* 0x0000004902047824 */ /* 0x000fe400078e02ff */
[C---:B--2---:R-:W-:Y:S01]  /*15720*/  IMAD.WIDE R10, R3.reuse, 0x4, R240 ;  /* 0x00000004030a7825 */ /* 0x044fe200078e02f0 */
[----:B------:R2:W-:Y:S04]  /*15730*/  STL.64 [R1+0xc80], R14 ;  /* 0x000c800e01007387 */ /* 0x0005e80000100a00 */
[----:B------:R2:W-:Y:S01]  /*15740*/  LDGSTS.E [R247+0x20000], desc[UR60][R14.64], !P5 ;  /* 0x200000000ef77fae */ /* 0x0005e2000e92187c */
[----:B-1----:R-:W-:-:S03]  /*15750*/  IMAD.WIDE R8, R3, 0x4, R238 ;  /* 0x0000000403087825 */ /* 0x002fc600078e02ee */
[----:B------:R1:W-:Y:S01]  /*15760*/  STL.64 [R1+0xc78], R12 ;  /* 0x000c780c01007387 */ /* 0x0003e20000100a00 */
[----:B------:R-:W-:-:S03]  /*15770*/  VIADD R3, R5, 0xffffff96 ;  /* 0xffffff9605037836 */ /* 0x000fc60000000000 */
[----:B------:R1:W-:Y:S01]  /*15780*/  LDGSTS.E [R247+0x24000], desc[UR60][R12.64], !P5 ;  /* 0x240000000cf77fae */ /* 0x0003e2000e92187c */
[----:B------:R-:W4:Y:S03]  /*15790*/  LDC R5, c[0x0][0x230] ;  /* 0x00008c00ff057b82 */ /* 0x000f260000000800 */
[----:B------:R3:W-:Y:S01]  /*157a0*/  STL.64 [R1+0xc70], R10 ;  /* 0x000c700a01007387 */ /* 0x0007e20000100a00 */
[----:B--2---:R-:W-:-:S03]  /*157b0*/  IMAD.WIDE R14, R4, 0x4, R244 ;  /* 0x00000004040e7825 */ /* 0x004fc600078e02f4 */
[----:B------:R3:W-:Y:S04]  /*157c0*/  LDGSTS.E [R247+0x28000], desc[UR60][R10.64], !P5 ;  /* 0x280000000af77fae */ /* 0x0007e8000e92187c */
[----:B------:R2:W-:Y:S01]  /*157d0*/  STL.64 [R1+0xc68], R8 ;  /* 0x000c680801007387 */ /* 0x0005e20000100a00 */
[----:B-1----:R-:W-:-:S03]  /*157e0*/  IMAD.WIDE R12, R4, 0x4, R242 ;  /* 0x00000004040c7825 */ /* 0x002fc600078e02f2 */
[----:B------:R2:W-:Y:S01]  /*157f0*/  LDGSTS.E [R247+0x2c000], desc[UR60][R8.64], !P5 ;  /* 0x2c00000008f77fae */ /* 0x0005e2000e92187c */
[C---:B---3--:R-:W-:Y:S01]  /*15800*/  IMAD.WIDE R10, R4.reuse, 0x4, R240 ;  /* 0x00000004040a7825 */ /* 0x048fe200078e02f0 */
[----:B------:R-:W-:Y:S02]  /*15810*/  ISETP.GE.U32.AND P5, PT, R3, 0x7fffff17, PT ;  /* 0x7fffff170300780c */ /* 0x000fe40003fa6070 */
[----:B------:R1:W-:Y:S01]  /*15820*/  STL.64 [R1+0xc60], R14 ;  /* 0x000c600e01007387 */ /* 0x0003e20000100a00 */
[----:B--2---:R-:W-:Y:S01]  /*15830*/  IMAD.WIDE R8, R4, 0x4, R238 ;  /* 0x0000000404087825 */ /* 0x004fe200078e02ee */
[----:B------:R-:W-:Y:S02]  /*15840*/  IADD3 R4, R7, -0x6b, RZ ;  /* 0xffffff9507047810 */ /* 0x000fe40007ffe0ff */
[----:B------:R1:W-:Y:S01]  /*15850*/  LDGSTS.E [R247+0x20004], desc[UR60][R14.64], !P4 ;  /* 0x200040000ef77fae */ /* 0x0003e2000e12187c */
[----:B------:R-:W2:Y:S01]  /*15860*/  LDC R7, c[0x0][0x230] ;  /* 0x00008c00ff077b82 */ /* 0x000ea20000000800 */
[----:B------:R-:W-:-:S02]  /*15870*/  IMAD R3, R2, 0x4a, RZ ;  /* 0x0000004a02037824 */ /* 0x000fc400078e02ff */
[----:B------:R3:W-:Y:S04]  /*15880*/  STL.64 [R1+0xc58], R12 ;  /* 0x000c580c01007387 */ /* 0x0007e80000100a00 */
        /* <DEDUP_REMOVED lines=8> */
[----:B------:R-:W-:Y:S02]  /*15910*/  IMAD R4, R2, 0x4b, RZ ;  /* 0x0000004b02047824 */ /* 0x000fe400078e02ff */
[C---:B----4-:R-:W-:Y:S01]  /*15920*/  IMAD.WIDE R10, R3.reuse, 0x4, R240 ;  /* 0x00000004030a7825 */ /* 0x050fe200078e02f0 */
[----:B------:R3:W-:Y:S04]  /*15930*/  STL.64 [R1+0xc40], R14 ;  /* 0x000c400e01007387 */ /* 0x0007e80000100a00 */
[----:B------:R3:W-:Y:S01]  /*15940*/  LDGSTS.E [R247+0x20008], desc[UR60][R14.64], !P3 ;  /* 0x200080000ef77fae */ /* 0x0007e2000d92187c */
[----:B-1----:R-:W-:-:S03]  /*15950*/  IMAD.WIDE R8, R3, 0x4, R238 ;  /* 0x0000000403087825 */ /* 0x002fc600078e02ee */
[----:B------:R1:W-:Y:S01]  /*15960*/  STL.64 [R1+0xc38], R12 ;  /* 0x000c380c01007387 */ /* 0x0003e20000100a00 */
[----:B------:R-:W-:-:S03]  /*15970*/  VIADD R3, R154, 0xffffff94 ;  /* 0xffffff949a037836 */ /* 0x000fc60000000000 */
[----:B------:R1:W-:Y:S01]  /*15980*/  LDGSTS.E [R247+0x24008], desc[UR60][R12.64], !P3 ;  /* 0x240080000cf77fae */ /* 0x0003e2000d92187c */
[----:B------:R-:W4:Y:S01]  /*15990*/  LDC R154, c[0x0][0x230] ;  /* 0x00008c00ff9a7b82 */ /* 0x000f220000000800 */
[C---:B---3--:R-:W-:Y:S02]  /*159a0*/  IMAD.WIDE R14, R4.reuse, 0x4, R244 ;  /* 0x00000004040e7825 */ /* 0x048fe400078e02f4 */
[----:B------:R3:W-:Y:S04]  /*159b0*/  STL.64 [R1+0xc30], R10 ;  /* 0x000c300a01007387 */ /* 0x0007e80000100a00 */
[----:B------:R3:W-:Y:S01]  /*159c0*/  LDGSTS.E [R247+0x28008], desc[UR60][R10.64], !P3 ;  /* 0x280080000af77fae */ /* 0x0007e2000d92187c */
[----:B-1----:R-:W-:-:S03]  /*159d0*/  IMAD.WIDE R12, R4, 0x4, R242 ;  /* 0x00000004040c7825 */ /* 0x002fc600078e02f2 */
[----:B------:R1:W-:Y:S04]  /*159e0*/  STL.64 [R1+0xc28], R8 ;  /* 0x000c280801007387 */ /* 0x0003e80000100a00 */
[----:B------:R1:W-:Y:S01]  /*159f0*/  LDGSTS.E [R247+0x2c008], desc[UR60][R8.64], !P3 ;  /* 0x2c00800008f77fae */ /* 0x0003e2000d92187c */
[----:B------:R-:W-:Y:S01]  /*15a00*/  ISETP.GE.U32.AND P3, PT, R3, 0x7fffff15, PT ;  /* 0x7fffff150300780c */ /* 0x000fe20003f66070 */
[----:B---3--:R-:W-:Y:S02]  /*15a10*/  IMAD.WIDE R10, R4, 0x4, R240 ;  /* 0x00000004040a7825 */ /* 0x008fe400078e02f0 */
[----:B------:R3:W-:Y:S02]  /*15a20*/  STL.64 [R1+0xc20], R14 ;  /* 0x000c200e01007387 */ /* 0x0007e40000100a00 */
[----:B------:R-:W-:-:S02]  /*15a30*/  IMAD R3, R2, 0x68, RZ ;  /* 0x0000006802037824 */ /* 0x000fc400078e02ff */
[----:B------:R3:W-:Y:S01]  /*15a40*/  LDGSTS.E [R247+0x2000c], desc[UR60][R14.64], !P0 ;  /* 0x2000c0000ef77fae */ /* 0x0007e2000c12187c */
[----:B-1----:R-:W-:-:S03]  /*15a50*/  IMAD.WIDE R8, R4, 0x4, R238 ;  /* 0x0000000404087825 */ /* 0x002fc600078e02ee */
        /* <DEDUP_REMOVED lines=8> */
[----:B-1----:R-:W-:-:S03]  /*15ae0*/  IMAD.WIDE R12, R3, 0x4, R242 ;  /* 0x00000004030c7825 */ /* 0x002fc600078e02f2 */
[----:B------:R3:W-:Y:S01]  /*15af0*/  LDGSTS.E [R247+0x2c00c], desc[UR60][R8.64], !P0 ;  /* 0x2c00c00008f77fae */ /* 0x0007e2000c12187c */
[----:B------:R-:W-:Y:S01]  /*15b00*/  ISETP.GE.U32.AND P0, PT, R4, 0x7fffff74, PT ;  /* 0x7fffff740400780c */ /* 0x000fe20003f06070 */
[C---:B--2---:R-:W-:Y:S02]  /*15b10*/  IMAD.WIDE R10, R3.reuse, 0x4, R240 ;  /* 0x00000004030a7825 */ /* 0x044fe400078e02f0 */
[----:B------:R1:W-:Y:S02]  /*15b20*/  STL.64 [R1+0x900], R14 ;  /* 0x0009000e01007387 */ /* 0x0003e40000100a00 */
[----:B------:R-:W-:Y:S02]  /*15b30*/  IMAD R4, R2, 0x69, RZ ;  /* 0x0000006902047824 */ /* 0x000fe400078e02ff */
        /* <DEDUP_REMOVED lines=13> */
[----:B------:R-:W-:Y:S02]  /*15c10*/  IMAD R3, R2, 0x6a, RZ ;  /* 0x0000006a02037824 */ /* 0x000fe400078e02ff */
[C---:B-1----:R-:W-:Y:S01]  /*15c20*/  IMAD.WIDE R10, R4.reuse, 0x4, R240 ;  /* 0x00000004040a7825 */ /* 0x042fe200078e02f0 */
[----:B------:R1:W-:Y:S04]  /*15c30*/  LDGSTS.E [R247+0x30004], desc[UR60][R14.64], !P5 ;  /* 0x300040000ef77fae */ /* 0x0003e8000e92187c */
[----:B------:R1:W-:Y:S01]  /*15c40*/  LDGSTS.E [R247+0x34004], desc[UR60][R12.64], !P5 ;  /* 0x340040000cf77fae */ /* 0x0003e2000e92187c */
[----:B--2---:R-:W-:-:S03]  /*15c50*/  IMAD.WIDE R8, R4, 0x4, R238 ;  /* 0x0000000404087825 */ /* 0x004fc600078e02ee */
[----:B------:R1:W-:Y:S01]  /*15c60*/  STL.64 [R1+0x8e0], R14 ;  /* 0x0008e00e01007387 */ /* 0x0003e20000100a00 */
[----:B----4-:R-:W-:-:S03]  /*15c70*/  VIADD R4, R154, 0xfffffff1 ;  /* 0xfffffff19a047836 */ /* 0x010fc60000000000 */
[----:B------:R2:W-:Y:S01]  /*15c80*/  LDGSTS.E [R247+0x38004], desc[UR60][R10.64], !P5 ;  /* 0x380040000af77fae */ /* 0x0005e2000e92187c */
[----:B------:R-:W4:Y:S03]  /*15c90*/  LDC R154, c[0x0][0x230] ;  /* 0x00008c00ff9a7b82 */ /* 0x000f260000000800 */
[----:B------:R3:W-:Y:S04]  /*15ca0*/  STL.64 [R1+0x8d8], R12 ;  /* 0x0008d80c01007387 */ /* 0x0007e80000100a00 */
[----:B------:R2:W-:Y:S01]  /*15cb0*/  LDGSTS.E [R247+0x3c004], desc[UR60][R8.64], !P5 ;  /* 0x3c00400008f77fae */ /* 0x0005e2000e92187c */
[----:B-1----:R-:W-:Y:S01]  /*15cc0*/  IMAD.WIDE R14, R3, 0x4, R244 ;  /* 0x00000004030e7825 */ /* 0x002fe200078e02f4 */
[----:B------:R-:W-:-:S02]  /*15cd0*/  ISETP.GE.U32.AND P5, PT, R4, 0x7fffff72, PT ;  /* 0x7fffff720400780c */ /* 0x000fc40003fa6070 */
[----:B------:R2:W-:Y:S01]  /*15ce0*/  STL.64 [R1+0x8d0], R10 ;  /* 0x0008d00a01007387 */ /* 0x0005e20000100a00 */
[----:B------:R-:W-:Y:S02]  /*15cf0*/  IMAD R4, R2, 0x6b, RZ ;  /* 0x0000006b02047824 */ /* 0x000fe400078e02ff */
[C---:B---3--:R-:W-:Y:S01]  /*15d00*/  IMAD.WIDE R12, R3.reuse, 0x4, R242 ;  /* 0x00000004030c7825 */ /* 0x048fe200078e02f2 */
[----:B------:R1:W-:Y:S04]  /*15d10*/  STL.64 [R1+0x8c8], R8 ;  /* 0x0008c80801007387 */ /* 0x0003e80000100a00 */
[----:B------:R3:W-:Y:S01]  /*15d20*/  STL.64 [R1+0x8c0], R14 ;  /* 0x0008c00e01007387 */ /* 0x0007e20000100a00 */
[----:B--2---:R-:W-:-:S03]  /*15d30*/  IMAD.WIDE R10, R3, 0x4, R240 ;  /* 0x00000004030a7825 */ /* 0x004fc600078e02f0 */
[----:B------:R3:W-:Y:S01]  /*15d40*/  LDGSTS.E [R247+0x30008], desc[UR60][R14.64], !P4 ;  /* 0x300080000ef77fae */ /* 0x0007e2000e12187c */
[----:B-1----:R-:W-:-:S03]  /*15d50*/  IMAD.WIDE R8, R3, 0x4, R238 ;  /* 0x0000000403087825 */ /* 0x002fc600078e02ee */
[----:B------:R1:W-:Y:S01]  /*15d60*/  STL.64 [R1+0x8b8], R12 ;  /* 0x0008b80c01007387 */ /* 0x0003e20000100a00 */
[----:B------:R-:W-:-:S03]  /*15d70*/  VIADD R3, R5, 0xfffffff0 ;  /* 0xfffffff005037836 */ /* 0x000fc60000000000 */
[----:B------:R1:W-:Y:S01]  /*15d80*/  LDGSTS.E [R247+0x34008], desc[UR60][R12.64], !P4 ;  /* 0x340080000cf77fae */ /* 0x0003e2000e12187c */
[----:B------:R-:W2:Y:S01]  /*15d90*/  LDC R5, c[0x0][0x230] ;  /* 0x00008c00ff057b82 */ /* 0x000ea20000000800 */
[C---:B---3--:R-:W-:Y:S02]  /*15da0*/  IMAD.WIDE R14, R4.reuse, 0x4, R244 ;  /* 0x00000004040e7825 */ /* 0x048fe400078e02f4 */
[----:B------:R3:W-:Y:S04]  /*15db0*/  STL.64 [R1+0x8b0], R10 ;  /* 0x0008b00a01007387 */ /* 0x0007e80000100a00 */
[----:B------:R3:W-:Y:S01]  /*15dc0*/  LDGSTS.E [R247+0x38008], desc[UR60][R10.64], !P4 ;  /* 0x380080000af77fae */ /* 0x0007e2000e12187c */
[----:B-1----:R-:W-:-:S03]  /*15dd0*/  IMAD.WIDE R12, R4, 0x4, R242 ;  /* 0x00000004040c7825 */ /* 0x002fc600078e02f2 */
[----:B------:R1:W-:Y:S04]  /*15de0*/  STL.64 [R1+0x8a8], R8 ;  /* 0x0008a80801007387 */ /* 0x0003e80000100a00 */
[----:B------:R1:W-:Y:S01]  /*15df0*/  LDGSTS.E [R247+0x3c008], desc[UR60][R8.64], !P4 ;  /* 0x3c00800008f77fae */ /* 0x0003e2000e12187c */
[----:B------:R-:W-:Y:S01]  /*15e00*/  ISETP.GE.U32.AND P4, PT, R3, 0x7fffff71, PT ;  /* 0x7fffff710300780c */ /* 0x000fe20003f86070 */
[----:B---3--:R-:W-:Y:S01]  /*15e10*/  IMAD.WIDE R10, R4, 0x4, R240 ;  /* 0x00000004040a7825 */ /* 0x008fe200078e02f0 */
[----:B------:R-:W-:Y:S01]  /*15e20*/  IADD3 R3, R7, -0x2d, RZ ;  /* 0xffffffd307037810 */ /* 0x000fe20007ffe0ff */
[----:B------:R3:W-:Y:S01]  /*15e30*/  LDGSTS.E [R247+0x3000c], desc[UR60][R14.64], !P3 ;  /* 0x3000c0000ef77fae */ /* 0x0007e2000d92187c */
[----:B------:R-:W-:Y:S01]  /*15e40*/  LOP3.LUT R248, R0, 0x30, RZ, 0x3c, !PT ;  /* 0x0000003000f87812 */ /* 0x000fe200078e3cff */
[----:B------:R-:W2:Y:S02]  /*15e50*/  LDC R7, c[0x0][0x230] ;  /* 0x00008c00ff077b82 */ /* 0x000ea40000000800 */
[----:B------:R4:W-:Y:S01]  /*15e60*/  LDGSTS.E [R247+0x3400c], desc[UR60][R12.64], !P3 ;  /* 0x3400c0000cf77fae */ /* 0x0009e2000d92187c */
[----:B-1----:R-:W-:-:S03]  /*15e70*/  IMAD.WIDE R8, R4, 0x4, R238 ;  /* 0x0000000404087825 */ /* 0x002fc600078e02ee */
[----:B------:R1:W-:Y:S04]  /*15e80*/  LDGSTS.E [R247+0x3800c], desc[UR60][R10.64], !P3 ;  /* 0x3800c0000af77fae */ /* 0x0003e8000d92187c */
[----:B------:R1:W-:Y:S01]  /*15e90*/  LDGSTS.E [R247+0x3c00c], desc[UR60][R8.64], !P3 ;  /* 0x3c00c00008f77fae */ /* 0x0003e2000d92187c */
[----:B------:R-:W-:Y:S01]  /*15ea0*/  ISETP.GE.U32.AND P3, PT, R3, 0x7fffff54, PT ;  /* 0x7fffff540300780c */ /* 0x000fe20003f66070 */
[----:B------:R-:W-:Y:S02]  /*15eb0*/  IMAD R3, R2, 0xc, RZ ;  /* 0x0000000c02037824 */ /* 0x000fe400078e02ff */
[----:B------:R3:W-:Y:S01]  /*15ec0*/  STL.64 [R1+0x8a0], R14 ;  /* 0x0008a00e01007387 */ /* 0x0007e20000100a00 */
[----:B------:R-:W-:-:S03]  /*15ed0*/  VIADD R248, R248, UR4 ;  /* 0x00000004f8f87c36 */ /* 0x000fc60008000000 */
[----:B------:R4:W-:Y:S04]  /*15ee0*/  STL.64 [R1+0x898], R12 ;  /* 0x0008980c01007387 */ /* 0x0009e80000100a00 */
[----:B------:R1:W-:Y:S01]  /*15ef0*/  STL.64 [R1+0x890], R10 ;  /* 0x0008900a01007387 */ /* 0x0003e20000100a00 */
[----:B---3--:R-:W-:-:S03]  /*15f00*/  IMAD.WIDE R14, R3, 0x4, R244 ;  /* 0x00000004030e7825 */ /* 0x008fc600078e02f4 */
[----:B------:R3:W-:Y:S01]  /*15f10*/  STL.64 [R1+0x888], R8 ;  /* 0x0008880801007387 */ /* 0x0007e20000100a00 */
[----:B----4-:R-:W-:-:S03]  /*15f20*/  IMAD.WIDE R12, R3, 0x4, R242 ;  /* 0x00000004030c7825 */ /* 0x010fc600078e02f2 */
[----:B------:R-:W-:Y:S01]  /*15f30*/  STL.64 [R1+0x2c20], R246 ;  /* 0x002c20f601007387 */ /* 0x000fe20000100a00 */
[----:B-1----:R-:W-:-:S03]  /*15f40*/  IMAD.WIDE R10, R3, 0x4, R240 ;  /* 0x00000004030a7825 */ /* 0x002fc600078e02f0 */
[----:B------:R1:W-:Y:S01]  /*15f50*/  STL.64 [R1+0x1300], R14 ;  /* 0x0013000e01007387 */ /* 0x0003e20000100a00 */
[----:B---3--:R-:W-:-:S03]  /*15f60*/  IMAD.WIDE R8, R3, 0x4, R238 ;  /* 0x0000000403087825 */ /* 0x008fc600078e02ee */
[----:B------:R1:W-:Y:S01]  /*15f70*/  LDGSTS.E [R248], desc[UR60][R14.64], !P0 ;  /* 0x000000000ef87fae */ /* 0x0003e2000c12187c */
[----:B------:R-:W-:-:S03]  /*15f80*/  VIADD R3, R154, 0xffffffd2 ;  /* 0xffffffd29a037836 */ /* 0x000fc60000000000 */
[----:B------:R3:W-:Y:S01]  /*15f90*/  STL.64 [R1+0x12f8], R12 ;  /* 0x0012f80c01007387 */ /* 0x0007e20000100a00 */
[----:B------:R-:W-:Y:S01]  /*15fa0*/  IMAD R4, R2, 0xd, RZ ;  /* 0x0000000d02047824 */ /* 0x000fe200078e02ff */
[----:B------:R-:W4:Y:S02]  /*15fb0*/  LDC R154, c[0x0][0x230] ;  /* 0x00008c00ff9a7b82 */ /* 0x000f240000000800 */
[----:B------:R3:W-:Y:S04]  /*15fc0*/  LDGSTS.E [R248+0x4000], desc[UR60][R12.64], !P0 ;  /* 0x040000000cf87fae */ /* 0x0007e8000c12187c */
[----:B------:R2:W-:Y:S01]  /*15fd0*/  STL.64 [R1+0x12f0], R10 ;  /* 0x0012f00a01007387 */ /* 0x0005e20000100a00 */
[----:B-1----:R-:W-:-:S03]  /*15fe0*/  IMAD.WIDE R14, R4, 0x4, R244 ;  /* 0x00000004040e7825 */ /* 0x002fc600078e02f4 */
[----:B------:R2:W-:Y:S04]  /*15ff0*/  LDGSTS.E [R248+0x8000], desc[UR60][R10.64], !P0 ;  /* 0x080000000af87fae */ /* 0x0005e8000c12187c */
[----:B------:R1:W-:Y:S01]  /*16000*/  STL.64 [R1+0x12e8], R8 ;  /* 0x0012e80801007387 */ /* 0x0003e20000100a00 */
[----:B---3--:R-:W-:-:S03]  /*16010*/  IMAD.WIDE R12, R4, 0x4, R242 ;  /* 0x00000004040c7825 */ /* 0x008fc600078e02f2 */
[----:B------:R1:W-:Y:S01]  /*16020*/  LDGSTS.E [R248+0xc000], desc[UR60][R8.64], !P0 ;  /* 0x0c00000008f87fae */ /* 0x0003e2000c12187c */
[C---:B--2---:R-:W-:Y:S01]  /*16030*/  IMAD.WIDE R10, R4.reuse, 0x4, R240 ;  /* 0x00000004040a7825 */ /* 0x044fe200078e02f0 */
[----:B------:R-:W-:Y:S02]  /*16040*/  ISETP.GE.U32.AND P0, PT, R3, 0x7fffff53, PT ;  /* 0x7fffff530300780c */ /* 0x000fe40003f06070 */
[----:B------:R2:W-:Y:S01]  /*16050*/  STL.64 [R1+0x12e0], R14 ;  /* 0x0012e00e01007387 */ /* 0x0005e20000100a00 */
[----:B-1----:R-:W-:-:S03]  /*16060*/  IMAD.WIDE R8, R4, 0x4, R238 ;  /* 0x0000000404087825 */ /* 0x002fc600078e02ee */
[----:B------:R2:W-:Y:S01]  /*16070*/  LDGSTS.E [R248+0x4], desc[UR60][R14.64], !P2 ;  /* 0x000040000ef87fae */ /* 0x0005e2000d12187c */
[----:B------:R-:W-:Y:S02]  /*16080*/  VIADD R4, R5, 0xffffffd1 ;  /* 0xffffffd105047836 */ /* 0x000fe40000000000 */
[----:B------:R-:W-:Y:S01]  /*16090*/  IMAD R3, R2, 0xe, RZ ;  /* 0x0000000e02037824 */ /* 0x000fe200078e02ff */
[----:B------:R-:W1:Y:S01]  /*160a0*/  LDC R5, c[0x0][0x230] ;  /* 0x00008c00ff057b82 */ /* 0x000e620000000800 */
[----:B------:R3:W-:Y:S04]  /*160b0*/  STL.64 [R1+0x12d8], R12 ;  /* 0x0012d80c01007387 */ /* 0x0007e80000100a00 */
[----:B------:R3:W-:Y:S01]  /*160c0*/  LDGSTS.E [R248+0x4004], desc[UR60][R12.64], !P2 ;  /* 0x040040000cf87fae */ /* 0x0007e2000d12187c */
[----:B--2---:R-:W-:-:S03]  /*160d0*/  IMAD.WIDE R14, R3, 0x4, R244 ;  /* 0x00000004030e7825 */ /* 0x004fc600078e02f4 */
[----:B------:R2:W-:Y:S04]  /*160e0*/  STL.64 [R1+0x12d0], R10 ;  /* 0x0012d00a01007387 */ /* 0x0005e80000100a00 */
[----:B------:R2:W-:Y:S04]  /*160f0*/  LDGSTS.E [R248+0x8004], desc[UR60][R10.64], !P2 ;  /* 0x080040000af87fae */ /* 0x0005e8000d12187c */
[----:B------:R4:W-:Y:S01]  /*16100*/  STL.64 [R1+0x12c8], R8 ;  /* 0x0012c80801007387 */ /* 0x0009e20000100a00 */
[----:B---3--:R-:W-:-:S03]  /*16110*/  IMAD.WIDE R12, R3, 0x4, R242 ;  /* 0x00000004030c7825 */ /* 0x008fc600078e02f2 */
[----:B------:R4:W-:Y:S01]  /*16120*/  LDGSTS.E [R248+0xc004], desc[UR60][R8.64], !P2 ;  /* 0x0c00400008f87fae */ /* 0x0009e2000d12187c */
[----:B------:R-:W-:Y:S01]  /*16130*/  ISETP.GE.U32.AND P2, PT, R4, 0x7fffff52, PT ;  /* 0x7fffff520400780c */ /* 0x000fe20003f46070 */
[----:B------:R-:W-:Y:S02]  /*16140*/  IMAD R4, R2, 0xf, RZ ;  /* 0x0000000f02047824 */ /* 0x000fe400078e02ff */
[C---:B--2---:R-:W-:Y:S01]  /*16150*/  IMAD.WIDE R10, R3.reuse, 0x4, R240 ;  /* 0x00000004030a7825 */ /* 0x044fe200078e02f0 */
[----:B------:R2:W-:Y:S04]  /*16160*/  STL.64 [R1+0x12c0], R14 ;  /* 0x0012c00e01007387 */ /* 0x0005e80000100a00 */
[----:B------:R2:W-:Y:S01]  /*16170*/  LDGSTS.E [R248+0x8], desc[UR60][R14.64], !P5 ;  /* 0x000080000ef87fae */ /* 0x0005e2000e92187c */
[----:B----4-:R-:W-:-:S03]  /*16180*/  IMAD.WIDE R8, R3, 0x4, R238 ;  /* 0x0000000403087825 */ /* 0x010fc600078e02ee */
[----:B------:R3:W-:Y:S01]  /*16190*/  STL.64 [R1+0x12b8], R12 ;  /* 0x0012b80c01007387 */ /* 0x0007e20000100a00 */
[----:B------:R-:W-:-:S03]  /*161a0*/  VIADD R3, R7, 0xffffffd0 ;  /* 0xffffffd007037836 */ /* 0x000fc60000000000 */
[----:B------:R3:W-:Y:S01]  /*161b0*/  LDGSTS.E [R248+0x4008], desc[UR60][R12.64], !P5 ;  /* 0x040080000cf87fae */ /* 0x0007e2000e92187c */
[----:B------:R-:W4:Y:S01]  /*161c0*/  LDC R7, c[0x0][0x230] ;  /* 0x00008c00ff077b82 */ /* 0x000f220000000800 */
[C---:B--2---:R-:W-:Y:S02]  /*161d0*/  IMAD.WIDE R14, R4.reuse, 0x4, R244 ;  /* 0x00000004040e7825 */ /* 0x044fe400078e02f4 */
[----:B------:R2:W-:Y:S04]  /*161e0*/  STL.64 [R1+0x12b0], R10 ;  /* 0x0012b00a01007387 */ /* 0x0005e80000100a00 */
[----:B------:R2:W-:Y:S01]  /*161f0*/  LDGSTS.E [R248+0x8008], desc[UR60][R10.64], !P5 ;  /* 0x080080000af87fae */ /* 0x0005e2000e92187c */
[----:B---3--:R-:W-:-:S03]  /*16200*/  IMAD.WIDE R12, R4, 0x4, R242 ;  /* 0x00000004040c7825 */ /* 0x008fc600078e02f2 */
[----:B------:R3:W-:Y:S04]  /*16210*/  STL.64 [R1+0x12a8], R8 ;  /* 0x0012a80801007387 */ /* 0x0007e80000100a00 */
[----:B------:R3:W-:Y:S01]  /*16220*/  LDGSTS.E [R248+0xc008], desc[UR60][R8.64], !P5 ;  /* 0x0c00800008f87fae */ /* 0x0007e2000e92187c */
[----:B------:R-:W-:Y:S01]  /*16230*/  ISETP.GE.U32.AND P5, PT, R3, 0x7fffff51, PT ;  /* 0x7fffff510300780c */ /* 0x000fe20003fa6070 */
[----:B--2---:R-:W-:Y:S02]  /*16240*/  IMAD.WIDE R10, R4, 0x4, R240 ;  /* 0x00000004040a7825 */ /* 0x004fe400078e02f0 */
[----:B------:R2:W-:Y:S02]  /*16250*/  STL.64 [R1+0x12a0], R14 ;  /* 0x0012a00e01007387 */ /* 0x0005e40000100a00 */
[----:B------:R-:W-:-:S02]  /*16260*/  IMAD R3, R2, 0x2c, RZ ;  /* 0x0000002c02037824 */ /* 0x000fc400078e02ff */
[----:B------:R2:W-:Y:S01]  /*16270*/  LDGSTS.E [R248+0xc], desc[UR60][R14.64], !P4 ;  /* 0x0000c0000ef87fae */ /* 0x0005e2000e12187c */
[----:B---3--:R-:W-:-:S03]  /*16280*/  IMAD.WIDE R8, R4, 0x4, R238 ;  /* 0x0000000404087825 */ /* 0x008fc600078e02ee */
        /* <DEDUP_REMOVED lines=8> */
[----:B---3--:R-:W-:-:S03]  /*16310*/  IMAD.WIDE R12, R3, 0x4, R242 ;  /* 0x00000004030c7825 */ /* 0x008fc600078e02f2 */
[----:B------:R2:W-:Y:S01]  /*16320*/  LDGSTS.E [R248+0xc00c], desc[UR60][R8.64], !P4 ;  /* 0x0c00c00008f87fae */ /* 0x0005e2000e12187c */
[C---:B-1----:R-:W-:Y:S01]  /*16330*/  IMAD.WIDE R10, R3.reuse, 0x4, R240 ;  /* 0x00000004030a7825 */ /* 0x042fe200078e02f0 */
        /* <DEDUP_REMOVED lines=47> */
[C---:B--2---:R-:W-:Y:S01]  /*16630*/  IMAD.WIDE R10, R4.reuse, 0x4, R240 ;  /* 0x00000004040a7825 */ /* 0x044fe200078e02f0 */
[----:B------:R-:W-:Y:S02]  /*16640*/  ISETP.GE.U32.AND P2, PT, R3, 0x7fffff31, PT ;  /* 0x7fffff310300780c */ /* 0x000fe40003f46070 */
[----:B------:R1:W-:Y:S01]  /*16650*/  STL.64 [R1+0xf20], R14 ;  /* 0x000f200e01007387 */ /* 0x0003e20000100a00 */
[----:B---3--:R-:W-:-:S03]  /*16660*/  IMAD.WIDE R8, R4, 0x4, R238 ;  /* 0x0000000404087825 */ /* 0x008fc600078e02ee */
[----:B------:R1:W-:Y:S01]  /*16670*/  LDGSTS.E [R248+0x1000c], desc[UR60][R14.64], !P5 ;  /* 0x1000c0000ef87fae */ /* 0x0003e2000e92187c */
[----:B------:R-:W-:Y:S02]  /*16680*/  VIADD R4, R5, 0xffffff93 ;  /* 0xffffff9305047836 */ /* 0x000fe40000000000 */
[----:B------:R-:W-:Y:S01]  /*16690*/  IMAD R3, R2, 0x4c, RZ ;  /* 0x0000004c02037824 */ /* 0x000fe200078e02ff */
[----:B------:R-:W2:Y:S01]  /*166a0*/  LDC R5, c[0x0][0x230] ;  /* 0x00008c00ff057b82 */ /* 0x000ea20000000800 */
[----:B------:R3:W-:Y:S04]  /*166b0*/  STL.64 [R1+0xf18], R12 ;  /* 0x000f180c01007387 */ /* 0x0007e80000100a00 */
[----:B------:R3:W-:Y:S01]  /*166c0*/  LDGSTS.E [R248+0x1400c], desc[UR60][R12.64], !P5 ;  /* 0x1400c0000cf87fae */ /* 0x0007e2000e92187c */
[----:B-1----:R-:W-:-:S03]  /*166d0*/  IMAD.WIDE R14, R3, 0x4, R244 ;  /* 0x00000004030e7825 */ /* 0x002fc600078e02f4 */
[----:B------:R1:W-:Y:S04]  /*166e0*/  STL.64 [R1+0xf10], R10 ;  /* 0x000f100a01007387 */ /* 0x0003e80000100a00 */
[----:B------:R1:W-:Y:S04]  /*166f0*/  LDGSTS.E [R248+0x1800c], desc[UR60][R10.64], !P5 ;  /* 0x1800c0000af87fae */ /* 0x0003e8000e92187c */
[----:B------:R4:W-:Y:S01]  /*16700*/  STL.64 [R1+0xf08], R8 ;  /* 0x000f080801007387 */ /* 0x0009e20000100a00 */
[----:B---3--:R-:W-:-:S03]  /*16710*/  IMAD.WIDE R12, R3, 0x4, R242 ;  /* 0x00000004030c7825 */ /* 0x008fc600078e02f2 */
[----:B------:R4:W-:Y:S01]  /*16720*/  LDGSTS.E [R248+0x1c00c], desc[UR60][R8.64], !P5 ;  /* 0x1c00c00008f87fae */ /* 0x0009e2000e92187c */
[----:B------:R-:W-:Y:S01]  /*16730*/  ISETP.GE.U32.AND P5, PT, R4, 0x7fffff14, PT ;  /* 0x7fffff140400780c */ /* 0x000fe20003fa6070 */
[----:B------:R-:W-:Y:S02]  /*16740*/  IMAD R4, R2, 0x4d, RZ ;  /* 0x0000004d02047824 */ /* 0x000fe400078e02ff */
[C---:B-1----:R-:W-:Y:S01]  /*16750*/  IMAD.WIDE R10, R3.reuse, 0x4, R240 ;  /* 0x00000004030a7825 */ /* 0x042fe200078e02f0 */
[----:B------:R1:W-:Y:S04]  /*16760*/  STL.64 [R1+0xc00], R14 ;  /* 0x000c000e01007387 */ /* 0x0003e80000100a00 */
[----:B------:R1:W-:Y:S01]  /*16770*/  LDGSTS.E [R248+0x20000], desc[UR60][R14.64], !P4 ;  /* 0x200000000ef87fae */ /* 0x0003e2000e12187c */
[----:B----4-:R-:W-:-:S03]  /*16780*/  IMAD.WIDE R8, R3, 0x4, R238 ;  /* 0x0000000403087825 */ /* 0x010fc600078e02ee */
[----:B------:R3:W-:Y:S01]  /*16790*/  STL.64 [R1+0xbf8], R12 ;  /* 0x000bf80c01007387 */ /* 0x0007e20000100a00 */
[----:B------:R-:W-:-:S03]  /*167a0*/  VIADD R3, R7, 0xffffff92 ;  /* 0xffffff9207037836 */ /* 0x000fc60000000000 */
[----:B------:R3:W-:Y:S01]  /*167b0*/  LDGSTS.E [R248+0x24000], desc[UR60][R12.64], !P4 ;  /* 0x240000000cf87fae */ /* 0x0007e2000e12187c */
[----:B------:R-:W4:Y:S01]  /*167c0*/  LDC R7, c[0x0][0x230] ;  /* 0x00008c00ff077b82 */ /* 0x000f220000000800 */
        /* <DEDUP_REMOVED lines=104> */
[----:B------:R1:W-:Y:S01]  /*16e50*/  STL.64 [R1+0x820], R14 ;  /* 0x0008200e01007387 */ /* 0x0003e20000100a00 */
[----:B------:R-:W-:Y:S01]  /*16e60*/  LOP3.LUT R249, R0, 0x40, RZ, 0x3c, !PT ;  /* 0x0000004000f97812 */ /* 0x000fe200078e3cff */
[----:B------:R-:W-:-:S02]  /*16e70*/  IMAD.SHL.U32 R3, R2, 0x10, RZ ;  /* 0x0000001002037824 */ /* 0x000fc400078e00ff */
[----:B------:R1:W-:Y:S01]  /*16e80*/  LDGSTS.E [R248+0x3000c], desc[UR60][R14.64], !P0 ;  /* 0x3000c0000ef87fae */ /* 0x0003e2000c12187c */
[----:B---3--:R-:W-:Y:S01]  /*16e90*/  IMAD.WIDE R8, R4, 0x4, R238 ;  /* 0x0000000404087825 */ /* 0x008fe200078e02ee */
[----:B------:R-:W-:Y:S02]  /*16ea0*/  IADD3 R4, R154, -0x31, RZ ;  /* 0xffffffcf9a047810 */ /* 0x000fe40007ffe0ff */
[----:B------:R3:W-:Y:S01]  /*16eb0*/  STL.64 [R1+0x818], R12 ;  /* 0x0008180c01007387 */ /* 0x0007e20000100a00 */
[----:B------:R-:W4:Y:S03]  /*16ec0*/  LDC R154, c[0x0][0x230] ;  /* 0x00008c00ff9a7b82 */ /* 0x000f260000000800 */
[----:B------:R3:W-:Y:S04]  /*16ed0*/  LDGSTS.E [R248+0x3400c], desc[UR60][R12.64], !P0 ;  /* 0x3400c0000cf87fae */ /* 0x0007e8000c12187c */
[----:B------:R2:W-:Y:S01]  /*16ee0*/  STL.64 [R1+0x810], R10 ;  /* 0x0008100a01007387 */ /* 0x0005e20000100a00 */
[----:B-1----:R-:W-:-:S03]  /*16ef0*/  IMAD.WIDE R14, R3, 0x4, R244 ;  /* 0x00000004030e7825 */ /* 0x002fc600078e02f4 */
[----:B------:R2:W-:Y:S01]  /*16f00*/  LDGSTS.E [R248+0x3800c], desc[UR60][R10.64], !P0 ;  /* 0x3800c0000af87fae */ /* 0x0005e2000c12187c */
[----:B------:R-:W-:-:S03]  /*16f10*/  VIADD R249, R249, UR4 ;  /* 0x00000004f9f97c36 */ /* 0x000fc60008000000 */
[----:B------:R1:W-:Y:S01]  /*16f20*/  STL.64 [R1+0x808], R8 ;  /* 0x0008080801007387 */ /* 0x0003e20000100a00 */
[----:B---3--:R-:W-:-:S03]  /*16f30*/  IMAD.WIDE R12, R3, 0x4, R242 ;  /* 0x00000004030c7825 */ /* 0x008fc600078e02f2 */
[----:B------:R1:W-:Y:S01]  /*16f40*/  LDGSTS.E [R248+0x3c00c], desc[UR60][R8.64], !P0 ;  /* 0x3c00c00008f87fae */ /* 0x0003e2000c12187c */
[C---:B--2---:R-:W-:Y:S01]  /*16f50*/  IMAD.WIDE R10, R3.reuse, 0x4, R240 ;  /* 0x00000004030a7825 */ /* 0x044fe200078e02f0 */
[----:B------:R-:W-:Y:S02]  /*16f60*/  ISETP.GE.U32.AND P0, PT, R4, 0x7fffff50, PT ;  /* 0x7fffff500400780c */ /* 0x000fe40003f06070 */
[----:B------:R2:W-:Y:S01]  /*16f70*/  STL.64 [R1+0x1280], R14 ;  /* 0x0012800e01007387 */ /* 0x0005e20000100a00 */
[----:B-1----:R-:W-:-:S03]  /*16f80*/  IMAD.WIDE R8, R3, 0x4, R238 ;  /* 0x0000000403087825 */ /* 0x002fc600078e02ee */
[----:B------:R2:W-:Y:S01]  /*16f90*/  LDGSTS.E [R249], desc[UR60][R14.64], !P2 ;  /* 0x000000000ef97fae */ /* 0x0005e2000d12187c */
        /* <DEDUP_REMOVED lines=46> */
[----:B--2---:R-:W-:-:S03]  /*17280*/  IMAD.WIDE R8, R4, 0x4, R238 ;  /* 0x0000000404087825 */ /* 0x004fc600078e02ee */
        /* <DEDUP_REMOVED lines=17> */
[----:B----4-:R-:W-:Y:S01]  /*173a0*/  IMAD.WIDE R8, R3, 0x4, R238 ;  /* 0x0000000403087825 */ /* 0x010fe200078e02ee */
[----:B------:R-:W-:-:S02]  /*173b0*/  IADD3 R3, R7, -0x52, RZ ;  /* 0xffffffae07037810 */ /* 0x000fc40007ffe0ff */
[----:B------:R3:W-:Y:S01]  /*173c0*/  STL.64 [R1+0xef8], R12 ;  /* 0x000ef80c01007387 */ /* 0x0007e20000100a00 */
[----:B------:R-:W4:Y:S03]  /*173d0*/  LDC R7, c[0x0][0x230] ;  /* 0x00008c00ff077b82 */ /* 0x000f260000000800 */
[----:B------:R3:W-:Y:S01]  /*173e0*/  LDGSTS.E [R249+0x14000], desc[UR60][R12.64], !P0 ;  /* 0x140000000cf97fae */ /* 0x0007e2000c12187c */
[----:B-1----:R-:W-:-:S03]  /*173f0*/  IMAD.WIDE R14, R4, 0x4, R244 ;  /* 0x00000004040e7825 */ /* 0x002fc600078e02f4 */
        /* <DEDUP_REMOVED lines=117> */
[----:B------:R-:W-:Y:S01]  /*17b50*/  ISETP.GE.U32.AND P5, PT, R4, 0x7fffff6c, PT ;  /* 0x7fffff6c0400780c */ /* 0x000fe20003fa6070 */
[C---:B--2---:R-:W-:Y:S02]  /*17b60*/  IMAD.WIDE R10, R3.reuse, 0x4, R240 ;  /* 0x00000004030a7825 */ /* 0x044fe400078e02f0 */
[----:B------:R2:W-:Y:S02]  /*17b70*/  STL.64 [R1+0x800], R14 ;  /* 0x0008000e01007387 */ /* 0x0005e40000100a00 */
[----:B------:R-:W-:Y:S02]  /*17b80*/  IMAD R4, R2, 0x71, RZ ;  /* 0x0000007102047824 */ /* 0x000fe400078e02ff */
[----:B------:R2:W-:Y:S01]  /*17b90*/  LDGSTS.E [R249+0x30000], desc[UR60][R14.64], !P4 ;  /* 0x300000000ef97fae */ /* 0x0005e2000e12187c */
[----:B-1----:R-:W-:-:S03]  /*17ba0*/  IMAD.WIDE R8, R3, 0x4, R238 ;  /* 0x0000000403087825 */ /* 0x002fc600078e02ee */
[----:B------:R1:W-:Y:S01]  /*17bb0*/  STL.64 [R1+0x7f8], R12 ;  /* 0x0007f80c01007387 */ /* 0x0003e20000100a00 */
[----:B------:R-:W-:-:S03]  /*17bc0*/  VIADD R3, R5, 0xffffffea ;  /* 0xffffffea05037836 */ /* 0x000fc60000000000 */
[----:B------:R1:W-:Y:S01]  /*17bd0*/  LDGSTS.E [R249+0x34000], desc[UR60][R12.64], !P4 ;  /* 0x340000000cf97fae */ /* 0x0003e2000e12187c */
[----:B------:R-:W3:Y:S01]  /*17be0*/  LDC R5, c[0x0][0x230] ;  /* 0x00008c00ff057b82 */ /* 0x000ee20000000800 */
[C---:B--2---:R-:W-:Y:S02]  /*17bf0*/  IMAD.WIDE R14, R4.reuse, 0x4, R244 ;  /* 0x00000004040e7825 */ /* 0x044fe400078e02f4 */
[----:B------:R2:W-:Y:S04]  /*17c00*/  STL.64 [R1+0x7f0], R10 ;  /* 0x0007f00a01007387 */ /* 0x0005e80000100a00 */
[----:B------:R2:W-:Y:S01]  /*17c10*/  LDGSTS.E [R249+0x38000], desc[UR60][R10.64], !P4 ;  /* 0x380000000af97fae */ /* 0x0005e2000e12187c */
[----:B-1----:R-:W-:-:S03]  /*17c20*/  IMAD.WIDE R12, R4, 0x4, R242 ;  /* 0x00000004040c7825 */ /* 0x002fc600078e02f2 */
[----:B------:R1:W-:Y:S04]  /*17c30*/  STL.64 [R1+0x7e8], R8 ;  /* 0x0007e80801007387 */ /* 0x0003e80000100a00 */
[----:B------:R1:W-:Y:S01]  /*17c40*/  LDGSTS.E [R249+0x3c000], desc[UR60][R8.64], !P4 ;  /* 0x3c00000008f97fae */ /* 0x0003e2000e12187c */
[----:B------:R-:W-:Y:S01]  /*17c50*/  ISETP.GE.U32.AND P4, PT, R3, 0x7fffff6b, PT ;  /* 0x7fffff6b0300780c */ /* 0x000fe20003f86070 */
[----:B------:R-:W-:Y:S02]  /*17c60*/  IMAD R3, R2, 0x72, RZ ;  /* 0x0000007202037824 */ /* 0x000fe400078e02ff */
[C---:B--2---:R-:W-:Y:S01]  /*17c70*/  IMAD.WIDE R10, R4.reuse, 0x4, R240 ;  /* 0x00000004040a7825 */ /* 0x044fe200078e02f0 */
[----:B------:R2:W-:Y:S04]  /*17c80*/  LDGSTS.E [R249+0x30004], desc[UR60][R14.64], !P3 ;  /* 0x300040000ef97fae */ /* 0x0005e8000d92187c */
[----:B------:R2:W-:Y:S01]  /*17c90*/  LDGSTS.E [R249+0x34004], desc[UR60][R12.64], !P3 ;  /* 0x340040000cf97fae */ /* 0x0005e2000d92187c */
[----:B-1----:R-:W-:-:S03]  /*17ca0*/  IMAD.WIDE R8, R4, 0x4, R238 ;  /* 0x0000000404087825 */ /* 0x002fc600078e02ee */
[----:B------:R2:W-:Y:S01]  /*17cb0*/  STL.64 [R1+0x7e0], R14 ;  /* 0x0007e00e01007387 */ /* 0x0005e20000100a00 */
[----:B----4-:R-:W-:-:S03]  /*17cc0*/  VIADD R4, R7, 0xffffffe9 ;  /* 0xffffffe907047836 */ /* 0x010fc60000000000 */
[----:B------:R1:W-:Y:S01]  /*17cd0*/  LDGSTS.E [R249+0x38004], desc[UR60][R10.64], !P3 ;  /* 0x380040000af97fae */ /* 0x0003e2000d92187c */
[----:B------:R-:W4:Y:S03]  /*17ce0*/  LDC R7, c[0x0][0x230] ;  /* 0x00008c00ff077b82 */ /* 0x000f260000000800 */
[----:B------:R3:W-:Y:S04]  /*17cf0*/  STL.64 [R1+0x7d8], R12 ;  /* 0x0007d80c01007387 */ /* 0x0007e80000100a00 */
[----:B------:R1:W-:Y:S01]  /*17d00*/  LDGSTS.E [R249+0x3c004], desc[UR60][R8.64], !P3 ;  /* 0x3c00400008f97fae */ /* 0x0003e2000d92187c */
[----:B--2---:R-:W-:Y:S01]  /*17d10*/  IMAD.WIDE R14, R3, 0x4, R244 ;  /* 0x00000004030e7825 */ /* 0x004fe200078e02f4 */
[----:B------:R-:W-:-:S02]  /*17d20*/  ISETP.GE.U32.AND P3, PT, R4, 0x7fffff6a, PT ;  /* 0x7fffff6a0400780c */ /* 0x000fc40003f66070 */
[----:B------:R1:W-:Y:S01]  /*17d30*/  STL.64 [R1+0x7d0], R10 ;  /* 0x0007d00a01007387 */ /* 0x0003e20000100a00 */
[----:B------:R-:W-:Y:S02]  /*17d40*/  IMAD R4, R2, 0x73, RZ ;  /* 0x0000007302047824 */ /* 0x000fe400078e02ff */
[C---:B---3--:R-:W-:Y:S01]  /*17d50*/  IMAD.WIDE R12, R3.reuse, 0x4, R242 ;  /* 0x00000004030c7825 */ /* 0x048fe200078e02f2 */
[----:B------:R2:W-:Y:S04]  /*17d60*/  STL.64 [R1+0x7c8], R8 ;  /* 0x0007c80801007387 */ /* 0x0005e80000100a00 */
[----:B------:R3:W-:Y:S01]  /*17d70*/  STL.64 [R1+0x7c0], R14 ;  /* 0x0007c00e01007387 */ /* 0x0007e20000100a00 */
[----:B-1----:R-:W-:-:S03]  /*17d80*/  IMAD.WIDE R10, R3, 0x4, R240 ;  /* 0x00000004030a7825 */ /* 0x002fc600078e02f0 */
[----:B------:R3:W-:Y:S01]  /*17d90*/  LDGSTS.E [R249+0x30008], desc[UR60][R14.64], !P0 ;  /* 0x300080000ef97fae */ /* 0x0007e2000c12187c */
[----:B--2---:R-:W-:-:S03]  /*17da0*/  IMAD.WIDE R8, R3, 0x4, R238 ;  /* 0x0000000403087825 */ /* 0x004fc600078e02ee */
        /* <DEDUP_REMOVED lines=12> */
[----:B------:R3:W-:Y:S02]  /*17e70*/  LDGSTS.E [R249+0x3000c], desc[UR60][R14.64], !P2 ;  /* 0x3000c0000ef97fae */ /* 0x0007e4000d12187c */
[----:B------:R-:W-:-:S02]  /*17e80*/  VIADD R3, R5, 0xffffffcb ;  /* 0xffffffcb05037836 */ /* 0x000fc40000000000 */
[----:B------:R4:W-:Y:S01]  /*17e90*/  LDGSTS.E [R249+0x3400c], desc[UR60][R12.64], !P2 ;  /* 0x3400c0000cf97fae */ /* 0x0009e2000d12187c */
[----:B------:R-:W2:Y:S01]  /*17ea0*/  LDC R5, c[0x0][0x230] ;  /* 0x00008c00ff057b82 */ /* 0x000ea20000000800 */
[----:B-1----:R-:W-:Y:S02]  /*17eb0*/  IMAD.WIDE R8, R4, 0x4, R238 ;  /* 0x0000000404087825 */ /* 0x002fe400078e02ee */
[----:B------:R1:W-:Y:S04]  /*17ec0*/  LDGSTS.E [R249+0x3800c], desc[UR60][R10.64], !P2 ;  /* 0x3800c0000af97fae */ /* 0x0003e8000d12187c */
[----:B------:R1:W-:Y:S01]  /*17ed0*/  LDGSTS.E [R249+0x3c00c], desc[UR60][R8.64], !P2 ;  /* 0x3c00c00008f97fae */ /* 0x0003e2000d12187c */
[----:B------:R-:W-:Y:S01]  /*17ee0*/  ISETP.GE.U32.AND P2, PT, R3, 0x7fffff4c, PT ;  /* 0x7fffff4c0300780c */ /* 0x000fe20003f46070 */
[----:B------:R-:W-:-:S02]  /*17ef0*/  IMAD R3, R2, 0x14, RZ ;  /* 0x0000001402037824 */ /* 0x000fc400078e02ff */
[----:B------:R3:W-:Y:S01]  /*17f00*/  STL.64 [R1+0x7a0], R14 ;  /* 0x0007a00e01007387 */ /* 0x0007e20000100a00 */
[----:B------:R-:W-:-:S03]  /*17f10*/  LOP3.LUT R250, R0, 0x50, RZ, 0x3c, !PT ;  /* 0x0000005000fa7812 */ /* 0x000fc600078e3cff */
[----:B------:R4:W-:Y:S04]  /*17f20*/  STL.64 [R1+0x798], R12 ;  /* 0x0007980c01007387 */ /* 0x0009e80000100a00 */
[----:B------:R1:W-:Y:S01]  /*17f30*/  STL.64 [R1+0x790], R10 ;  /* 0x0007900a01007387 */ /* 0x0003e20000100a00 */
[----:B------:R-:W-:-:S03]  /*17f40*/  IADD3 R250, R250, UR4, RZ ;  /* 0x00000004fafa7c10 */ /* 0x000fc6000fffe0ff */
[----:B------:R1:W-:Y:S01]  /*17f50*/  STL.64 [R1+0x788], R8 ;  /* 0x0007880801007387 */ /* 0x0003e20000100a00 */
[----:B---3--:R-:W-:-:S04]  /*17f60*/  IMAD.WIDE R14, R3, 0x4, R244 ;  /* 0x00000004030e7825 */ /* 0x008fc800078e02f4 */
[----:B----4-:R-:W-:-:S04]  /*17f70*/  IMAD.WIDE R12, R3, 0x4, R242 ;  /* 0x00000004030c7825 */ /* 0x010fc800078e02f2 */
[----:B-1----:R-:W-:-:S04]  /*17f80*/  IMAD.WIDE R10, R3, 0x4, R240 ;  /* 0x00000004030a7825 */ /* 0x002fc800078e02f0 */
[----:B------:R-:W-:Y:S01]  /*17f90*/  IMAD.WIDE R8, R3, 0x4, R238 ;  /* 0x0000000403087825 */ /* 0x000fe200078e02ee */
[----:B------:R1:W-:Y:S03]  /*17fa0*/  LDGSTS.E [R250], desc[UR60][R14.64], !P5 ;  /* 0x000000000efa7fae */ /* 0x0003e6000e92187c */
[----:B------:R-:W-:Y:S01]  /*17fb0*/  VIADD R3, R7, 0xffffffca ;  /* 0xffffffca07037836 */ /* 0x000fe20000000000 */
[----:B------:R1:W-:Y:S01]  /*17fc0*/  STL.64 [R1+0x1200], R14 ;  /* 0x0012000e01007387 */ /* 0x0003e20000100a00 */
[----:B------:R-:W3:Y:S01]  /*17fd0*/  LDC R7, c[0x0][0x230] ;  /* 0x00008c00ff077b82 */ /* 0x000ee20000000800 */
[----:B------:R-:W-:Y:S02]  /*17fe0*/  IMAD R4, R2, 0x15, RZ ;  /* 0x0000001502047824 */ /* 0x000fe400078e02ff */
[----:B------:R4:W-:Y:S04]  /*17ff0*/  STL.64 [R1+0x11f8], R12 ;  /* 0x0011f80c01007387 */ /* 0x0009e80000100a00 */
[----:B------:R4:W-:Y:S04]  /*18000*/  LDGSTS.E [R250+0x4000], desc[UR60][R12.64], !P5 ;  /* 0x040000000cfa7fae */ /* 0x0009e8000e92187c */
[----:B------:R2:W-:Y:S01]  /*18010*/  STL.64 [R1+0x11f0], R10 ;  /* 0x0011f00a01007387 */ /* 0x0005e20000100a00 */
[----:B-1----:R-:W-:-:S03]  /*18020*/  IMAD.WIDE R14, R4, 0x4, R244 ;  /* 0x00000004040e7825 */ /* 0x002fc600078e02f4 */
[----:B------:R2:W-:Y:S04]  /*18030*/  LDGSTS.E [R250+0x8000], desc[UR60][R10.64], !P5 ;  /* 0x080000000afa7fae */ /* 0x0005e8000e92187c */
[----:B------:R1:W-:Y:S01]  /*18040*/  STL.64 [R1+0x11e8], R8 ;  /* 0x0011e80801007387 */ /* 0x0003e20000100a00 */
[----:B----4-:R-:W-:-:S03]  /*18050*/  IMAD.WIDE R12, R4, 0x4, R242 ;  /* 0x00000004040c7825 */ /* 0x010fc600078e02f2 */
[----:B------:R1:W-:Y:S01]  /*18060*/  LDGSTS.E [R250+0xc000], desc[UR60][R8.64], !P5 ;  /* 0x0c00000008fa7fae */ /* 0x0003e2000e92187c */
[----:B------:R-:W-:Y:S01]  /*18070*/  ISETP.GE.U32.AND P5, PT, R3, 0x7fffff4b, PT ;  /* 0x7fffff4b0300780c */ /* 0x000fe20003fa6070 */
        /* <DEDUP_REMOVED lines=8> */
[----:B------:R-:W4:Y:S01]  /*18100*/  LDC R154, c[0x0][0x230] ;  /* 0x00008c00ff9a7b82 */ /* 0x000f220000000800 */
[C---:B--2---:R-:W-:Y:S02]  /*18110*/  IMAD.WIDE R14, R3.reuse, 0x4, R244 ;  /* 0x00000004030e7825 */ /* 0x044fe400078e02f4 */
[----:B------:R2:W-:Y:S04]  /*18120*/  STL.64 [R1+0x11d0], R10 ;  /* 0x0011d00a01007387 */ /* 0x0005e80000100a00 */
[----:B------:R2:W-:Y:S01]  /*18130*/  LDGSTS.E [R250+0x8004], desc[UR60][R10.64], !P4 ;  /* 0x080040000afa7fae */ /* 0x0005e2000e12187c */
[----:B-1----:R-:W-:-:S03]  /*18140*/  IMAD.WIDE R12, R3, 0x4, R242 ;  /* 0x00000004030c7825 */ /* 0x002fc600078e02f2 */
[----:B------:R1:W-:Y:S04]  /*18150*/  STL.64 [R1+0x11c8], R8 ;  /* 0x0011c80801007387 */ /* 0x0003e80000100a00 */
[----:B------:R1:W-:Y:S01]  /*18160*/  LDGSTS.E [R250+0xc004], desc[UR60][R8.64], !P4 ;  /* 0x0c00400008fa7fae */ /* 0x0003e2000e12187c */
[----:B------:R-:W-:Y:S01]  /*18170*/  ISETP.GE.U32.AND P4, PT, R4, 0x7fffff4a, PT ;  /* 0x7fffff4a0400780c */ /* 0x000fe20003f86070 */
[----:B--2---:R-:W-:Y:S02]  /*18180*/  IMAD.WIDE R10, R3, 0x4, R240 ;  /* 0x00000004030a7825 */ /* 0x004fe400078e02f0 */
        /* <DEDUP_REMOVED lines=213> */
[----:B------:R1:W-:Y:S01]  /*18ee0*/  LDGSTS.E [R250+0x3800c], desc[UR60][R10.64], !P5 ;  /* 0x3800c0000afa7fae */ /* 0x0003e2000e92187c */
[----:B------:R-:W-:-:S03]  /*18ef0*/  LOP3.LUT R251, R0, 0x60, RZ, 0x3c, !PT ;  /* 0x0000006000fb7812 */ /* 0x000fc600078e3cff */
[----:B------:R1:W-:Y:S01]  /*18f00*/  LDGSTS.E [R250+0x3c00c], desc[UR60][R8.64], !P5 ;  /* 0x3c00c00008fa7fae */ /* 0x0003e2000e92187c */
[----:B------:R-:W-:Y:S01]  /*18f10*/  ISETP.GE.U32.AND P5, PT, R3, 0x7fffff48, PT ;  /* 0x7fffff480300780c */ /* 0x000fe20003fa6070 */
[----:B------:R-:W-:Y:S02]  /*18f20*/  IMAD R3, R2, 0x18, RZ ;  /* 0x0000001802037824 */ /* 0x000fe400078e02ff */
[----:B------:R3:W-:Y:S04]  /*18f30*/  STL.64 [R1+0x720], R14 ;  /* 0x0007200e01007387 */ /* 0x0007e80000100a00 */
[----:B------:R4:W-:Y:S04]  /*18f40*/  STL.64 [R1+0x718], R12 ;  /* 0x0007180c01007387 */ /* 0x0009e80000100a00 */
[----:B------:R1:W-:Y:S01]  /*18f50*/  STL.64 [R1+0x710], R10 ;  /* 0x0007100a01007387 */ /* 0x0003e20000100a00 */
[----:B------:R-:W-:-:S03]  /*18f60*/  VIADD R251, R251, UR4 ;  /* 0x00000004fbfb7c36 */ /* 0x000fc60008000000 */
[----:B------:R1:W-:Y:S01]  /*18f70*/  STL.64 [R1+0x708], R8 ;  /* 0x0007080801007387 */ /* 0x0003e20000100a00 */
[----:B---3--:R-:W-:-:S04]  /*18f80*/  IMAD.WIDE R14, R3, 0x4, R244 ;  /* 0x00000004030e7825 */ /* 0x008fc800078e02f4 */
[----:B----4-:R-:W-:-:S04]  /*18f90*/  IMAD.WIDE R12, R3, 0x4, R242 ;  /* 0x00000004030c7825 */ /* 0x010fc800078e02f2 */
[----:B-1----:R-:W-:-:S04]  /*18fa0*/  IMAD.WIDE R10, R3, 0x4, R240 ;  /* 0x00000004030a7825 */ /* 0x002fc800078e02f0 */
[----:B------:R-:W-:Y:S01]  /*18fb0*/  IMAD.WIDE R8, R3, 0x4, R238 ;  /* 0x0000000403087825 */ /* 0x000fe200078e02ee */
[----:B------:R-:W-:Y:S01]  /*18fc0*/  IADD3 R3, R154, -0x3a, RZ ;  /* 0xffffffc69a037810 */ /* 0x000fe20007ffe0ff */
[----:B------:R1:W-:Y:S01]  /*18fd0*/  LDGSTS.E [R251], desc[UR60][R14.64], !P4 ;  /* 0x000000000efb7fae */ /* 0x0003e2000e12187c */
[----:B------:R-:W3:Y:S01]  /*18fe0*/  LDC R154, c[0x0][0x230] ;  /* 0x00008c00ff9a7b82 */ /* 0x000ee20000000800 */
[----:B------:R-:W-:Y:S02]  /*18ff0*/  IMAD R4, R2, 0x19, RZ ;  /* 0x0000001902047824 */ /* 0x000fe400078e02ff */
[----:B------:R1:W-:Y:S04]  /*19000*/  STL.64 [R1+0x1180], R14 ;  /* 0x0011800e01007387 */ /* 0x0003e80000100a00 */
        /* <DEDUP_REMOVED lines=189> */
[----:B-1----:R-:W-:Y:S01]  /*19be0*/  IMAD.WIDE R8, R3, 0x4, R238 ;  /* 0x0000000403087825 */ /* 0x002fe200078e02ee */
[----:B------:R-:W-:-:S02]  /*19bf0*/  IADD3 R3, R154, -0x1e, RZ ;  /* 0xffffffe29a037810 */ /* 0x000fc40007ffe0ff */
[----:B------:R1:W-:Y:S01]  /*19c00*/  STL.64 [R1+0x6f8], R12 ;  /* 0x0006f80c01007387 */ /* 0x0003e20000100a00 */
[----:B------:R-:W3:Y:S03]  /*19c10*/  LDC R154, c[0x0][0x230] ;  /* 0x00008c00ff9a7b82 */ /* 0x000ee60000000800 */
[----:B------:R1:W-:Y:S01]  /*19c20*/  LDGSTS.E [R251+0x34000], desc[UR60][R12.64], !P0 ;  /* 0x340000000cfb7fae */ /* 0x0003e2000c12187c */
[----:B--2---:R-:W-:-:S03]  /*19c30*/  IMAD.WIDE R14, R4, 0x4, R244 ;  /* 0x00000004040e7825 */ /* 0x004fc600078e02f4 */
[----:B------:R2:W-:Y:S04]  /*19c40*/  STL.64 [R1+0x6f0], R10 ;  /* 0x0006f00a01007387 */ /* 0x0005e80000100a00 */
[----:B------:R2:W-:Y:S01]  /*19c50*/  LDGSTS.E [R251+0x38000], desc[UR60][R10.64], !P0 ;  /* 0x380000000afb7fae */ /* 0x0005e2000c12187c */
[----:B-1----:R-:W-:-:S03]  /*19c60*/  IMAD.WIDE R12, R4, 0x4, R242 ;  /* 0x00000004040c7825 */ /* 0x002fc600078e02f2 */
[----:B------:R1:W-:Y:S04]  /*19c70*/  STL.64 [R1+0x6e8], R8 ;  /* 0x0006e80801007387 */ /* 0x0003e80000100a00 */
[----:B------:R1:W-:Y:S01]  /*19c80*/  LDGSTS.E [R251+0x3c000], desc[UR60][R8.64], !P0 ;  /* 0x3c00000008fb7fae */ /* 0x0003e2000c12187c */
[----:B------:R-:W-:Y:S01]  /*19c90*/  ISETP.GE.U32.AND P0, PT, R3, 0x7fffff63, PT ;  /* 0x7fffff630300780c */ /* 0x000fe20003f06070 */
[----:B--2---:R-:W-:Y:S02]  /*19ca0*/  IMAD.WIDE R10, R4, 0x4, R240 ;  /* 0x00000004040a7825 */ /* 0x004fe400078e02f0 */
[----:B------:R2:W-:Y:S02]  /*19cb0*/  LDGSTS.E [R251+0x30004], desc[UR60][R14.64], !P2 ;  /* 0x300040000efb7fae */ /* 0x0005e4000d12187c */
[----:B------:R-:W-:-:S02]  /*19cc0*/  IMAD R3, R2, 0x7a, RZ ;  /* 0x0000007a02037824 */ /* 0x000fc400078e02ff */
        /* <DEDUP_REMOVED lines=33> */
[----:B-1----:R-:W-:-:S03]  /*19ee0*/  IMAD.WIDE R8, R4, 0x4, R238 ;  /* 0x0000000404087825 */ /* 0x002fc600078e02ee */
[----:B------:R1:W-:Y:S01]  /*19ef0*/  LDGSTS.E [R251+0x3800c], desc[UR60][R10.64], !P4 ;  /* 0x3800c0000afb7fae */ /* 0x0003e2000e12187c */
[----:B------:R-:W-:Y:S01]  /*19f00*/  LOP3.LUT R252, R0, 0x70, RZ, 0x3c, !PT ;  /* 0x0000007000fc7812 */ /* 0x000fe200078e3cff */
[----:B------:R-:W2:Y:S02]  /*19f10*/  LDC R4, c[0x0][0x230] ;  /* 0x00008c00ff047b82 */ /* 0x000ea40000000800 */
        /* <DEDUP_REMOVED lines=10> */
[----:B------:R4:W-:Y:S01]  /*19fc0*/  STL.64 [R1+0x680], R14 ;  /* 0x0006800e01007387 */ /* 0x0009e20000100a00 */
[----:B-1----:R-:W-:-:S03]  /*19fd0*/  IMAD.WIDE R10, R3, 0x4, R240 ;  /* 0x00000004030a7825 */ /* 0x002fc600078e02f0 */
[----:B------:R4:W-:Y:S01]  /*19fe0*/  LDGSTS.E [R252], desc[UR60][R14.64], !P3 ;  /* 0x000000000efc7fae */ /* 0x0009e2000d92187c */
[----:B---3--:R-:W-:-:S03]  /*19ff0*/  IMAD.WIDE R8, R3, 0x4, R238 ;  /* 0x0000000403087825 */ /* 0x008fc600078e02ee */
[----:B------:R1:W-:Y:S01]  /*1a000*/  STL.64 [R1+0x678], R12 ;  /* 0x0006780c01007387 */ /* 0x0003e20000100a00 */
[----:B------:R-:W-:-:S03]  /*1a010*/  VIADD R3, R5, 0xffffffc2 ;  /* 0xffffffc205037836 */ /* 0x000fc60000000000 */
[----:B------:R1:W-:Y:S01]  /*1a020*/  LDGSTS.E [R252+0x4000], desc[UR60][R12.64], !P3 ;  /* 0x040000000cfc7fae */ /* 0x0003e2000d92187c */
[----:B------:R-:W-:Y:S01]  /*1a030*/  IMAD R0, R2, 0x1d, RZ ;  /* 0x0000001d02007824 */ /* 0x000fe200078e02ff */
[----:B------:R-:W3:Y:S02]  /*1a040*/  LDC R5, c[0x0][0x230] ;  /* 0x00008c00ff057b82 */ /* 0x000ee40000000800 */
[----:B------:R2:W-:Y:S01]  /*1a050*/  STL.64 [R1+0x670], R10 ;  /* 0x0006700a01007387 */ /* 0x0005e20000100a00 */
[----:B----4-:R-:W-:-:S03]  /*1a060*/  IMAD.WIDE R14, R0, 0x4, R244 ;  /* 0x00000004000e7825 */ /* 0x010fc600078e02f4 */
[----:B------:R2:W-:Y:S04]  /*1a070*/  LDGSTS.E [R252+0x8000], desc[UR60][R10.64], !P3 ;  /* 0x080000000afc7fae */ /* 0x0005e8000d92187c */
[----:B------:R4:W-:Y:S01]  /*1a080*/  STL.64 [R1+0x668], R8 ;  /* 0x0006680801007387 */ /* 0x0009e20000100a00 */
[----:B-1----:R-:W-:-:S03]  /*1a090*/  IMAD.WIDE R12, R0, 0x4, R242 ;  /* 0x00000004000c7825 */ /* 0x002fc600078e02f2 */
[----:B------:R4:W-:Y:S01]  /*1a0a0*/  LDGSTS.E [R252+0xc000], desc[UR60][R8.64], !P3 ;  /* 0x0c00000008fc7fae */ /* 0x0009e2000d92187c */
[C---:B--2---:R-:W-:Y:S01]  /*1a0b0*/  IMAD.WIDE R10, R0.reuse, 0x4, R240 ;  /* 0x00000004000a7825 */ /* 0x044fe200078e02f0 */
[----:B------:R-:W-:Y:S02]  /*1a0c0*/  ISETP.GE.U32.AND P3, PT, R3, 0x7fffff43, PT ;  /* 0x7fffff430300780c */ /* 0x000fe40003f66070 */
[----:B------:R1:W-:Y:S01]  /*1a0d0*/  LDGSTS.E [R252+0x4], desc[UR60][R14.64], !P0 ;  /* 0x000040000efc7fae */ /* 0x0003e2000c12187c */
[----:B----4-:R-:W-:Y:S01]  /*1a0e0*/  IMAD.WIDE R8, R0, 0x4, R238 ;  /* 0x0000000400087825 */ /* 0x010fe200078e02ee */
[----:B------:R-:W-:Y:S02]  /*1a0f0*/  IADD3 R0, R7, -0x3f, RZ ;  /* 0xffffffc107007810 */ /* 0x000fe40007ffe0ff */
[----:B------:R2:W-:Y:S01]  /*1a100*/  LDGSTS.E [R252+0x4004], desc[UR60][R12.64], !P0 ;  /* 0x040040000cfc7fae */ /* 0x0005e2000c12187c */
[----:B------:R-:W4:Y:S01]  /*1a110*/  LDC R7, c[0x0][0x230] ;  /* 0x00008c00ff077b82 */ /* 0x000f220000000800 */
[----:B------:R-:W-:-:S02]  /*1a120*/  IMAD R3, R2, 0x1e, RZ ;  /* 0x0000001e02037824 */ /* 0x000fc400078e02ff */
[----:B------:R1:W-:Y:S04]  /*1a130*/  STL.64 [R1+0x660], R14 ;  /* 0x0006600e01007387 */ /* 0x0003e80000100a00 */
[----:B------:R3:W-:Y:S04]  /*1a140*/  LDGSTS.E [R252+0x8004], desc[UR60][R10.64], !P0 ;  /* 0x080040000afc7fae */ /* 0x0007e8000c12187c */
[----:B------:R2:W-:Y:S04]  /*1a150*/  STL.64 [R1+0x658], R12 ;  /* 0x0006580c01007387 */ /* 0x0005e80000100a00 */
[----:B------:R3:W-:Y:S01]  /*1a160*/  LDGSTS.E [R252+0xc004], desc[UR60][R8.64], !P0 ;  /* 0x0c00400008fc7fae */ /* 0x0007e2000c12187c */
[----:B-1----:R-:W-:Y:S01]  /*1a170*/  IMAD.WIDE R14, R3, 0x4, R244 ;  /* 0x00000004030e7825 */ /* 0x002fe200078e02f4 */
[----:B------:R-:W-:-:S02]  /*1a180*/  ISETP.GE.U32.AND P0, PT, R0, 0x7fffff42, PT ;  /* 0x7fffff420000780c */ /* 0x000fc40003f06070 */
[----:B------:R3:W-:Y:S01]  /*1a190*/  STL.64 [R1+0x650], R10 ;  /* 0x0006500a01007387 */ /* 0x0007e20000100a00 */
[----:B------:R-:W-:Y:S02]  /*1a1a0*/  IMAD R0, R2, 0x1f, RZ ;  /* 0x0000001f02007824 */ /* 0x000fe400078e02ff */
[C---:B--2---:R-:W-:Y:S01]  /*1a1b0*/  IMAD.WIDE R12, R3.reuse, 0x4, R242 ;  /* 0x00000004030c7825 */ /* 0x044fe200078e02f2 */
[----:B------:R1:W-:Y:S04]  /*1a1c0*/  STL.64 [R1+0x648], R8 ;  /* 0x0006480801007387 */ /* 0x0003e80000100a00 */
[----:B------:R2:W-:Y:S01]  /*1a1d0*/  STL.64 [R1+0x640], R14 ;  /* 0x0006400e01007387 */ /* 0x0005e20000100a00 */
[----:B---3--:R-:W-:-:S03]  /*1a1e0*/  IMAD.WIDE R10, R3, 0x4, R240 ;  /* 0x00000004030a7825 */ /* 0x008fc600078e02f0 */
        /* <DEDUP_REMOVED lines=21> */
[----:B------:R-:W3:Y:S03]  /*1a340*/  LDC R5, c[0x0][0x230] ;  /* 0x00008c00ff057b82 */ /* 0x000ee60000000800 */
[----:B------:R4:W-:Y:S01]  /*1a350*/  STL.64 [R1+0x610], R10 ;  /* 0x0006100a01007387 */ /* 0x0009e20000100a00 */
[----:B--2---:R-:W-:-:S03]  /*1a360*/  IMAD.WIDE R14, R3, 0x4, R244 ;  /* 0x00000004030e7825 */ /* 0x004fc600078e02f4 */
[----:B------:R4:W-:Y:S04]  /*1a370*/  LDGSTS.E [R252+0x800c], desc[UR60][R10.64], !P5 ;  /* 0x0800c0000afc7fae */ /* 0x0009e8000e92187c */
[----:B------:R2:W-:Y:S01]  /*1a380*/  STL.64 [R1+0x608], R8 ;  /* 0x0006080801007387 */ /* 0x0005e20000100a00 */
[----:B-1----:R-:W-:-:S03]  /*1a390*/  IMAD.WIDE R12, R3, 0x4, R242 ;  /* 0x00000004030c7825 */ /* 0x002fc600078e02f2 */
[----:B------:R2:W-:Y:S01]  /*1a3a0*/  LDGSTS.E [R252+0xc00c], desc[UR60][R8.64], !P5 ;  /* 0x0c00c00008fc7fae */ /* 0x0005e2000e92187c */
[C---:B----4-:R-:W-:Y:S01]  /*1a3b0*/  IMAD.WIDE R10, R3.reuse, 0x4, R240 ;  /* 0x00000004030a7825 */ /* 0x050fe200078e02f0 */
[----:B------:R-:W-:Y:S02]  /*1a3c0*/  ISETP.GE.U32.AND P5, PT, R0, 0x7fffff24, PT ;  /* 0x7fffff240000780c */ /* 0x000fe40003fa6070 */
[----:B------:R1:W-:Y:S01]  /*1a3d0*/  LDGSTS.E [R252+0x10000], desc[UR60][R14.64], !P4 ;  /* 0x100000000efc7fae */ /* 0x0003e2000e12187c */
[----:B--2---:R-:W-:-:S03]  /*1a3e0*/  IMAD.WIDE R8, R3, 0x4, R238 ;  /* 0x0000000403087825 */ /* 0x004fc600078e02ee */
[----:B------:R2:W-:Y:S01]  /*1a3f0*/  LDGSTS.E [R252+0x14000], desc[UR60][R12.64], !P4 ;  /* 0x140000000cfc7fae */ /* 0x0005e2000e12187c */
[----:B------:R-:W-:-:S03]  /*1a400*/  VIADD R3, R7, 0xffffffa2 ;  /* 0xffffffa207037836 */ /* 0x000fc60000000000 */
[----:B------:R1:W-:Y:S01]  /*1a410*/  STL.64 [R1+0x600], R14 ;  /* 0x0006000e01007387 */ /* 0x0003e20000100a00 */
[----:B------:R-:W4:Y:S01]  /*1a420*/  LDC R7, c[0x0][0x230] ;  /* 0x00008c00ff077b82 */ /* 0x000f220000000800 */
[----:B------:R-:W-:Y:S02]  /*1a430*/  IMAD R0, R2, 0x3d, RZ ;  /* 0x0000003d02007824 */ /* 0x000fe400078e02ff */
        /* <DEDUP_REMOVED lines=42> */
[----:B--2---:R-:W-:Y:S01]  /*1a6e0*/  IMAD.WIDE R8, R0, 0x4, R238 ;  /* 0x0000000400087825 */ /* 0x004fe200078e02ee */
        /* <DEDUP_REMOVED lines=21> */
[----:B--2---:R-:W-:-:S03]  /*1a840*/  IMAD.WIDE R14, R0, 0x4, R244 ;  /* 0x00000004000e7825 */ /* 0x004fc600078e02f4 */
[----:B------:R2:W-:Y:S04]  /*1a850*/  STL.64 [R1+0x570], R10 ;  /* 0x0005700a01007387 */ /* 0x0005e80000100a00 */
[----:B------:R2:W-:Y:S01]  /*1a860*/  LDGSTS.E [R252+0x28000], desc[UR60][R10.64], !P5 ;  /* 0x280000000afc7fae */ /* 0x0005e2000e92187c */
[----:B-1----:R-:W-:-:S03]  /*1a870*/  IMAD.WIDE R12, R0, 0x4, R242 ;  /* 0x00000004000c7825 */ /* 0x002fc600078e02f2 */
[----:B------:R1:W-:Y:S04]  /*1a880*/  STL.64 [R1+0x568], R8 ;  /* 0x0005680801007387 */ /* 0x0003e80000100a00 */
[----:B------:R1:W-:Y:S01]  /*1a890*/  LDGSTS.E [R252+0x2c000], desc[UR60][R8.64], !P5 ;  /* 0x2c00000008fc7fae */ /* 0x0003e2000e92187c */
[----:B--2---:R-:W-:-:S03]  /*1a8a0*/  IMAD.WIDE R10, R0, 0x4, R240 ;  /* 0x00000004000a7825 */ /* 0x004fc600078e02f0 */
[----:B------:R-:W-:Y:S01]  /*1a8b0*/  LDGSTS.E [R252+0x20004], desc[UR60][R14.64], !P4 ;  /* 0x200040000efc7fae */ /* 0x000fe2000e12187c */
[----:B------:R-:W-:Y:S01]  /*1a8c0*/  ISETP.GE.U32.AND P5, PT, R3, 0x7fffff03, PT ;  /* 0x7fffff030300780c */ /* 0x000fe20003fa6070 */
[----:B------:R-:W-:Y:S02]  /*1a8d0*/  IMAD R3, R2, 0x5e, RZ ;  /* 0x0000005e02037824 */ /* 0x000fe400078e02ff */
[----:B------:R2:W-:Y:S01]  /*1a8e0*/  LDGSTS.E [R252+0x24004], desc[UR60][R12.64], !P4 ;  /* 0x240040000cfc7fae */ /* 0x0005e2000e12187c */
[----:B-1----:R-:W-:-:S03]  /*1a8f0*/  IMAD.WIDE R8, R0, 0x4, R238 ;  /* 0x0000000400087825 */ /* 0x002fc600078e02ee */
[----:B------:R1:W-:Y:S01]  /*1a900*/  LDGSTS.E [R252+0x28004], desc[UR60][R10.64], !P4 ;  /* 0x280040000afc7fae */ /* 0x0003e2000e12187c */
[----:B------:R-:W-:-:S03]  /*1a910*/  VIADD R0, R5, 0xffffff81 ;  /* 0xffffff8105007836 */ /* 0x000fc60000000000 */
[----:B------:R3:W-:Y:S04]  /*1a920*/  LDGSTS.E [R252+0x2c004], desc[UR60][R8.64], !P4 ;  /* 0x2c00400008fc7fae */ /* 0x0007e8000e12187c */
[----:B------:R-:W-:Y:S01]  /*1a930*/  STL.64 [R1+0x560], R14 ;  /* 0x0005600e01007387 */ /* 0x000fe20000100a00 */
[----:B------:R-:W-:Y:S01]  /*1a940*/  ISETP.GE.U32.AND P4, PT, R0, 0x7fffff02, PT ;  /* 0x7fffff020000780c */ /* 0x000fe20003f86070 */
[----:B----4-:R-:W-:Y:S02]  /*1a950*/  VIADD R0, R7, 0xffffff80 ;  /* 0xffffff8007007836 */ /* 0x010fe40000000000 */
[----:B------:R2:W-:Y:S04]  /*1a960*/  STL.64 [R1+0x558], R12 ;  /* 0x0005580c01007387 */ /* 0x0005e80000100a00 */
[----:B------:R1:W-:Y:S01]  /*1a970*/  STL.64 [R1+0x550], R10 ;  /* 0x0005500a01007387 */ /* 0x0003e20000100a00 */
[----:B------:R-:W-:Y:S01]  /*1a980*/  ISETP.GE.AND P6, PT, R153, R0, PT ;  /* 0x000000009900720c */ /* 0x000fe20003fc6270 */
[----:B------:R-:W-:-:S02]  /*1a990*/  IMAD R156, R2, 0x5f, RZ ;  /* 0x0000005f029c7824 */ /* 0x000fc400078e02ff */
[----:B------:R3:W-:Y:S01]  /*1a9a0*/  STL.64 [R1+0x548], R8 ;  /* 0x0005480801007387 */ /* 0x0007e20000100a00 */
[----:B--2---:R-:W-:-:S04]  /*1a9b0*/  IMAD.WIDE R12, R3, 0x4, R244 ;  /* 0x00000004030c7825 */ /* 0x004fc800078e02f4 */
[C---:B-1----:R-:W-:Y:S01]  /*1a9c0*/  IMAD.WIDE R10, R3.reuse, 0x4, R242 ;  /* 0x00000004030a7825 */ /* 0x042fe200078e02f2 */
[----:B------:R1:W-:Y:S03]  /*1a9d0*/  STL.64 [R1+0x540], R12 ;  /* 0x0005400c01007387 */ /* 0x0003e60000100a00 */
[C---:B---3--:R-:W-:Y:S01]  /*1a9e0*/  IMAD.WIDE R8, R3.reuse, 0x4, R240 ;  /* 0x0000000403087825 */ /* 0x048fe200078e02f0 */
[----:B------:R1:W-:Y:S03]  /*1a9f0*/  LDGSTS.E [R252+0x20008], desc[UR60][R12.64], !P3 ;  /* 0x200080000cfc7fae */ /* 0x0003e6000d92187c */
[----:B------:R-:W-:Y:S01]  /*1aa00*/  IMAD.WIDE R4, R3, 0x4, R238 ;  /* 0x0000000403047825 */ /* 0x000fe200078e02ee */
[----:B------:R2:W-:Y:S01]  /*1aa10*/  STL.64 [R1+0x538], R10 ;  /* 0x0005380a01007387 */ /* 0x0005e20000100a00 */
[----:B------:R-:W-:-:S03]  /*1aa20*/  SEL R3, RZ, 0x4, P6 ;  /* 0x00000004ff037807 */ /* 0x000fc60003000000 */
[----:B------:R2:W-:Y:S01]  /*1aa30*/  LDGSTS.E [R252+0x24008], desc[UR60][R10.64], !P3 ;  /* 0x240080000afc7fae */ /* 0x0005e2000d92187c */
[----:B------:R-:W-:-:S04]  /*1aa40*/  IMAD.WIDE R116, R156, 0x4, R244 ;  /* 0x000000049c747825 */ /* 0x000fc800078e02f4 */
[C---:B-1----:R-:W-:Y:S02]  /*1aa50*/  IMAD R13, R2.reuse, 0x7c, RZ ;  /* 0x0000007c020d7824 */ /* 0x042fe400078e02ff */
[----:B------:R-:W-:Y:S01]  /*1aa60*/  IMAD R12, R2, 0x7d, RZ ;  /* 0x0000007d020c7824 */ /* 0x000fe200078e02ff */
[----:B------:R1:W-:Y:S01]  /*1aa70*/  STL.64 [R1+0x530], R8 ;  /* 0x0005300801007387 */ /* 0x0003e20000100a00 */
[----:B------:R-:W-:-:S03]  /*1aa80*/  IMAD.WIDE R52, R13, 0x4, R244 ;  /* 0x000000040d347825 */ /* 0x000fc600078e02f4 */
[----:B------:R1:W-:Y:S01]  /*1aa90*/  LDGSTS.E [R252+0x28008], desc[UR60][R8.64], !P3 ;  /* 0x2800800008fc7fae */ /* 0x0003e2000d92187c */
[C---:B--2---:R-:W-:Y:S02]  /*1aaa0*/  IMAD R11, R2.reuse, 0x7e, RZ ;  /* 0x0000007e020b7824 */ /* 0x044fe400078e02ff */
[----:B------:R-:W-:Y:S01]  /*1aab0*/  IMAD R10, R2, 0x7f, RZ ;  /* 0x0000007f020a7824 */ /* 0x000fe200078e02ff */
[----:B------:R-:W-:Y:S01]  /*1aac0*/  STL.64 [R1+0x528], R4 ;  /* 0x0005280401007387 */ /* 0x000fe20000100a00 */
[----:B------:R-:W-:-:S03]  /*1aad0*/  IMAD.WIDE R28, R11, 0x4, R244 ;  /* 0x000000040b1c7825 */ /* 0x000fc600078e02f4 */
[----:B------:R-:W-:Y:S01]  /*1aae0*/  STL [R1+0x1448], R3 ;  /* 0x0014480301007387 */ /* 0x000fe20000100800 */
[----:B------:R-:W-:-:S04]  /*1aaf0*/  IMAD.WIDE R100, R156, 0x4, R242 ;  /* 0x000000049c647825 */ /* 0x000fc800078e02f2 */
[--C-:B-1----:R-:W-:Y:S01]  /*1ab00*/  IMAD.WIDE R8, R12, 0x4, R244.reuse ;  /* 0x000000040c087825 */ /* 0x102fe200078e02f4 */
[----:B------:R-:W-:Y:S03]  /*1ab10*/  STL.64 [R1+0x520], R116 ;  /* 0x0005207401007387 */ /* 0x000fe60000100a00 */
[----:B------:R-:W-:Y:S01]  /*1ab20*/  IMAD.WIDE R16, R10, 0x4, R244 ;  /* 0x000000040a107825 */ /* 0x000fe200078e02f4 */
[----:B------:R-:W-:Y:S03]  /*1ab30*/  STL.64 [R1+0x500], R52 ;  /* 0x0005003401007387 */ /* 0x000fe60000100a00 */
[C---:B------:R-:W-:Y:S01]  /*1ab40*/  IMAD.WIDE R84, R156.reuse, 0x4, R240 ;  /* 0x000000049c547825 */ /* 0x040fe200078e02f0 */
[----:B------:R1:W-:Y:S03]  /*1ab50*/  STL.64 [R1+0x4e0], R8 ;  /* 0x0004e00801007387 */ /* 0x0003e60000100a00 */
[----:B------:R-:W-:Y:S01]  /*1ab60*/  IMAD.WIDE R68, R156, 0x4, R238 ;  /* 0x000000049c447825 */ /* 0x000fe200078e02ee */
[----:B------:R-:W-:Y:S03]  /*1ab70*/  STL.64 [R1+0x4c0], R28 ;  /* 0x0004c01c01007387 */ /* 0x000fe60000100a00 */
[C---:B------:R-:W-:Y:S01]  /*1ab80*/  IMAD.WIDE R36, R13.reuse, 0x4, R242 ;  /* 0x000000040d247825 */ /* 0x040fe200078e02f2 */
[----:B------:R2:W-:Y:S03]  /*1ab90*/  STL.64 [R1+0x518], R100 ;  /* 0x0005186401007387 */ /* 0x0005e60000100a00 */
[C---:B------:R-:W-:Y:S01]  /*1aba0*/  IMAD.WIDE R20, R13.reuse, 0x4, R240 ;  /* 0x000000040d147825 */ /* 0x040fe200078e02f0 */
[----:B------:R-:W-:Y:S03]  /*1abb0*/  STL.64 [R1+0x4a0], R16 ;  /* 0x0004a01001007387 */ /* 0x000fe60000100a00 */
[----:B------:R-:W-:Y:S01]  /*1abc0*/  IMAD.WIDE R18, R13, 0x4, R238 ;  /* 0x000000040d127825 */ /* 0x000fe200078e02ee */
[----:B------:R3:W-:Y:S03]  /*1abd0*/  STL.64 [R1+0x510], R84 ;  /* 0x0005105401007387 */ /* 0x0007e60000100a00 */
[C---:B------:R-:W-:Y:S01]  /*1abe0*/  IMAD.WIDE R34, R12.reuse, 0x4, R242 ;  /* 0x000000040c227825 */ /* 0x040fe200078e02f2 */
[----:B------:R4:W-:Y:S03]  /*1abf0*/  STL.64 [R1+0x508], R68 ;  /* 0x0005084401007387 */ /* 0x0009e60000100a00 */
[C---:B------:R-:W-:Y:S01]  /*1ac00*/  IMAD.WIDE R32, R12.reuse, 0x4, R240 ;  /* 0x000000040c207825 */ /* 0x040fe200078e02f0 */
[----:B------:R4:W-:Y:S03]  /*1ac10*/  STL.64 [R1+0x4f8], R36 ;  /* 0x0004f82401007387 */ /* 0x0009e60000100a00 */
[----:B------:R-:W-:Y:S01]  /*1ac20*/  IMAD.WIDE R30, R12, 0x4, R238 ;  /* 0x000000040c1e7825 */ /* 0x000fe200078e02ee */
[----:B------:R4:W-:Y:S03]  /*1ac30*/  STL.64 [R1+0x4f0], R20 ;  /* 0x0004f01401007387 */ /* 0x0009e60000100a00 */
[C---:B------:R-:W-:Y:S01]  /*1ac40*/  IMAD.WIDE R26, R11.reuse, 0x4, R242 ;  /* 0x000000040b1a7825 */ /* 0x040fe200078e02f2 */
[----:B------:R4:W-:Y:S03]  /*1ac50*/  LDGSTS.E [R252+0x2c008], desc[UR60][R4.64], !P3 ;  /* 0x2c00800004fc7fae */ /* 0x0009e6000d92187c */
[C---:B------:R-:W-:Y:S01]  /*1ac60*/  IMAD.WIDE R24, R11.reuse, 0x4, R240 ;  /* 0x000000040b187825 */ /* 0x040fe200078e02f0 */
[----:B------:R4:W-:Y:S03]  /*1ac70*/  STL.64 [R1+0x4e8], R18 ;  /* 0x0004e81201007387 */ /* 0x0009e60000100a00 */
[----:B------:R-:W-:Y:S01]  /*1ac80*/  IMAD.WIDE R22, R11, 0x4, R238 ;  /* 0x000000040b167825 */ /* 0x000fe200078e02ee */
[----:B------:R4:W-:Y:S03]  /*1ac90*/  STL.64 [R1+0x4d8], R34 ;  /* 0x0004d82201007387 */ /* 0x0009e60000100a00 */
[C---:B------:R-:W-:Y:S01]  /*1aca0*/  IMAD.WIDE R14, R10.reuse, 0x4, R242 ;  /* 0x000000040a0e7825 */ /* 0x040fe200078e02f2 */
[----:B------:R-:W-:Y:S03]  /*1acb0*/  LDGSTS.E [R252+0x2000c], desc[UR60][R116.64], !P0 ;  /* 0x2000c00074fc7fae */ /* 0x000fe6000c12187c */
[C---:B------:R-:W-:Y:S01]  /*1acc0*/  IMAD.WIDE R12, R10.reuse, 0x4, R240 ;  /* 0x000000040a0c7825 */ /* 0x040fe200078e02f0 */
[----:B------:R4:W-:Y:S04]  /*1acd0*/  STL.64 [R1+0x4d0], R32 ;  /* 0x0004d02001007387 */ /* 0x0009e80000100a00 */
[----:B------:R-:W-:Y:S01]  /*1ace0*/  LDGSTS.E [R252+0x2400c], desc[UR60][R100.64], !P0 ;  /* 0x2400c00064fc7fae */ /* 0x000fe2000c12187c */
[----:B------:R-:W-:-:S03]  /*1acf0*/  IMAD.WIDE R10, R10, 0x4, R238 ;  /* 0x000000040a0a7825 */ /* 0x000fc600078e02ee */
[----:B------:R4:W-:Y:S04]  /*1ad00*/  STL.64 [R1+0x4c8], R30 ;  /* 0x0004c81e01007387 */ /* 0x0009e80000100a00 */
[----:B------:R-:W-:Y:S04]  /*1ad10*/  LDGSTS.E [R252+0x2800c], desc[UR60][R84.64], !P0 ;  /* 0x2800c00054fc7fae */ /* 0x000fe8000c12187c */
        /* <DEDUP_REMOVED lines=12> */
[----:B------:R-:W4:Y:S04]  /*1ade0*/  LDL.64 R246, [R1+0x440] ;  /* 0x0004400001f67983 */ /* 0x000f280000100a00 */
[----:B------:R-:W4:Y:S04]  /*1adf0*/  LDL.64 R158, [R1+0x400] ;  /* 0x00040000019e7983 */ /* 0x000f280000100a00 */
[----:B-1----:R-:W4:Y:S04]  /*1ae00*/  LDL.64 R8, [R1+0x480] ;  /* 0x0004800001087983 */ /* 0x002f280000100a00 */
[----:B------:R-:W4:Y:S04]  /*1ae10*/  LDL.64 R236, [R1+0x3c0] ;  /* 0x0003c00001ec7983 */ /* 0x000f280000100a00 */
[----:B------:R-:W4:Y:S04]  /*1ae20*/  LDL.64 R220, [R1+0x380] ;  /* 0x0003800001dc7983 */ /* 0x000f280000100a00 */
[----:B------:R-:W4:Y:S04]  /*1ae30*/  LDL.64 R204, [R1+0x340] ;  /* 0x0003400001cc7983 */ /* 0x000f280000100a00 */
[----:B------:R-:W4:Y:S04]  /*1ae40*/  LDL.64 R188, [R1+0x300] ;  /* 0x0003000001bc7983 */ /* 0x000f280000100a00 */
[----:B------:R-:W4:Y:S04]  /*1ae50*/  LDL.64 R172, [R1+0x2c0] ;  /* 0x0002c00001ac7983 */ /* 0x000f280000100a00 */
[----:B------:R-:W4:Y:S04]  /*1ae60*/  LDL.64 R148, [R1+0x280] ;  /* 0x0002800001947983 */ /* 0x000f280000100a00 */
[----:B------:R-:W4:Y:S04]  /*1ae70*/  LDL.64 R132, [R1+0x240] ;  /* 0x0002400001847983 */ /* 0x000f280000100a00 */
[----:B------:R-:W4:Y:S04]  /*1ae80*/  LDL.64 R116, [R1+0x200] ;  /* 0x0002000001747983 */ /* 0x000f280000100a00 */
[----:B--2---:R-:W2:Y:S04]  /*1ae90*/  LDL.64 R100, [R1+0x1c0] ;  /* 0x0001c00001647983 */ /* 0x004ea80000100a00 */
[----:B---3--:R-:W3:Y:S04]  /*1aea0*/  LDL.64 R84, [R1+0x180] ;  /* 0x0001800001547983 */ /* 0x008ee80000100a00 */
[----:B----4-:R-:W4:Y:S04]  /*1aeb0*/  LDL.64 R68, [R1+0x140] ;  /* 0x0001400001447983 */ /* 0x010f280000100a00 */
[----:B------:R-:W4:Y:S04]  /*1aec0*/  LDL.64 R52, [R1+0x100] ;  /* 0x0001000001347983 */ /* 0x000f280000100a00 */
[----:B------:R-:W4:Y:S04]  /*1aed0*/  LDL.64 R36, [R1+0xc0] ;  /* 0x0000c00001247983 */ /* 0x000f280000100a00 */
[----:B------:R-:W4:Y:S04]  /*1aee0*/  LDL.64 R20, [R1+0x80] ;  /* 0x0000800001147983 */ /* 0x000f280000100a00 */
[----:B------:R-:W4:Y:S04]  /*1aef0*/  LDL.64 R18, [R1+0x40] ;  /* 0x0000400001127983 */ /* 0x000f280000100a00 */
[----:B------:R-:W4:Y:S01]  /*1af00*/  LDL.64 R152, [R1] ;  /* 0x0000000001987983 */ /* 0x000f220000100a00 */
[----:B------:R-:W-:-:S03]  /*1af10*/  ISETP.GE.U32.AND P3, PT, R0, 0x7fffff01, PT ;  /* 0x7fffff010000780c */ /* 0x000fc60003f66070 */
[----:B------:R-:W-:Y:S04]  /*1af20*/  LDGSTS.E [R252+0x34004], desc[UR60][R34.64], !P5 ;  /* 0x3400400022fc7fae */ /* 0x000fe8000e92187c */
[----:B------:R-:W-:Y:S04]  /*1af30*/  LDGSTS.E [R252+0x38004], desc[UR60][R32.64], !P5 ;  /* 0x3800400020fc7fae */ /* 0x000fe8000e92187c */
[----:B------:R-:W-:Y:S04]  /*1af40*/  LDGSTS.E [R252+0x3c004], desc[UR60][R30.64], !P5 ;  /* 0x3c0040001efc7fae */ /* 0x000fe8000e92187c */
[----:B------:R-:W4:Y:S04]  /*1af50*/  LDL.LU.64 R34, [R1+0x2c88] ;  /* 0x002c880001227983 */ /* 0x000f280000300a00 */
[----:B------:R-:W4:Y:S04]  /*1af60*/  LDL.LU.64 R32, [R1+0x2c80] ;  /* 0x002c800001207983 */ /* 0x000f280000300a00 */
[----:B------:R-:W4:Y:S04]  /*1af70*/  LDL.LU.64 R30, [R1+0x2c78] ;  /* 0x002c7800011e7983 */ /* 0x000f280000300a00 */
[----:B------:R-:W-:Y:S01]  /*1af80*/  LDGSTS.E [R252+0x30008], desc[UR60][R28.64], !P4 ;  /* 0x300080001cfc7fae */ /* 0x000fe2000e12187c */
[----:B------:R-:W-:-:S03]  /*1af90*/  IMAD.U32 R156, RZ, RZ, UR4 ;  /* 0x00000004ff9c7e24 */ /* 0x000fc6000f8e00ff */
[----:B------:R-:W-:Y:S01]  /*1afa0*/  LDGSTS.E [R252+0x34008], desc[UR60][R26.64], !P4 ;  /* 0x340080001afc7fae */ /* 0x000fe2000e12187c */
[----:B------:R-:W-:-:S03]  /*1afb0*/  LOP3.LUT R0, R6, 0x10, RZ, 0x3c, !PT ;  /* 0x0000001006007812 */ /* 0x000fc600078e3cff */
[----:B------:R-:W-:Y:S04]  /*1afc0*/  LDGSTS.E [R252+0x38008], desc[UR60][R24.64], !P4 ;  /* 0x3800800018fc7fae */ /* 0x000fe8000e12187c */
[----:B------:R-:W4:Y:S01]  /*1afd0*/  LDL.LU.64 R28, [R1+0x2c70] ;  /* 0x002c7000011c7983 */ /* 0x000f220000300a00 */
[----:B------:R-:W-:-:S03]  /*1afe0*/  LOP3.LUT R2, R6, 0x20, RZ, 0x3c, !PT ;  /* 0x0000002006027812 */ /* 0x000fc600078e3cff */
[----:B------:R-:W4:Y:S01]  /*1aff0*/  LDL.LU.64 R26, [R1+0x2c68] ;  /* 0x002c6800011a7983 */ /* 0x000f220000300a00 */
[----:B------:R-:W-:-:S03]  /*1b000*/  LOP3.LUT R3, R6, 0x30, RZ, 0x3c, !PT ;  /* 0x0000003006037812 */ /* 0x000fc600078e3cff */
[----:B------:R-:W4:Y:S01]  /*1b010*/  LDL.LU.64 R24, [R1+0x2c60] ;  /* 0x002c600001187983 */ /* 0x000f220000300a00 */
[----:B------:R-:W-:-:S03]  /*1b020*/  LOP3.LUT R4, R6, 0x40, RZ, 0x3c, !PT ;  /* 0x0000004006047812 */ /* 0x000fc600078e3cff */
[----:B------:R-:W-:Y:S01]  /*1b030*/  LDGSTS.E [R252+0x3c008], desc[UR60][R22.64], !P4 ;  /* 0x3c00800016fc7fae */ /* 0x000fe2000e12187c */
[C---:B------:R-:W-:Y:S02]  /*1b040*/  LOP3.LUT R5, R6.reuse, 0x50, RZ, 0x3c, !PT ;  /* 0x0000005006057812 */ /* 0x040fe400078e3cff */
[C---:B------:R-:W-:Y:S01]  /*1b050*/  LOP3.LUT R7, R6.reuse, 0x60, RZ, 0x3c, !PT ;  /* 0x0000006006077812 */ /* 0x040fe200078e3cff */
[----:B------:R-:W-:Y:S01]  /*1b060*/  LDGSTS.E [R252+0x3000c], desc[UR60][R16.64], !P3 ;  /* 0x3000c00010fc7fae */ /* 0x000fe2000d92187c */
[----:B------:R-:W-:Y:S02]  /*1b070*/  LOP3.LUT R154, R6, 0x70, RZ, 0x3c, !PT ;  /* 0x00000070069a7812 */ /* 0x000fe400078e3cff */
[C---:B------:R-:W-:Y:S01]  /*1b080*/  IADD3 R0, R156.reuse, 0x100000, R0 ;  /* 0x001000009c007810 */ /* 0x040fe20007ffe000 */
[----:B------:R-:W-:Y:S04]  /*1b090*/  LDGSTS.E [R252+0x3400c], desc[UR60][R14.64], !P3 ;  /* 0x3400c0000efc7fae */ /* 0x000fe8000d92187c */
[----:B------:R-:W4:Y:S01]  /*1b0a0*/  LDL.LU.64 R22, [R1+0x2c58] ;  /* 0x002c580001167983 */ /* 0x000f220000300a00 */
[----:B------:R-:W-:-:S02]  /*1b0b0*/  IADD3 R2, R156, 0x100000, R2 ;  /* 0x001000009c027810 */ /* 0x000fc40007ffe002 */
[C---:B------:R-:W-:Y:S01]  /*1b0c0*/  IADD3 R3, R156.reuse, 0x100000, R3 ;  /* 0x001000009c037810 */ /* 0x040fe20007ffe003 */
[----:B------:R-:W4:Y:S01]  /*1b0d0*/  LDL.LU.64 R16, [R1+0x2c50] ;  /* 0x002c500001107983 */ /* 0x000f220000300a00 */
[C---:B------:R-:W-:Y:S02]  /*1b0e0*/  IADD3 R4, R156.reuse, 0x100000, R4 ;  /* 0x001000009c047810 */ /* 0x040fe40007ffe004 */
[C---:B------:R-:W-:Y:S01]  /*1b0f0*/  IADD3 R5, R156.reuse, 0x100000, R5 ;  /* 0x001000009c057810 */ /* 0x040fe20007ffe005 */
[----:B------:R-:W-:Y:S01]  /*1b100*/  LDGSTS.E [R252+0x3800c], desc[UR60][R12.64], !P3 ;  /* 0x3800c0000cfc7fae */ /* 0x000fe2000d92187c */
[C---:B------:R-:W-:Y:S02]  /*1b110*/  IADD3 R7, R156.reuse, 0x100000, R7 ;  /* 0x001000009c077810 */ /* 0x040fe40007ffe007 */
[C---:B------:R-:W-:Y:S01]  /*1b120*/  IADD3 R154, R156.reuse, 0x100000, R154 ;  /* 0x001000009c9a7810 */ /* 0x040fe20007ffe09a */
[----:B------:R-:W4:Y:S01]  /*1b130*/  LDL.LU.64 R14, [R1+0x2c48] ;  /* 0x002c4800010e7983 */ /* 0x000f220000300a00 */
[----:B------:R-:W-:-:S03]  /*1b140*/  IADD3 R156, R156, 0x100000, R6 ;  /* 0x001000009c9c7810 */ /* 0x000fc60007ffe006 */
[----:B------:R-:W-:Y:S04]  /*1b150*/  LDGSTS.E [R252+0x3c00c], desc[UR60][R10.64], !P3 ;  /* 0x3c00c0000afc7fae */ /* 0x000fe8000d92187c */
[----:B------:R-:W4:Y:S04]  /*1b160*/  LDL.LU.64 R12, [R1+0x2c40] ;  /* 0x002c4000010c7983 */ /* 0x000f280000300a00 */
[----:B------:R-:W0:Y:S04]  /*1b170*/  LDGDEPBAR ;  /* 0x00000000000079af */ /* 0x000e280000000000 */
[----:B------:R-:W4:Y:S04]  /*1b180*/  LDL.LU.64 R10, [R1+0x2c38] ;  /* 0x002c3800010a7983 */ /* 0x000f280000300a00 */
[----:B------:R-:W-:Y:S04]  /*1b190*/  LDGSTS.E [R156+-0x40000], desc[UR60][R8.64], P1 ;  /* 0xc0000000089c7fae */ /* 0x000fe8000892187c */
[----:B------:R-:W-:Y:S04]  /*1b1a0*/  LDGSTS.E [R156+-0x3fc00], desc[UR60][R246.64], P1 ;  /* 0xc0400000f69c7fae */ /* 0x000fe8000892187c */
[----:B------:R-:W-:Y:S04]  /*1b1b0*/  LDGSTS.E [R156+-0x3f800], desc[UR60][R158.64], P1 ;  /* 0xc08000009e9c7fae */ /* 0x000fe8000892187c */
[----:B------:R-:W4:Y:S04]  /*1b1c0*/  LDL.LU.64 R8, [R1+0x2c30] ;  /* 0x002c300001087983 */ /* 0x000f280000300a00 */
[----:B------:R-:W4:Y:S04]  /*1b1d0*/  LDL.64 R246, [R1+0x478] ;  /* 0x0004780001f67983 */ /* 0x000f280000100a00 */
[----:B------:R-:W-:Y:S04]  /*1b1e0*/  LDGSTS.E [R156+-0x3f400], desc[UR60][R236.64], P1 ;  /* 0xc0c00000ec9c7fae */ /* 0x000fe8000892187c */
        /* <DEDUP_REMOVED lines=15> */
[----:B--2---:R-:W-:Y:S04]  /*1b2e0*/  LDGSTS.E [R156+-0x3d400], desc[UR60][R100.64], P1 ;  /* 0xc2c00000649c7fae */ /* 0x004fe8000892187c */
[----:B------:R-:W2:Y:S04]  /*1b2f0*/  LDL.64 R116, [R1+0x238] ;  /* 0x0002380001747983 */ /* 0x000ea80000100a00 */
[----:B---3--:R-:W-:Y:S04]  /*1b300*/  LDGSTS.E [R156+-0x3d000], desc[UR60][R84.64], P1 ;  /* 0xc3000000549c7fae */ /* 0x008fe8000892187c */
[----:B------:R-:W3:Y:S04]  /*1b310*/  LDL.64 R100, [R1+0x1f8] ;  /* 0x0001f80001647983 */ /* 0x000ee80000100a00 */
[----:B----4-:R-:W-:Y:S04]  /*1b320*/  LDGSTS.E [R156+-0x3cc00], desc[UR60][R68.64], P1 ;  /* 0xc3400000449c7fae */ /* 0x010fe8000892187c */
        /* <DEDUP_REMOVED lines=259> */
[----:B------:R-:W2:Y:S04]  /*1c360*/  LDL.64 R18, [R1+0x450] ;  /* 0x0004500001127983 */ /* 0x000ea80000100a00 */
        /* <DEDUP_REMOVED lines=15> */
[----:B--2---:R-:W-:Y:S04]  /*1c460*/  LDGSTS.E [R7+-0x3fd00], desc[UR60][R18.64], P1 ;  /* 0xc030000012077fae */ /* 0x004fe8000892187c */
[----:B------:R-:W-:Y:S04]  /*1c470*/  LDGSTS.E [R7+-0x3f900], desc[UR60][R246.64], P1 ;  /* 0xc0700000f6077fae */ /* 0x000fe8000892187c */
[----:B------:R-:W-:Y:S04]  /*1c480*/  LDGSTS.E [R7+-0x3f500], desc[UR60][R158.64], P1 ;  /* 0xc0b000009e077fae */ /* 0x000fe8000892187c */
[----:B------:R-:W2:Y:S04]  /*1c490*/  LDL.LU.64 R18, [R1+0x2c28] ;  /* 0x002c280001127983 */ /* 0x000ea80000300a00 */
[----:B------:R-:W2:Y:S04]  /*1c4a0*/  LDL.64 R246, [R1+0x448] ;  /* 0x0004480001f67983 */ /* 0x000ea80000100a00 */
[----:B------:R-:W-:Y:S04]  /*1c4b0*/  LDGSTS.E [R7+-0x3f100], desc[UR60][R236.64], P1 ;  /* 0xc0f00000ec077fae */ /* 0x000fe8000892187c */
[----:B------:R-:W2:Y:S04]  /*1c4c0*/  LDL.64 R158, [R1+0x408] ;  /* 0x00040800019e7983 */ /* 0x000ea80000100a00 */
[----:B------:R-:W-:Y:S04]  /*1c4d0*/  LDGSTS.E [R7+-0x3ed00], desc[UR60][R220.64], P1 ;  /* 0xc1300000dc077fae */ /* 0x000fe8000892187c */
[----:B------:R-:W2:Y:S04]  /*1c4e0*/  LDL.64 R236, [R1+0x3c8] ;  /* 0x0003c80001ec7983 */ /* 0x000ea80000100a00 */
[----:B------:R-:W-:Y:S04]  /*1c4f0*/  LDGSTS.E [R7+-0x3e900], desc[UR60][R204.64], P1 ;  /* 0xc1700000cc077fae */ /* 0x000fe8000892187c */
        /* <DEDUP_REMOVED lines=25> */
[----:B------:R-:W4:Y:S04]  /*1c690*/  LDL.64 R152, [R1+0x48] ;  /* 0x0000480001987983 */ /* 0x000f280000100a00 */
[----:B--2---:R-:W-:Y:S04]  /*1c6a0*/  LDGSTS.E [R7+-0x3b500], desc[UR60][R18.64], P1 ;  /* 0xc4b0000012077fae */ /* 0x004fe8000892187c */
[----:B------:R-:W-:Y:S04]  /*1c6b0*/  LDGSTS.E [R7+-0x3b100], desc[UR60][R34.64], P1 ;  /* 0xc4f0000022077fae */ /* 0x000fe8000892187c */
[----:B------:R1:W-:Y:S04]  /*1c6c0*/  LDGSTS.E [R7+-0x3ad00], desc[UR60][R50.64], P1 ;  /* 0xc530000032077fae */ /* 0x0003e8000892187c */
[----:B------:R2:W-:Y:S04]  /*1c6d0*/  LDGSTS.E [R7+-0x3a900], desc[UR60][R66.64], P1 ;  /* 0xc570000042077fae */ /* 0x0005e8000892187c */
[----:B------:R-:W-:Y:S04]  /*1c6e0*/  LDGSTS.E [R7+-0x3a500], desc[UR60][R82.64], P1 ;  /* 0xc5b0000052077fae */ /* 0x000fe8000892187c */
[----:B------:R-:W-:Y:S04]  /*1c6f0*/  LDGSTS.E [R7+-0x3a100], desc[UR60][R98.64], P1 ;  /* 0xc5f0000062077fae */ /* 0x000fe8000892187c */
[----:B------:R-:W-:Y:S04]  /*1c700*/  LDGSTS.E [R7+-0x39d00], desc[UR60][R114.64], P1 ;  /* 0xc630000072077fae */ /* 0x000fe8000892187c */
[----:B------:R-:W-:Y:S04]  /*1c710*/  LDGSTS.E [R7+-0x39900], desc[UR60][R130.64], P1 ;  /* 0xc670000082077fae */ /* 0x000fe8000892187c */
[----:B------:R-:W-:Y:S04]  /*1c720*/  LDGSTS.E [R7+-0x39500], desc[UR60][R146.64], P1 ;  /* 0xc6b0000092077fae */ /* 0x000fe8000892187c */
[----:B------:R-:W-:Y:S04]  /*1c730*/  LDGSTS.E [R7+-0x39100], desc[UR60][R170.64], P1 ;  /* 0xc6f00000aa077fae */ /* 0x000fe8000892187c */
[----:B------:R2:W-:Y:S04]  /*1c740*/  LDGSTS.E [R7+-0x38d00], desc[UR60][R186.64], P1 ;  /* 0xc7300000ba077fae */ /* 0x0005e8000892187c */
[----:B------:R-:W-:Y:S04]  /*1c750*/  LDGSTS.E [R7+-0x38900], desc[UR60][R202.64], P1 ;  /* 0xc7700000ca077fae */ /* 0x000fe8000892187c */
[----:B------:R-:W-:Y:S04]  /*1c760*/  LDGSTS.E [R7+-0x38500], desc[UR60][R218.64], P1 ;  /* 0xc7b00000da077fae */ /* 0x000fe8000892187c */
[----:B------:R2:W-:Y:S04]  /*1c770*/  LDGSTS.E [R7+-0x38100], desc[UR60][R234.64], P1 ;  /* 0xc7f00000ea077fae */ /* 0x0005e8000892187c */
[----:B------:R-:W-:Y:S04]  /*1c780*/  LDGSTS.E [R154+-0x3fc80], desc[UR60][R246.64], P1 ;  /* 0xc0380000f69a7fae */ /* 0x000fe8000892187c */
[----:B------:R-:W-:Y:S04]  /*1c790*/  LDGSTS.E [R154+-0x3f880], desc[UR60][R158.64], P1 ;  /* 0xc07800009e9a7fae */ /* 0x000fe8000892187c */
[----:B------:R-:W-:Y:S04]  /*1c7a0*/  LDGSTS.E [R154+-0x3f480], desc[UR60][R236.64], P1 ;  /* 0xc0b80000ec9a7fae */ /* 0x000fe8000892187c */
[----:B------:R-:W2:Y:S04]  /*1c7b0*/  LDL.LU.64 R246, [R1+0x2c20] ;  /* 0x002c200001f67983 */ /* 0x000ea80000300a00 */
[----:B------:R-:W2:Y:S04]  /*1c7c0*/  LDL.LU.64 R158, [R1+0x2c18] ;  /* 0x002c1800019e7983 */ /* 0x000ea80000300a00 */
[----:B------:R-:W2:Y:S04]  /*1c7d0*/  LDL.LU.64 R236, [R1+0x2c10] ;  /* 0x002c100001ec7983 */ /* 0x000ea80000300a00 */
[----:B------:R-:W-:Y:S04]  /*1c7e0*/  LDGSTS.E [R154+-0x3f080], desc[UR60][R220.64], P1 ;  /* 0xc0f80000dc9a7fae */ /* 0x000fe8000892187c */
[----:B---3--:R-:W-:Y:S04]  /*1c7f0*/  LDGSTS.E [R154+-0x3ec80], desc[UR60][R204.64], P1 ;  /* 0xc1380000cc9a7fae */ /* 0x008fe8000892187c */
[----:B----4-:R-:W-:Y:S04]  /*1c800*/  LDGSTS.E [R154+-0x3e880], desc[UR60][R188.64], P1 ;  /* 0xc1780000bc9a7fae */ /* 0x010fe8000892187c */
[----:B------:R-:W3:Y:S04]  /*1c810*/  LDL.LU.64 R220, [R1+0x2c08] ;  /* 0x002c080001dc7983 */ /* 0x000ee80000300a00 */
[----:B------:R-:W4:Y:S04]  /*1c820*/  LDL.LU.64 R204, [R1+0x2c00] ;  /* 0x002c000001cc7983 */ /* 0x000f280000300a00 */
[----:B------:R-:W2:Y:S04]  /*1c830*/  LDL.LU.64 R188, [R1+0x2bf8] ;  /* 0x002bf80001bc7983 */ /* 0x000ea80000300a00 */
[----:B------:R-:W-:Y:S04]  /*1c840*/  LDGSTS.E [R154+-0x3e480], desc[UR60][R172.64], P1 ;  /* 0xc1b80000ac9a7fae */ /* 0x000fe8000892187c */
[----:B------:R-:W-:Y:S04]  /*1c850*/  LDGSTS.E [R154+-0x3e080], desc[UR60][R148.64], P1 ;  /* 0xc1f80000949a7fae */ /* 0x000fe8000892187c */
[----:B------:R-:W-:Y:S04]  /*1c860*/  LDGSTS.E [R154+-0x3dc80], desc[UR60][R132.64], P1 ;  /* 0xc2380000849a7fae */ /* 0x000fe8000892187c */
        /* <DEDUP_REMOVED lines=17> */
[----:B------:R-:W3:Y:S04]  /*1c980*/  LDL.LU.64 R20, [R1+0x2ba8] ;  /* 0x002ba80001147983 */ /* 0x000ee80000300a00 */
[----:B------:R-:W4:Y:S04]  /*1c990*/  LDL.LU.64 R152, [R1+0x2ba0] ;  /* 0x002ba00001987983 */ /* 0x000f280000300a00 */
[----:B----4-:R-:W-:Y:S04]  /*1c9a0*/  LDGSTS.E [R154+-0x3b880], desc[UR60][R152.64], P1 ;  /* 0xc4780000989a7fae */ /* 0x010fe8000892187c */
[----:B---3--:R3:W-:Y:S04]  /*1c9b0*/  LDGSTS.E [R154+-0x3b480], desc[UR60][R20.64], P1 ;  /* 0xc4b80000149a7fae */ /* 0x0087e8000892187c */
[----:B--2---:R-:W-:Y:S04]  /*1c9c0*/  LDGSTS.E [R154+-0x3b080], desc[UR60][R36.64], P1 ;  /* 0xc4f80000249a7fae */ /* 0x004fe8000892187c */
[----:B------:R-:W2:Y:S04]  /*1c9d0*/  LDL.LU.64 R152, [R1+0x2b98] ;  /* 0x002b980001987983 */ /* 0x000ea80000300a00 */
        /* <DEDUP_REMOVED lines=12> */
[----:B------:R-:W0:Y:S01]  /*1caa0*/  LDGDEPBAR ;  /* 0x00000000000079af */ /* 0x000e220000000000 */
[----:B------:R-:W-:-:S02]  /*1cab0*/  UISETP.GE.AND UP0, UPT, UR6, 0x80, UPT ;  /* 0x000000800600788c */ /* 0x000fc4000bf06270 */
[----:B------:R-:W-:Y:S01]  /*1cac0*/  UISETP.GT.AND UP1, UPT, UR6, 0xff, UPT ;  /* 0x000000ff0600788c */ /* 0x000fe2000bf24270 */
[----:B------:R-:W-:Y:S06]  /*1cad0*/  BAR.SYNC.DEFER_BLOCKING 0x0 ;  /* 0x0000000000007b1d */ /* 0x000fec0000010000 */
[----:B------:R1:W-:Y:S01]  /*1cae0*/  STL.64 [R1+0x2c78], R50 ;  /* 0x002c783201007387 */ /* 0x0003e20000100a00 */
[----:B------:R-:W-:Y:S01]  /*1caf0*/  PLOP3.LUT P0, PT, PT, PT, UP1, 0x80, 0x0 ;  /* 0x000000000000781c */ /* 0x000fe20003f0f018 */
[----:B------:R-:W-:Y:S02]  /*1cb00*/  ULDC UR4, c[0x0][0x230] ;  /* 0x00008c0000047ab9 */ /* 0x000fe40000000800 */
[----:B-1----:R-:W2:Y:S01]  /*1cb10*/  LDL.LU R51, [R1+0x1448] ;  /* 0x0014480001337983 */ /* 0x002ea20000300800 */
[----:B------:R-:W1:Y:S03]  /*1cb20*/  LDC R50, c[0x0][0x230] ;  /* 0x00008c00ff327b82 */ /* 0x000e660000000800 */
[----:B------:R3:W-:Y:S04]  /*1cb30*/  STL.64 [R1+0x2c70], R66 ;  /* 0x002c704201007387 */ /* 0x0007e80000100a00 */
[----:B------:R-:W-:Y:S04]  /*1cb40*/  STL.64 [R1+0x2c68], R82 ;  /* 0x002c685201007387 */ /* 0x000fe80000100a00 */
[----:B------:R-:W-:Y:S01]  /*1cb50*/  STL.64 [R1+0x2c60], R98 ;  /* 0x002c606201007387 */ /* 0x000fe20000100a00 */
[----:B---3--:R-:W3:Y:S03]  /*1cb60*/  LDC R66, c[0x0][0x230] ;  /* 0x00008c00ff427b82 */ /* 0x008ee60000000800 */
[----:B------:R-:W-:Y:S04]  /*1cb70*/  STL.64 [R1+0x2c58], R130 ;  /* 0x002c588201007387 */ /* 0x000fe80000100a00 */
[----:B------:R-:W-:Y:S01]  /*1cb80*/  STL.64 [R1+0x2c50], R146 ;  /* 0x002c509201007387 */ /* 0x000fe20000100a00 */
[----:B------:R-:W4:Y:S03]  /*1cb90*/  LDC R67, c[0x0][0x230] ;  /* 0x00008c00ff437b82 */ /* 0x000f260000000800 */
[----:B------:R-:W-:Y:S04]  /*1cba0*/  STL.64 [R1+0x2c48], R114 ;  /* 0x002c487201007387 */ /* 0x000fe80000100a00 */
[----:B------:R-:W-:Y:S04]  /*1cbb0*/  STL.64 [R1+0x2c40], R170 ;  /* 0x002c40aa01007387 */ /* 0x000fe80000100a00 */
[----:B------:R1:W-:Y:S04]  /*1cbc0*/  STL.64 [R1+0x2c38], R186 ;  /* 0x002c38ba01007387 */ /* 0x0003e80000100a00 */
[----:B------:R-:W-:Y:S04]  /*1cbd0*/  STL.64 [R1+0x2c30], R202 ;  /* 0x002c30ca01007387 */ /* 0x000fe80000100a00 */
[----:B------:R-:W-:Y:S04]  /*1cbe0*/  STL.64 [R1+0x2c28], R218 ;  /* 0x002c28da01007387 */ /* 0x000fe80000100a00 */
[----:B------:R-:W-:Y:S01]  /*1cbf0*/  STL.64 [R1+0x2c20], R234 ;  /* 0x002c20ea01007387 */ /* 0x000fe20000100a00 */
[----:B-1----:R-:W1:Y:S03]  /*1cc00*/  LDC R187, c[0x0][0x230] ;  /* 0x00008c00ffbb7b82 */ /* 0x002e660000000800 */
[----:B------:R4:W-:Y:S04]  /*1cc10*/  STL.64 [R1+0x2c18], R6 ;  /* 0x002c180601007387 */ /* 0x0009e80000100a00 */
[----:B------:R3:W-:Y:S04]  /*1cc20*/  STL.64 [R1+0x2c10], R20 ;  /* 0x002c101401007387 */ /* 0x0007e80000100a00 */
[----:B------:R-:W-:Y:S01]  /*1cc30*/  STL.64 [R1+0x2c08], R36 ;  /* 0x002c082401007387 */ /* 0x000fe20000100a00 */
[----:B----4-:R-:W-:-:S03]  /*1cc40*/  IADD3 R7, R67, -0x82, RZ ;  /* 0xffffff7e43077810 */ /* 0x010fc60007ffe0ff */
[----:B------:R-:W-:Y:S01]  /*1cc50*/  STL.64 [R1+0x2c00], R52 ;  /* 0x002c003401007387 */ /* 0x000fe20000100a00 */
[----:B------:R-:W4:Y:S01]  /*1cc60*/  LDC R67, c[0x0][0x230] ;  /* 0x00008c00ff437b82 */ /* 0x000f220000000800 */
[----:B------:R-:W-:Y:S02]  /*1cc70*/  VIADD R6, R50, 0xffffff7d ;  /* 0xffffff7d32067836 */ /* 0x000fe40000000000 */
[----:B---3--:R-:W-:Y:S01]  /*1cc80*/  VIADD R20, R66, 0xffffff7f ;  /* 0xffffff7f42147836 */ /* 0x008fe20000000000 */
[----:B------:R3:W-:Y:S04]  /*1cc90*/  STL.64 [R1+0x2bf8], R68 ;  /* 0x002bf84401007387 */ /* 0x0007e80000100a00 */
[----:B------:R-:W1:Y:S01]  /*1cca0*/  LDC R66, c[0x0][0x230] ;  /* 0x00008c00ff427b82 */ /* 0x000e620000000800 */
[----:B------:R2:W-:Y:S01]  /*1ccb0*/  STL.64 [R1+0x2bf0], R84 ;  /* 0x002bf05401007387 */ /* 0x0005e20000100a00 */
[----:B------:R-:W-:-:S02]  /*1ccc0*/  ISETP.GE.U32.AND P2, PT, R20, 0x7fffff00, PT ;  /* 0x7fffff001400780c */ /* 0x000fc40003f46070 */
[----:B------:R-:W-:Y:S01]  /*1ccd0*/  ISETP.GE.U32.AND P3, PT, R7, 0x7ffffeff, PT ;  /* 0x7ffffeff0700780c */ /* 0x000fe20003f66070 */
[----:B------:R-:W-:Y:S01]  /*1cce0*/  STL.64 [R1+0x2be8], R100 ;  /* 0x002be86401007387 */ /* 0x000fe20000100a00 */
[----:B------:R-:W-:Y:S02]  /*1ccf0*/  ISETP.GE.U32.AND P4, PT, R6, 0x7ffffefe, PT ;  /* 0x7ffffefe0600780c */ /* 0x000fe40003f86070 */
[----:B---3--:R-:W3:Y:S01]  /*1cd00*/  LDC R68, c[0x0][0x230] ;  /* 0x00008c00ff447b82 */ /* 0x008ee20000000800 */
[----:B------:R-:W-:Y:S04]  /*1cd10*/  STL.64 [R1+0x2be0], R116 ;  /* 0x002be07401007387 */ /* 0x000fe80000100a00 */
[----:B------:R-:W-:Y:S01]  /*1cd20*/  STL.64 [R1+0x2bd8], R132 ;  /* 0x002bd88401007387 */ /* 0x000fe20000100a00 */
[----:B----4-:R-:W-:-:S03]  /*1cd30*/  VIADD R7, R67, 0xffffff5f ;  /* 0xffffff5f43077836 */ /* 0x010fc60000000000 */
[----:B------:R-:W-:Y:S01]  /*1cd40*/  STL.64 [R1+0x2bd0], R148 ;  /* 0x002bd09401007387 */ /* 0x000fe20000100a00 */
[----:B------:R-:W4:Y:S03]  /*1cd50*/  LDC R67, c[0x0][0x238] ;  /* 0x00008e00ff437b82 */ /* 0x000f260000000800 */
[----:B------:R-:W-:Y:S01]  /*1cd60*/  STL.64 [R1+0x2bc8], R172 ;  /* 0x002bc8ac01007387 */ /* 0x000fe20000100a00 */
[----:B-1----:R-:W-:-:S03]  /*1cd70*/  VIADD R20, R66, 0xffffff7c ;  /* 0xffffff7c42147836 */ /* 0x002fc60000000000 */
[----:B------:R-:W-:Y:S01]  /*1cd80*/  STL.64 [R1+0x2bc0], R188 ;  /* 0x002bc0bc01007387 */ /* 0x000fe20000100a00 */
[----:B------:R-:W1:Y:S03]  /*1cd90*/  LDC R66, c[0x0][0x230] ;  /* 0x00008c00ff427b82 */ /* 0x000e660000000800 */
[----:B------:R-:W-:Y:S04]  /*1cda0*/  STL.64 [R1+0x2bb8], R204 ;  /* 0x002bb8cc01007387 */ /* 0x000fe80000100a00 */
[----:B------:R-:W-:Y:S01]  /*1cdb0*/  STL.64 [R1+0x2bb0], R220 ;  /* 0x002bb0dc01007387 */ /* 0x000fe20000100a00 */
[----:B------:R-:W3:Y:S03]  /*1cdc0*/  LDC R53, c[0x0][0x230] ;  /* 0x00008c00ff357b82 */ /* 0x000ee60000000800 */
[----:B------:R-:W-:Y:S04]  /*1cdd0*/  STL.64 [R1+0x2ba8], R236 ;  /* 0x002ba8ec01007387 */ /* 0x000fe80000100a00 */
[----:B------:R-:W-:Y:S04]  /*1cde0*/  STL.64 [R1+0x2ba0], R154 ;  /* 0x002ba09a01007387 */ /* 0x000fe80000100a00 */
[----:B--2---:R-:W-:Y:S01]  /*1cdf0*/  STL.64 [R1+0x2b98], R152 ;  /* 0x002b989801007387 */ /* 0x004fe20000100a00 */
[----:B----4-:R-:W-:-:S02]  /*1ce00*/  IMAD.SHL.U32 R52, R67, 0x80, RZ ;  /* 0x0000008043347824 */ /* 0x010fc400078e00ff */
[----:B-1----:R-:W-:Y:S01]  /*1ce10*/  VIADD R6, R66, 0xffffff5e ;  /* 0xffffff5e42067836 */ /* 0x002fe20000000000 */
[----:B------:R-:W-:-:S04]  /*1ce20*/  SEL R51, R51, RZ, P0 ;  /* 0x000000ff33337207 */ /* 0x000fc80000000000 */
[----:B------:R-:W-:Y:S02]  /*1ce30*/  ISETP.NE.U32.AND P0, PT, R51, RZ, PT ;  /* 0x000000ff3300720c */ /* 0x000fe40003f05070 */
[----:B------:R-:W2:Y:S04]  /*1ce40*/  LDL.LU.64 R50, [R1+0x1468] ;  /* 0x0014680001327983 */ /* 0x000ea80000300a00 */
[----:B------:R-:W4:Y:S04]  /*1ce50*/  LDL.LU.64 R98, [R1+0x1460] ;  /* 0x0014600001627983 */ /* 0x000f280000300a00 */
[----:B------:R-:W3:Y:S04]  /*1ce60*/  LDL.LU.64 R170, [R1+0x1458] ;  /* 0x0014580001aa7983 */ /* 0x000ee80000300a00 */
[----:B------:R-:W3:Y:S01]  /*1ce70*/  LDL.LU.64 R82, [R1+0x1450] ;  /* 0x0014500001527983 */ /* 0x000ee20000300a00 */
[----:B------:R-:W-:Y:S01]  /*1ce80*/  IMAD.WIDE R84, R52, 0x4, R244 ;  /* 0x0000000434547825 */ /* 0x000fe200078e02f4 */
[----:B------:R-:W-:Y:S01]  /*1ce90*/  ISETP.GE.U32.AND P5, PT, R20, 0x7ffffefd, PT ;  /* 0x7ffffefd1400780c */ /* 0x000fe20003fa6070 */
[----:B------:R-:W1:Y:S01]  /*1cea0*/  LDC R244, c[0x0][0x230] ;  /* 0x00008c00fff47b82 */ /* 0x000e620000000800 */
[----:B------:R-:W3:Y:S01]  /*1ceb0*/  LDL.LU.64 R66, [R1+0x1440] ;  /* 0x0014400001427983 */ /* 0x000ee20000300a00 */
[----:B------:R-:W-:Y:S01]  /*1cec0*/  IMAD.WIDE R36, R52, 0x4, R242 ;  /* 0x0000000434247825 */ /* 0x000fe200078e02f2 */
[----:B------:R-:W-:-:S02]  /*1ced0*/  ISETP.GE.U32.AND P6, PT, R7, 0x7ffffee0, PT ;  /* 0x7ffffee00700780c */ /* 0x000fc40003fc6070 */
[----:B------:R-:W3:Y:S01]  /*1cee0*/  LDL.LU.64 R114, [R1+0x1438] ;  /* 0x0014380001727983 */ /* 0x000ee20000300a00 */
[----:B------:R-:W-:Y:S01]  /*1cef0*/  ISETP.GE.U32.AND P1, PT, R6, 0x7ffffedf, PT ;  /* 0x7ffffedf0600780c */ /* 0x000fe20003f26070 */
[C---:B------:R-:W-:Y:S01]  /*1cf00*/  IMAD.WIDE R20, R52.reuse, 0x4, R240 ;  /* 0x0000000434147825 */ /* 0x040fe200078e02f0 */
[----:B------:R-:W1:Y:S01]  /*1cf10*/  LDC R242, c[0x0][0x230] ;  /* 0x00008c00fff27b82 */ /* 0x000e620000000800 */
[----:B------:R-:W3:Y:S02]  /*1cf20*/  LDL.LU.64 R146, [R1+0x1430] ;  /* 0x0014300001927983 */ /* 0x000ee40000300a00 */
[----:B------:R-:W-:Y:S02]  /*1cf30*/  IMAD.WIDE R6, R52, 0x4, R238 ;  /* 0x0000000434067825 */ /* 0x000fe400078e02ee */
[----:B------:R-:W3:Y:S03]  /*1cf40*/  LDL.LU.64 R130, [R1+0x1428] ;  /* 0x0014280001827983 */ /* 0x000ee60000300a00 */
[----:B------:R-:W1:Y:S01]  /*1cf50*/  LDC R240, c[0x0][0x230] ;  /* 0x00008c00fff07b82 */ /* 0x000e620000000800 */
[----:B------:R-:W-:Y:S04]  /*1cf60*/  STL.64 [R1+0x14b0], R84 ;  /* 0x0014b05401007387 */ /* 0x000fe80000100a00 */
[----:B------:R4:W-:Y:S03]  /*1cf70*/  STL.64 [R1+0x14c0], R36 ;  /* 0x0014c02401007387 */ /* 0x0009e60000100a00 */
[----:B------:R-:W1:Y:S01]  /*1cf80*/  LDC R239, c[0x0][0x230] ;  /* 0x00008c00ffef7b82 */ /* 0x000e620000000800 */
[----:B------:R-:W-:Y:S01]  /*1cf90*/  @!PT LDS RZ, [RZ] ;  /* 0x00000000fffff984 */ /* 0x000fe20000000800 */
[----:B------:R-:W-:Y:S01]  /*1cfa0*/  @!PT LDS RZ, [RZ] ;  /* 0x00000000fffff984 */ /* 0x000fe20000000800 */
[----:B------:R-:W-:Y:S01]  /*1cfb0*/  @!PT LDS RZ, [RZ] ;  /* 0x00000000fffff984 */ /* 0x000fe20000000800 */
[----:B------:R-:W-:Y:S04]  /*1cfc0*/  LDGSTS.E [R159+0x40000], desc[UR60][R84.64], !P2 ;  /* 0x40000000549f7fae */ /* 0x000fe8000d12187c */
[----:B------:R3:W-:Y:S03]  /*1cfd0*/  STL.64 [R1+0x14c8], R20 ;  /* 0x0014c81401007387 */ /* 0x0007e60000100a00 */
[----:B------:R-:W1:Y:S01]  /*1cfe0*/  LDC R241, c[0x0][0x230] ;  /* 0x00008c00fff17b82 */ /* 0x000e620000000800 */
[----:B------:R4:W-:Y:S01]  /*1cff0*/  LDGSTS.E [R159+0x44000], desc[UR60][R36.64], !P2 ;  /* 0x44000000249f7fae */ /* 0x0009e2000d12187c */
[----:B------:R-:W-:-:S03]  /*1d000*/  IADD3 R238, R187, -0xa3, RZ ;  /* 0xffffff5dbbee7810 */ /* 0x000fc60007ffe0ff */
[----:B------:R3:W-:Y:S03]  /*1d010*/  STL.64 [R1+0x14d0], R6 ;  /* 0x0014d00601007387 */ /* 0x0007e60000100a00 */
[----:B------:R-:W1:Y:S01]  /*1d020*/  LDC R243, c[0x0][0x230] ;  /* 0x00008c00fff37b82 */ /* 0x000e620000000800 */
[----:B------:R3:W-:Y:S04]  /*1d030*/  LDGSTS.E [R159+0x48000], desc[UR60][R20.64], !P2 ;  /* 0x48000000149f7fae */ /* 0x0007e8000d12187c */
[----:B------:R-:W3:Y:S03]  /*1d040*/  LDL.LU.64 R218, [R1+0x1420] ;  /* 0x0014200001da7983 */ /* 0x000ee60000300a00 */
[----:B------:R-:W1:Y:S01]  /*1d050*/  LDC R245, c[0x0][0x230] ;  /* 0x00008c00fff57b82 */ /* 0x000e620000000800 */
[----:B------:R3:W-:Y:S04]  /*1d060*/  LDGSTS.E [R159+0x4c000], desc[UR60][R6.64], !P2 ;  /* 0x4c000000069f7fae */ /* 0x0007e8000d12187c */
[----:B------:R-:W3:Y:S01]  /*1d070*/  LDL.LU.64 R202, [R1+0x1418] ;  /* 0x0014180001ca7983 */ /* 0x000ee20000300a00 */
[----:B--2---:R-:W-:-:S04]  /*1d080*/  IMAD.WIDE R50, R52, 0x4, R50 ;  /* 0x0000000434327825 */ /* 0x004fc800078e0232 */
[C---:B----4-:R-:W-:Y:S01]  /*1d090*/  IMAD.WIDE R36, R52.reuse, 0x4, R98 ;  /* 0x0000000434247825 */ /* 0x050fe200078e0262 */
[----:B------:R2:W-:Y:S03]  /*1d0a0*/  STL.64 [R1+0x1468], R50 ;  /* 0x0014683201007387 */ /* 0x0005e60000100a00 */
[C---:B---3--:R-:W-:Y:S01]  /*1d0b0*/  IMAD.WIDE R20, R52.reuse, 0x4, R170 ;  /* 0x0000000434147825 */ /* 0x048fe200078e02aa */
[----:B------:R-:W3:Y:S03]  /*1d0c0*/  LDL.LU.64 R186, [R1+0x1410] ;  /* 0x0014100001ba7983 */ /* 0x000ee60000300a00 */
[C---:B------:R-:W-:Y:S01]  /*1d0d0*/  IMAD.WIDE R6, R52.reuse, 0x4, R82 ;  /* 0x0000000434067825 */ /* 0x040fe200078e0252 */
[----:B------:R4:W-:Y:S04]  /*1d0e0*/  STL.64 [R1+0x1460], R36 ;  /* 0x0014602401007387 */ /* 0x0009e80000100a00 */
[----:B------:R-:W3:Y:S04]  /*1d0f0*/  LDL.LU.64 R98, [R1+0x1408] ;  /* 0x0014080001627983 */ /* 0x000ee80000300a00 */
[----:B------:R1:W-:Y:S04]  /*1d100*/  STL.64 [R1+0x1458], R20 ;  /* 0x0014581401007387 */ /* 0x0003e80000100a00 */
[----:B------:R1:W-:Y:S04]  /*1d110*/  STL.64 [R1+0x1450], R6 ;  /* 0x0014500601007387 */ /* 0x0003e80000100a00 */
[----:B------:R-:W3:Y:S01]  /*1d120*/  LDL.LU.64 R170, [R1+0x1100] ;  /* 0x0011000001aa7983 */ /* 0x000ee20000300a00 */
[----:B------:R-:W-:-:S03]  /*1d130*/  IMAD.WIDE R66, R52, 0x4, R66 ;  /* 0x0000000434427825 */ /* 0x000fc600078e0242 */
[----:B------:R-:W-:Y:S04]  /*1d140*/  LDGSTS.E [R159+0x40004], desc[UR60][R50.64], !P3 ;  /* 0x40004000329f7fae */ /* 0x000fe8000d92187c */
[----:B------:R-:W3:Y:S04]  /*1d150*/  LDL.LU.64 R82, [R1+0x10f8] ;  /* 0x0010f80001527983 */ /* 0x000ee80000300a00 */
[----:B------:R4:W-:Y:S04]  /*1d160*/  LDGSTS.E [R159+0x44004], desc[UR60][R36.64], !P3 ;  /* 0x44004000249f7fae */ /* 0x0009e8000d92187c */
[----:B--2---:R-:W2:Y:S04]  /*1d170*/  LDL.LU.64 R50, [R1+0x10f0] ;  /* 0x0010f00001327983 */ /* 0x004ea80000300a00 */
[----:B------:R1:W-:Y:S01]  /*1d180*/  LDGSTS.E [R159+0x48004], desc[UR60][R20.64], !P3 ;  /* 0x48004000149f7fae */ /* 0x0003e2000d92187c */
[----:B----4-:R-:W-:-:S03]  /*1d190*/  IMAD.WIDE R36, R52, 0x4, R114 ;  /* 0x0000000434247825 */ /* 0x010fc600078e0272 */
[----:B------:R4:W-:Y:S01]  /*1d1a0*/  STL.64 [R1+0x1440], R66 ;  /* 0x0014404201007387 */ /* 0x0009e20000100a00 */
[----:B-1----:R-:W-:-:S03]  /*1d1b0*/  IMAD.WIDE R20, R52, 0x4, R146 ;  /* 0x0000000434147825 */ /* 0x002fc600078e0292 */
[----:B------:R1:W-:Y:S04]  /*1d1c0*/  STL.64 [R1+0x1438], R36 ;  /* 0x0014382401007387 */ /* 0x0003e80000100a00 */
[----:B------:R3:W-:Y:S04]  /*1d1d0*/  STL.64 [R1+0x1430], R20 ;  /* 0x0014301401007387 */ /* 0x0007e80000100a00 */
[----:B------:R-:W2:Y:S04]  /*1d1e0*/  LDL.LU.64 R114, [R1+0x10e8] ;  /* 0x0010e80001727983 */ /* 0x000ea80000300a00 */
[----:B------:R4:W-:Y:S01]  /*1d1f0*/  LDGSTS.E [R159+0x4c004], desc[UR60][R6.64], !P3 ;  /* 0x4c004000069f7fae */ /* 0x0009e2000d92187c */
[----:B------:R-:W-:Y:S01]  /*1d200*/  ISETP.GE.U32.AND P2, PT, R238, 0x7ffffede, PT ;  /* 0x7ffffedeee00780c */ /* 0x000fe20003f46070 */
[----:B------:R-:W-:-:S02]  /*1d210*/  VIADD R238, R68, 0xffffff5c ;  /* 0xffffff5c44ee7836 */ /* 0x000fc40000000000 */
[----:B------:R-:W-:Y:S01]  /*1d220*/  LDGSTS.E [R159+0x40008], desc[UR60][R66.64], !P4 ;  /* 0x40008000429f7fae */ /* 0x000fe2000e12187c */
[----:B------:R-:W-:-:S03]  /*1d230*/  IMAD.WIDE R68, R52, 0x4, R218 ;  /* 0x0000000434447825 */ /* 0x000fc600078e02da */
[----:B------:R1:W-:Y:S01]  /*1d240*/  LDGSTS.E [R159+0x44008], desc[UR60][R36.64], !P4 ;  /* 0x44008000249f7fae */ /* 0x0003e2000e12187c */
[----:B----4-:R-:W-:-:S03]  /*1d250*/  IMAD.WIDE R6, R52, 0x4, R130 ;  /* 0x0000000434067825 */ /* 0x010fc600078e0282 */
[----:B------:R3:W-:Y:S04]  /*1d260*/  LDGSTS.E [R159+0x48008], desc[UR60][R20.64], !P4 ;  /* 0x48008000149f7fae */ /* 0x0007e8000e12187c */
[----:B------:R4:W-:Y:S04]  /*1d270*/  STL.64 [R1+0x1428], R6 ;  /* 0x0014280601007387 */ /* 0x0009e80000100a00 */
[----:B------:R-:W2:Y:S01]  /*1d280*/  LDL.LU.64 R66, [R1+0x10e0] ;  /* 0x0010e00001427983 */ /* 0x000ea20000300a00 */
[----:B-1----:R-:W-:-:S03]  /*1d290*/  IMAD.WIDE R36, R52, 0x4, R202 ;  /* 0x0000000434247825 */ /* 0x002fc600078e02ca */
[----:B------:R-:W2:Y:S04]  /*1d2a0*/  LDL.LU.64 R146, [R1+0x10d8] ;  /* 0x0010d80001927983 */ /* 0x000ea80000300a00 */
[----:B------:R4:W-:Y:S04]  /*1d2b0*/  LDGSTS.E [R159+0x4c008], desc[UR60][R6.64], !P4 ;  /* 0x4c008000069f7fae */ /* 0x0009e8000e12187c */
[----:B------:R-:W2:Y:S04]  /*1d2c0*/  LDL.LU.64 R130, [R1+0x10d0] ;  /* 0x0010d00001827983 */ /* 0x000ea80000300a00 */
[----:B------:R1:W-:Y:S04]  /*1d2d0*/  STL.64 [R1+0x1420], R68 ;  /* 0x0014204401007387 */ /* 0x0003e80000100a00 */
[----:B------:R1:W-:Y:S04]  /*1d2e0*/  LDGSTS.E [R159+0x4000c], desc[UR60][R68.64], !P5 ;  /* 0x4000c000449f7fae */ /* 0x0003e8000e92187c */
[----:B------:R1:W-:Y:S01]  /*1d2f0*/  LDGSTS.E [R159+0x4400c], desc[UR60][R36.64], !P5 ;  /* 0x4400c000249f7fae */ /* 0x0003e2000e92187c */
[----:B---3--:R-:W-:-:S05]  /*1d300*/  IMAD.WIDE R20, R52, 0x4, R186 ;  /* 0x0000000434147825 */ /* 0x008fca00078e02ba */
[----:B------:R2:W-:Y:S01]  /*1d310*/  LDGSTS.E [R159+0x4800c], desc[UR60][R20.64], !P5 ;  /* 0x4800c000149f7fae */ /* 0x0005e2000e92187c */
[----:B----4-:R-:W-:-:S03]  /*1d320*/  IMAD.WIDE R6, R52, 0x4, R98 ;  /* 0x0000000434067825 */ /* 0x010fc600078e0262 */
[----:B------:R-:W3:Y:S04]  /*1d330*/  LDL.LU.64 R98, [R1+0x10c8] ;  /* 0x0010c80001627983 */ /* 0x000ee80000300a00 */
[----:B------:R4:W-:Y:S04]  /*1d340*/  STL.64 [R1+0x1418], R36 ;  /* 0x0014182401007387 */ /* 0x0009e80000100a00 */
[----:B------:R2:W-:Y:S01]  /*1d350*/  STL.64 [R1+0x1410], R20 ;  /* 0x0014101401007387 */ /* 0x0005e20000100a00 */
[----:B-1----:R-:W-:-:S03]  /*1d360*/  IMAD.WIDE R68, R52, 0x4, R170 ;  /* 0x0000000434447825 */ /* 0x002fc600078e02aa */
[----:B------:R1:W-:Y:S04]  /*1d370*/  STL.64 [R1+0x1408], R6 ;  /* 0x0014080601007387 */ /* 0x0003e80000100a00 */
[----:B------:R1:W-:Y:S01]  /*1d380*/  LDGSTS.E [R159+0x4c00c], desc[UR60][R6.64], !P5 ;  /* 0x4c00c000069f7fae */ /* 0x0003e2000e92187c */
[----:B----4-:R-:W-:-:S03]  /*1d390*/  IMAD.WIDE R36, R52, 0x4, R82 ;  /* 0x0000000434247825 */ /* 0x010fc600078e0252 */
[----:B------:R-:W-:Y:S04]  /*1d3a0*/  LDGSTS.E [R159+0x50000], desc[UR60][R68.64], !P6 ;  /* 0x50000000449f7fae */ /* 0x000fe8000f12187c */
[----:B------:R4:W-:Y:S01]  /*1d3b0*/  LDGSTS.E [R159+0x54000], desc[UR60][R36.64], !P6 ;  /* 0x54000000249f7fae */ /* 0x0009e2000f12187c */
[----:B--2---:R-:W-:-:S03]  /*1d3c0*/  IMAD.WIDE R20, R52, 0x4, R50 ;  /* 0x0000000434147825 */ /* 0x004fc600078e0232 */
[----:B------:R-:W2:Y:S04]  /*1d3d0*/  LDL.LU.64 R50, [R1+0x10c0] ;  /* 0x0010c00001327983 */ /* 0x000ea80000300a00 */
[----:B------:R-:W-:Y:S04]  /*1d3e0*/  STL.64 [R1+0x18b8], R68 ;  /* 0x0018b84401007387 */ /* 0x000fe80000100a00 */
[----:B------:R-:W2:Y:S04]  /*1d3f0*/  LDL.LU.64 R234, [R1+0x10b8] ;  /* 0x0010b80001ea7983 */ /* 0x000ea80000300a00 */
[----:B------:R4:W-:Y:S04]  /*1d400*/  STL.64 [R1+0x18c0], R36 ;  /* 0x0018c02401007387 */ /* 0x0009e80000100a00 */
[----:B------:R-:W2:Y:S04]  /*1d410*/  LDL.LU.64 R170, [R1+0x10b0] ;  /* 0x0010b00001aa7983 */ /* 0x000ea80000300a00 */
[----:B------:R4:W-:Y:S04]  /*1d420*/  STL.64 [R1+0x18c8], R20 ;  /* 0x0018c81401007387 */ /* 0x0009e80000100a00 */
[----:B------:R-:W2:Y:S01]  /*1d430*/  LDL.LU.64 R82, [R1+0x10a8] ;  /* 0x0010a80001527983 */ /* 0x000ea20000300a00 */
[----:B-1----:R-:W-:-:S03]  /*1d440*/  IMAD.WIDE R6, R52, 0x4, R114 ;  /* 0x0000000434067825 */ /* 0x002fc600078e0272 */
[----:B------:R1:W-:Y:S04]  /*1d450*/  LDGSTS.E [R159+0x58000], desc[UR60][R20.64], !P6 ;  /* 0x58000000149f7fae */ /* 0x0003e8000f12187c */
[----:B------:R3:W-:Y:S04]  /*1d460*/  STL.64 [R1+0x18d0], R6 ;  /* 0x0018d00601007387 */ /* 0x0007e80000100a00 */
[----:B------:R-:W2:Y:S04]  /*1d470*/  LDL.LU.64 R114, [R1+0x10a0] ;  /* 0x0010a00001727983 */ /* 0x000ea80000300a00 */
[----:B------:R3:W-:Y:S01]  /*1d480*/  LDGSTS.E [R159+0x5c000], desc[UR60][R6.64], !P6 ;  /* 0x5c000000069f7fae */ /* 0x0007e2000f12187c */
[----:B------:R-:W-:-:S04]  /*1d490*/  IMAD.WIDE R66, R52, 0x4, R66 ;  /* 0x0000000434427825 */ /* 0x000fc800078e0242 */
[C---:B----4-:R-:W-:Y:S01]  /*1d4a0*/  IMAD.WIDE R36, R52.reuse, 0x4, R146 ;  /* 0x0000000434247825 */ /* 0x050fe200078e0292 */
[----:B------:R4:W-:Y:S04]  /*1d4b0*/  STL.64 [R1+0x18d8], R66 ;  /* 0x0018d84201007387 */ /* 0x0009e80000100a00 */
[----:B------:R-:W2:Y:S01]  /*1d4c0*/  LDL.LU.64 R218, [R1+0x1098] ;  /* 0x0010980001da7983 */ /* 0x000ea20000300a00 */
[----:B-1----:R-:W-:-:S03]  /*1d4d0*/  IMAD.WIDE R20, R52, 0x4, R130 ;  /* 0x0000000434147825 */ /* 0x002fc600078e0282 */
[----:B------:R1:W-:Y:S04]  /*1d4e0*/  STL.64 [R1+0x18e0], R36 ;  /* 0x0018e02401007387 */ /* 0x0003e80000100a00 */
[----:B------:R-:W2:Y:S04]  /*1d4f0*/  LDL.LU.64 R202, [R1+0x1090] ;  /* 0x0010900001ca7983 */ /* 0x000ea80000300a00 */
[----:B------:R1:W-:Y:S04]  /*1d500*/  STL.64 [R1+0x18e8], R20 ;  /* 0x0018e81401007387 */ /* 0x0003e80000100a00 */
[----:B------:R-:W2:Y:S04]  /*1d510*/  LDL.LU.64 R186, [R1+0x1088] ;  /* 0x0010880001ba7983 */ /* 0x000ea80000300a00 */
[----:B------:R-:W-:Y:S04]  /*1d520*/  LDGSTS.E [R159+0x50004], desc[UR60][R66.64], !P1 ;  /* 0x50004000429f7fae */ /* 0x000fe8000c92187c */
[----:B------:R1:W-:Y:S04]  /*1d530*/  LDGSTS.E [R159+0x54004], desc[UR60][R36.64], !P1 ;  /* 0x54004000249f7fae */ /* 0x0003e8000c92187c */
[----:B------:R1:W-:Y:S01]  /*1d540*/  LDGSTS.E [R159+0x58004], desc[UR60][R20.64], !P1 ;  /* 0x58004000149f7fae */ /* 0x0003e2000c92187c */
[----:B---3--:R-:W-:-:S05]  /*1d550*/  IMAD.WIDE R6, R52, 0x4, R98 ;  /* 0x0000000434067825 */ /* 0x008fca00078e0262 */
[----:B------:R3:W-:Y:S04]  /*1d560*/  STL.64 [R1+0x18f0], R6 ;  /* 0x0018f00601007387 */ /* 0x0007e80000100a00 */
[----:B----4-:R-:W4:Y:S04]  /*1d570*/  LDL.LU.64 R66, [R1+0xd80] ;  /* 0x000d800001427983 */ /* 0x010f280000300a00 */
[----:B------:R-:W4:Y:S04]  /*1d580*/  LDL.LU.64 R146, [R1+0xd78] ;  /* 0x000d780001927983 */ /* 0x000f280000300a00 */
[----:B------:R-:W4:Y:S04]  /*1d590*/  LDL.LU.64 R130, [R1+0xd70] ;  /* 0x000d700001827983 */ /* 0x000f280000300a00 */
[----:B------:R-:W4:Y:S04]  /*1d5a0*/  LDL.LU.64 R98, [R1+0xd68] ;  /* 0x000d680001627983 */ /* 0x000f280000300a00 */
[----:B------:R3:W-:Y:S01]  /*1d5b0*/  LDGSTS.E [R159+0x5c004], desc[UR60][R6.64], !P1 ;  /* 0x5c004000069f7fae */ /* 0x0007e2000c92187c */
[----:B--2---:R-:W-:-:S04]  /*1d5c0*/  IMAD.WIDE R50, R52, 0x4, R50 ;  /* 0x0000000434327825 */ /* 0x004fc800078e0232 */
[C---:B-1----:R-:W-:Y:S01]  /*1d5d0*/  IMAD.WIDE R36, R52.reuse, 0x4, R234 ;  /* 0x0000000434247825 */ /* 0x042fe200078e02ea */
[----:B------:R1:W-:Y:S03]  /*1d5e0*/  STL.64 [R1+0x18f8], R50 ;  /* 0x0018f83201007387 */ /* 0x0003e60000100a00 */
[C---:B------:R-:W-:Y:S01]  /*1d5f0*/  IMAD.WIDE R20, R52.reuse, 0x4, R170 ;  /* 0x0000000434147825 */ /* 0x040fe200078e02aa */
[----:B------:R2:W-:Y:S03]  /*1d600*/  STL.64 [R1+0x1900], R36 ;  /* 0x0019002401007387 */ /* 0x0005e60000100a00 */
[C---:B---3--:R-:W-:Y:S01]  /*1d610*/  IMAD.WIDE R6, R52.reuse, 0x4, R82 ;  /* 0x0000000434067825 */ /* 0x048fe200078e0252 */
[----:B------:R3:W-:Y:S04]  /*1d620*/  STL.64 [R1+0x1908], R20 ;  /* 0x0019081401007387 */ /* 0x0007e80000100a00 */
[----:B------:R-:W-:Y:S04]  /*1d630*/  LDGSTS.E [R159+0x50008], desc[UR60][R50.64], !P2 ;  /* 0x50008000329f7fae */ /* 0x000fe8000d12187c */
[----:B------:R3:W-:Y:S01]  /*1d640*/  STL.64 [R1+0x1910], R6 ;  /* 0x0019100601007387 */ /* 0x0007e20000100a00 */
[----:B------:R-:W-:Y:S01]  /*1d650*/  IMAD.WIDE R68, R52, 0x4, R114 ;  /* 0x0000000434447825 */ /* 0x000fe200078e0272 */
[----:B------:R-:W-:-:S02]  /*1d660*/  ISETP.GE.U32.AND P3, PT, R238, 0x7ffffedd, PT ;  /* 0x7ffffeddee00780c */ /* 0x000fc40003f66070 */
[----:B------:R2:W-:Y:S04]  /*1d670*/  LDGSTS.E [R159+0x54008], desc[UR60][R36.64], !P2 ;  /* 0x54008000249f7fae */ /* 0x0005e8000d12187c */
[----:B-1----:R-:W4:Y:S04]  /*1d680*/  LDL.LU.64 R50, [R1+0xd60] ;  /* 0x000d600001327983 */ /* 0x002f280000300a00 */
[----:B------:R-:W4:Y:S04]  /*1d690*/  LDL.LU.64 R170, [R1+0xd58] ;  /* 0x000d580001aa7983 */ /* 0x000f280000300a00 */
[----:B------:R-:W4:Y:S04]  /*1d6a0*/  LDL.LU.64 R82, [R1+0xd50] ;  /* 0x000d500001527983 */ /* 0x000f280000300a00 */
[----:B------:R-:W4:Y:S01]  /*1d6b0*/  LDL.LU.64 R114, [R1+0xd48] ;  /* 0x000d480001727983 */ /* 0x000f220000300a00 */
[----:B------:R-:W-:-:S02]  /*1d6c0*/  VIADD R238, R53, 0xffffff3f ;  /* 0xffffff3f35ee7836 */ /* 0x000fc40000000000 */
[----:B--2---:R-:W-:Y:S01]  /*1d6d0*/  IMAD.WIDE R36, R52, 0x4, R218 ;  /* 0x0000000434247825 */ /* 0x004fe200078e02da */
[----:B------:R3:W-:Y:S01]  /*1d6e0*/  LDGSTS.E [R159+0x58008], desc[UR60][R20.64], !P2 ;  /* 0x58008000149f7fae */ /* 0x0007e2000d12187c */
[----:B------:R-:W1:Y:S01]  /*1d6f0*/  LDC R53, c[0x0][0x230] ;  /* 0x00008c00ff357b82 */ /* 0x000e620000000800 */
[----:B------:R-:W-:Y:S02]  /*1d700*/  ISETP.GE.U32.AND P4, PT, R238, 0x7ffffec0, PT ;  /* 0x7ffffec0ee00780c */ /* 0x000fe40003f86070 */
[----:B------:R2:W-:Y:S01]  /*1d710*/  LDGSTS.E [R159+0x5c008], desc[UR60][R6.64], !P2 ;  /* 0x5c008000069f7fae */ /* 0x0005e2000d12187c */
[----:B------:R-:W-:-:S03]  /*1d720*/  VIADD R238, R240, 0xffffff3e ;  /* 0xffffff3ef0ee7836 */ /* 0x000fc60000000000 */
[----:B------:R-:W-:Y:S01]  /*1d730*/  STL.64 [R1+0x1918], R68 ;  /* 0x0019184401007387 */ /* 0x000fe20000100a00 */
[----:B------:R-:W1:Y:S01]  /*1d740*/  LDC R240, c[0x0][0x230] ;  /* 0x00008c00fff07b82 */ /* 0x000e620000000800 */
[C---:B---3--:R-:W-:Y:S02]  /*1d750*/  IMAD.WIDE R20, R52.reuse, 0x4, R202 ;  /* 0x0000000434147825 */ /* 0x048fe400078e02ca */
[----:B------:R-:W-:Y:S02]  /*1d760*/  LDGSTS.E [R159+0x5000c], desc[UR60][R68.64], !P3 ;  /* 0x5000c000449f7fae */ /* 0x000fe4000d92187c */
[----:B--2---:R-:W-:Y:S02]  /*1d770*/  IMAD.WIDE R6, R52, 0x4, R186 ;  /* 0x0000000434067825 */ /* 0x004fe400078e02ba */
[----:B------:R2:W-:Y:S04]  /*1d780*/  STL.64 [R1+0x1920], R36 ;  /* 0x0019202401007387 */ /* 0x0005e80000100a00 */
[----:B------:R2:W-:Y:S04]  /*1d790*/  LDGSTS.E [R159+0x5400c], desc[UR60][R36.64], !P3 ;  /* 0x5400c000249f7fae */ /* 0x0005e8000d92187c */
[----:B------:R3:W-:Y:S04]  /*1d7a0*/  STL.64 [R1+0x1928], R20 ;  /* 0x0019281401007387 */ /* 0x0007e80000100a00 */
[----:B------:R3:W-:Y:S01]  /*1d7b0*/  LDGSTS.E [R159+0x5800c], desc[UR60][R20.64], !P3 ;  /* 0x5800c000149f7fae */ /* 0x0007e2000d92187c */
[----:B------:R-:W-:-:S03]  /*1d7c0*/  ISETP.GE.U32.AND P5, PT, R238, 0x7ffffebf, PT ;  /* 0x7ffffebfee00780c */ /* 0x000fc60003fa6070 */
[----:B------:R3:W-:Y:S04]  /*1d7d0*/  STL.64 [R1+0x1930], R6 ;  /* 0x0019300601007387 */ /* 0x0007e80000100a00 */
[----:B------:R3:W-:Y:S01]  /*1d7e0*/  LDGSTS.E [R159+0x5c00c], desc[UR60][R6.64], !P3 ;  /* 0x5c00c000069f7fae */ /* 0x0007e2000d92187c */
[----:B----4-:R-:W-:-:S04]  /*1d7f0*/  IMAD.WIDE R66, R52, 0x4, R66 ;  /* 0x0000000434427825 */ /* 0x010fc800078e0242 */
[C---:B--2---:R-:W-:Y:S01]  /*1d800*/  IMAD.WIDE R36, R52.reuse, 0x4, R146 ;  /* 0x0000000434247825 */ /* 0x044fe200078e0292 */
[----:B------:R2:W-:Y:S03]  /*1d810*/  STL.64 [R1+0x1cb8], R66 ;  /* 0x001cb84201007387 */ /* 0x0005e60000100a00 */
[C---:B---3--:R-:W-:Y:S01]  /*1d820*/  IMAD.WIDE R20, R52.reuse, 0x4, R130 ;  /* 0x0000000434147825 */ /* 0x048fe200078e0282 */
[----:B------:R-:W3:Y:S03]  /*1d830*/  LDL.LU.64 R146, [R1+0xd40] ;  /* 0x000d400001927983 */ /* 0x000ee60000300a00 */
[C---:B------:R-:W-:Y:S01]  /*1d840*/  IMAD.WIDE R6, R52.reuse, 0x4, R98 ;  /* 0x0000000434067825 */ /* 0x040fe200078e0262 */
[----:B------:R4:W-:Y:S04]  /*1d850*/  STL.64 [R1+0x1cc0], R36 ;  /* 0x001cc02401007387 */ /* 0x0009e80000100a00 */
[----:B------:R1:W-:Y:S04]  /*1d860*/  STL.64 [R1+0x1cc8], R20 ;  /* 0x001cc81401007387 */ /* 0x0003e80000100a00 */
[----:B------:R1:W-:Y:S04]  /*1d870*/  STL.64 [R1+0x1cd0], R6 ;  /* 0x001cd00601007387 */ /* 0x0003e80000100a00 */
[----:B------:R-:W3:Y:S04]  /*1d880*/  LDL.LU.64 R130, [R1+0xd20] ;  /* 0x000d200001827983 */ /* 0x000ee80000300a00 */
[----:B------:R-:W-:Y:S04]  /*1d890*/  LDGSTS.E [R159+0x60000], desc[UR60][R66.64], !P4 ;  /* 0x60000000429f7fae */ /* 0x000fe8000e12187c */
[----:B------:R4:W-:Y:S04]  /*1d8a0*/  LDGSTS.E [R159+0x64000], desc[UR60][R36.64], !P4 ;  /* 0x64000000249f7fae */ /* 0x0009e8000e12187c */
[----:B------:R1:W-:Y:S04]  /*1d8b0*/  LDGSTS.E [R159+0x68000], desc[UR60][R20.64], !P4 ;  /* 0x68000000149f7fae */ /* 0x0003e8000e12187c */
[----:B------:R-:W3:Y:S04]  /*1d8c0*/  LDL.LU.64 R98, [R1+0xa00] ;  /* 0x000a000001627983 */ /* 0x000ee80000300a00 */
[----:B------:R1:W-:Y:S04]  /*1d8d0*/  LDGSTS.E [R159+0x6c000], desc[UR60][R6.64], !P4 ;  /* 0x6c000000069f7fae */ /* 0x0003e8000e12187c */
[----:B--2---:R-:W2:Y:S01]  /*1d8e0*/  LDL.LU.64 R66, [R1+0x9e0] ;  /* 0x0009e00001427983 */ /* 0x004ea20000300a00 */
[----:B------:R-:W-:-:S04]  /*1d8f0*/  IMAD.WIDE R50, R52, 0x4, R50 ;  /* 0x0000000434327825 */ /* 0x000fc800078e0232 */
[C---:B----4-:R-:W-:Y:S01]  /*1d900*/  IMAD.WIDE R36, R52.reuse, 0x4, R170 ;  /* 0x0000000434247825 */ /* 0x050fe200078e02aa */
[----:B------:R4:W-:Y:S03]  /*1d910*/  LDGSTS.E [R159+0x60004], desc[UR60][R50.64], !P5 ;  /* 0x60004000329f7fae */ /* 0x0009e6000e92187c */
[C---:B-1----:R-:W-:Y:S01]  /*1d920*/  IMAD.WIDE R20, R52.reuse, 0x4, R82 ;  /* 0x0000000434147825 */ /* 0x042fe200078e0252 */
[----:B------:R1:W-:Y:S03]  /*1d930*/  LDGSTS.E [R159+0x64004], desc[UR60][R36.64], !P5 ;  /* 0x64004000249f7fae */ /* 0x0003e6000e92187c */
[C---:B------:R-:W-:Y:S01]  /*1d940*/  IMAD.WIDE R6, R52.reuse, 0x4, R114 ;  /* 0x0000000434067825 */ /* 0x040fe200078e0272 */
[----:B------:R-:W4:Y:S04]  /*1d950*/  LDL.LU.64 R82, [R1+0x9c0] ;  /* 0x0009c00001527983 */ /* 0x000f280000300a00 */
[----:B------:R1:W-:Y:S04]  /*1d960*/  STL.64 [R1+0x1cd8], R50 ;  /* 0x001cd83201007387 */ /* 0x0003e80000100a00 */
[----:B------:R2:W-:Y:S04]  /*1d970*/  STL.64 [R1+0x1ce0], R36 ;  /* 0x001ce02401007387 */ /* 0x0005e80000100a00 */
[----:B------:R4:W-:Y:S04]  /*1d980*/  STL.64 [R1+0x1ce8], R20 ;  /* 0x001ce81401007387 */ /* 0x0009e80000100a00 */
[----:B-1----:R-:W4:Y:S04]  /*1d990*/  LDL.LU.64 R50, [R1+0x9a0] ;  /* 0x0009a00001327983 */ /* 0x002f280000300a00 */
[----:B------:R1:W-:Y:S04]  /*1d9a0*/  STL.64 [R1+0x1cf0], R6 ;  /* 0x001cf00601007387 */ /* 0x0003e80000100a00 */
[----:B------:R-:W4:Y:S04]  /*1d9b0*/  LDL.LU.64 R202, [R1+0xd38] ;  /* 0x000d380001ca7983 */ /* 0x000f280000300a00 */
[----:B------:R-:W4:Y:S04]  /*1d9c0*/  LDL.LU.64 R218, [R1+0xd30] ;  /* 0x000d300001da7983 */ /* 0x000f280000300a00 */
[----:B------:R-:W4:Y:S04]  /*1d9d0*/  LDL.LU.64 R186, [R1+0xd28] ;  /* 0x000d280001ba7983 */ /* 0x000f280000300a00 */
[----:B------:R-:W4:Y:S04]  /*1d9e0*/  LDL.LU.64 R170, [R1+0xd18] ;  /* 0x000d180001aa7983 */ /* 0x000f280000300a00 */
[----:B------:R-:W4:Y:S04]  /*1d9f0*/  LDL.LU.64 R132, [R1+0xd10] ;  /* 0x000d100001847983 */ /* 0x000f280000300a00 */
[----:B------:R-:W4:Y:S04]  /*1da00*/  LDL.LU.64 R116, [R1+0xd08] ;  /* 0x000d080001747983 */ /* 0x000f280000300a00 */
[----:B------:R1:W-:Y:S04]  /*1da10*/  LDGSTS.E [R159+0x68004], desc[UR60][R20.64], !P5 ;  /* 0x68004000149f7fae */ /* 0x0003e8000e92187c */
[----:B------:R1:W-:Y:S01]  /*1da20*/  LDGSTS.E [R159+0x6c004], desc[UR60][R6.64], !P5 ;  /* 0x6c004000069f7fae */ /* 0x0003e2000e92187c */
[----:B---3--:R-:W-:-:S03]  /*1da30*/  IMAD.WIDE R204, R52, 0x4, R146 ;  /* 0x0000000434cc7825 */ /* 0x008fc600078e0292 */
[----:B------:R-:W3:Y:S04]  /*1da40*/  LDL.LU.64 R146, [R1+0x9f8] ;  /* 0x0009f80001927983 */ /* 0x000ee80000300a00 */
[----:B------:R-:W3:Y:S01]  /*1da50*/  LDL.LU.64 R100, [R1+0x9f0] ;  /* 0x0009f00001647983 */ /* 0x000ee20000300a00 */
[----:B------:R-:W-:-:S03]  /*1da60*/  IMAD.WIDE R172, R52, 0x4, R130 ;  /* 0x0000000434ac7825 */ /* 0x000fc600078e0282 */
[----:B------:R-:W3:Y:S04]  /*1da70*/  LDL.LU.64 R130, [R1+0x9e8] ;  /* 0x0009e80001827983 */ /* 0x000ee80000300a00 */
[----:B------:R-:W3:Y:S04]  /*1da80*/  LDL.LU.64 R84, [R1+0x9d8] ;  /* 0x0009d80001547983 */ /* 0x000ee80000300a00 */
[----:B------:R-:W-:Y:S04]  /*1da90*/  STL.64 [R1+0x1cf8], R204 ;  /* 0x001cf8cc01007387 */ /* 0x000fe80000100a00 */
[----:B------:R-:W3:Y:S01]  /*1daa0*/  LDL.LU.64 R114, [R1+0x9d0] ;  /* 0x0009d00001727983 */ /* 0x000ee20000300a00 */
[----:B------:R-:W-:-:S03]  /*1dab0*/  IMAD.WIDE R148, R52, 0x4, R98 ;  /* 0x0000000434947825 */ /* 0x000fc600078e0262 */
[----:B------:R-:W3:Y:S04]  /*1dac0*/  LDL.LU.64 R68, [R1+0x9c8] ;  /* 0x0009c80001447983 */ /* 0x000ee80000300a00 */
[----:B------:R-:W-:Y:S01]  /*1dad0*/  STL.64 [R1+0x1d18], R172 ;  /* 0x001d18ac01007387 */ /* 0x000fe20000100a00 */
[----:B--2---:R-:W-:-:S03]  /*1dae0*/  IMAD.WIDE R66, R52, 0x4, R66 ;  /* 0x0000000434427825 */ /* 0x004fc600078e0242 */
[----:B------:R-:W2:Y:S01]  /*1daf0*/  LDL.LU.64 R36, [R1+0x9b8] ;  /* 0x0009b80001247983 */ /* 0x000ea20000300a00 */
[----:B----4-:R-:W-:-:S03]  /*1db00*/  IMAD.WIDE R98, R52, 0x4, R82 ;  /* 0x0000000434627825 */ /* 0x010fc600078e0252 */
[----:B------:R-:W4:Y:S04]  /*1db10*/  LDL.LU.64 R82, [R1+0x9b0] ;  /* 0x0009b00001527983 */ /* 0x000f280000300a00 */
[----:B------:R-:W-:Y:S04]  /*1db20*/  STL.64 [R1+0x20b8], R148 ;  /* 0x0020b89401007387 */ /* 0x000fe80000100a00 */
[----:B------:R-:W4:Y:S04]  /*1db30*/  LDL.LU.64 R20, [R1+0x9a8] ;  /* 0x0009a80001147983 */ /* 0x000f280000300a00 */
[----:B-1----:R-:W4:Y:S04]  /*1db40*/  LDL.LU.64 R6, [R1+0x998] ;  /* 0x0009980001067983 */ /* 0x002f280000300a00 */
[----:B------:R-:W-:Y:S04]  /*1db50*/  STL.64 [R1+0x20d8], R66 ;  /* 0x0020d84201007387 */ /* 0x000fe80000100a00 */
[----:B------:R-:W4:Y:S01]  /*1db60*/  LDL.LU.64 R234, [R1+0x990] ;  /* 0x0009900001ea7983 */ /* 0x000f220000300a00 */
[----:B------:R-:W-:-:S03]  /*1db70*/  IMAD.WIDE R188, R52, 0x4, R218 ;  /* 0x0000000434bc7825 */ /* 0x000fc600078e02da */
[----:B------:R-:W4:Y:S01]  /*1db80*/  LDL.LU.64 R218, [R1+0x988] ;  /* 0x0009880001da7983 */ /* 0x000f220000300a00 */
[----:B------:R-:W-:Y:S02]  /*1db90*/  VIADD R238, R239, 0xffffff3d ;  /* 0xffffff3defee7836 */ /* 0x000fe40000000000 */
[----:B------:R-:W1:Y:S03]  /*1dba0*/  LDC R239, c[0x0][0x230] ;  /* 0x00008c00ffef7b82 */ /* 0x000e660000000800 */
[----:B------:R-:W-:Y:S01]  /*1dbb0*/  ISETP.GE.U32.AND P6, PT, R238, 0x7ffffebe, PT ;  /* 0x7ffffebeee00780c */ /* 0x000fe20003fc6070 */
[----:B------:R-:W-:Y:S02]  /*1dbc0*/  VIADD R238, R241, 0xffffff3c ;  /* 0xffffff3cf1ee7836 */ /* 0x000fe40000000000 */
[----:B------:R-:W-:Y:S01]  /*1dbd0*/  IMAD.WIDE R202, R52, 0x4, R202 ;  /* 0x0000000434ca7825 */ /* 0x000fe200078e02ca */
[----:B------:R-:W-:Y:S01]  /*1dbe0*/  STL.64 [R1+0x20f8], R98 ;  /* 0x0020f86201007387 */ /* 0x000fe20000100a00 */
[----:B------:R-:W4:Y:S01]  /*1dbf0*/  LDC R241, c[0x0][0x230] ;  /* 0x00008c00fff17b82 */ /* 0x000f220000000800 */
[----:B------:R-:W-:Y:S01]  /*1dc00*/  ISETP.GE.U32.AND P1, PT, R238, 0x7ffffebd, PT ;  /* 0x7ffffebdee00780c */ /* 0x000fe20003f26070 */
[----:B------:R-:W-:Y:S01]  /*1dc10*/  IMAD.WIDE R50, R52, 0x4, R50 ;  /* 0x0000000434327825 */ /* 0x000fe200078e0232 */
[----:B------:R-:W-:Y:S01]  /*1dc20*/  IADD3 R238, R240, -0xe1, RZ ;  /* 0xffffff1ff0ee7810 */ /* 0x000fe20007ffe0ff */
[----:B------:R-:W-:Y:S02]  /*1dc30*/  STL.64 [R1+0x1d00], R202 ;  /* 0x001d00ca01007387 */ /* 0x000fe40000100a00 */
[----:B------:R-:W-:Y:S01]  /*1dc40*/  IMAD.WIDE R186, R52, 0x4, R186 ;  /* 0x0000000434ba7825 */ /* 0x000fe200078e02ba */
[----:B------:R-:W-:Y:S01]  /*1dc50*/  ISETP.GE.U32.AND P2, PT, R238, 0x7ffffea0, PT ;  /* 0x7ffffea0ee00780c */ /* 0x000fe20003f46070 */
[----:B------:R-:W-:Y:S01]  /*1dc60*/  STL.64 [R1+0x2118], R50 ;  /* 0x0021183201007387 */ /* 0x000fe20000100a00 */
[----:B------:R-:W4:Y:S01]  /*1dc70*/  LDC R240, c[0x0][0x230] ;  /* 0x00008c00fff07b82 */ /* 0x000f220000000800 */
[----:B------:R-:W-:-:S02]  /*1dc80*/  IMAD.WIDE R170, R52, 0x4, R170 ;  /* 0x0000000434aa7825 */ /* 0x000fc400078e02aa */
[----:B------:R-:W-:Y:S02]  /*1dc90*/  STL.64 [R1+0x1d08], R188 ;  /* 0x001d08bc01007387 */ /* 0x000fe40000100a00 */
[C---:B------:R-:W-:Y:S02]  /*1dca0*/  IMAD.WIDE R154, R52.reuse, 0x4, R132 ;  /* 0x00000004349a7825 */ /* 0x040fe400078e0284 */
[----:B------:R-:W-:Y:S02]  /*1dcb0*/  STL.64 [R1+0x1d10], R186 ;  /* 0x001d10ba01007387 */ /* 0x000fe40000100a00 */
[----:B------:R-:W-:Y:S02]  /*1dcc0*/  IMAD.WIDE R152, R52, 0x4, R116 ;  /* 0x0000000434987825 */ /* 0x000fe400078e0274 */
[----:B------:R-:W-:Y:S02]  /*1dcd0*/  STL.64 [R1+0x1d20], R170 ;  /* 0x001d20aa01007387 */ /* 0x000fe40000100a00 */
[----:B-1----:R-:W-:-:S02]  /*1dce0*/  VIADD R238, R239, 0xffffff1e ;  /* 0xffffff1eefee7836 */ /* 0x002fc40000000000 */
[----:B------:R-:W-:Y:S01]  /*1dcf0*/  STL.64 [R1+0x1d28], R154 ;  /* 0x001d289a01007387 */ /* 0x000fe20000100a00 */
[----:B------:R-:W1:Y:S02]  /*1dd00*/  LDC R239, c[0x0][0x230] ;  /* 0x00008c00ffef7b82 */ /* 0x000e640000000800 */
[----:B------:R-:W-:Y:S01]  /*1dd10*/  ISETP.GE.U32.AND P3, PT, R238, 0x7ffffe9f, PT ;  /* 0x7ffffe9fee00780c */ /* 0x000fe20003f66070 */
[----:B------:R-:W-:Y:S04]  /*1dd20*/  STL.64 [R1+0x1d30], R152 ;  /* 0x001d309801007387 */ /* 0x000fe80000100a00 */
[----:B------:R-:W-:Y:S04]  /*1dd30*/  LDGSTS.E [R159+0x60008], desc[UR60][R204.64], !P6 ;  /* 0x60008000cc9f7fae */ /* 0x000fe8000f12187c */
[----:B------:R-:W-:Y:S04]  /*1dd40*/  LDGSTS.E [R159+0x64008], desc[UR60][R202.64], !P6 ;  /* 0x64008000ca9f7fae */ /* 0x000fe8000f12187c */
[----:B------:R-:W-:Y:S04]  /*1dd50*/  LDGSTS.E [R159+0x68008], desc[UR60][R188.64], !P6 ;  /* 0x68008000bc9f7fae */ /* 0x000fe8000f12187c */
[----:B------:R-:W-:Y:S04]  /*1dd60*/  LDGSTS.E [R159+0x6c008], desc[UR60][R186.64], !P6 ;  /* 0x6c008000ba9f7fae */ /* 0x000fe8000f12187c */
[----:B------:R-:W-:Y:S04]  /*1dd70*/  LDGSTS.E [R159+0x6000c], desc[UR60][R172.64], !P1 ;  /* 0x6000c000ac9f7fae */ /* 0x000fe8000c92187c */
[----:B------:R-:W-:Y:S04]  /*1dd80*/  LDGSTS.E [R159+0x6400c], desc[UR60][R170.64], !P1 ;  /* 0x6400c000aa9f7fae */ /* 0x000fe8000c92187c */
[----:B------:R-:W-:Y:S04]  /*1dd90*/  LDGSTS.E [R159+0x6800c], desc[UR60][R154.64], !P1 ;  /* 0x6800c0009a9f7fae */ /* 0x000fe8000c92187c */
[----:B------:R-:W-:Y:S04]  /*1dda0*/  LDGSTS.E [R159+0x6c00c], desc[UR60][R152.64], !P1 ;  /* 0x6c00c000989f7fae */ /* 0x000fe8000c92187c */
[----:B------:R-:W-:Y:S01]  /*1ddb0*/  LDGSTS.E [R159+0x70000], desc[UR60][R148.64], !P2 ;  /* 0x70000000949f7fae */ /* 0x000fe2000d12187c */
[----:B---3--:R-:W-:-:S04]  /*1ddc0*/  IMAD.WIDE R146, R52, 0x4, R146 ;  /* 0x0000000434927825 */ /* 0x008fc800078e0292 */
[C---:B------:R-:W-:Y:S01]  /*1ddd0*/  IMAD.WIDE R132, R52.reuse, 0x4, R100 ;  /* 0x0000000434847825 */ /* 0x040fe200078e0264 */
[----:B------:R-:W-:Y:S04]  /*1dde0*/  STL.64 [R1+0x20c0], R146 ;  /* 0x0020c09201007387 */ /* 0x000fe80000100a00 */
[----:B------:R-:W-:Y:S04]  /*1ddf0*/  STL.64 [R1+0x20c8], R132 ;  /* 0x0020c88401007387 */ /* 0x000fe80000100a00 */
[----:B------:R-:W-:Y:S01]  /*1de00*/  LDGSTS.E [R159+0x74000], desc[UR60][R146.64], !P2 ;  /* 0x74000000929f7fae */ /* 0x000fe2000d12187c */
[----:B------:R-:W-:-:S03]  /*1de10*/  IMAD.WIDE R130, R52, 0x4, R130 ;  /* 0x0000000434827825 */ /* 0x000fc600078e0282 */
[----:B------:R-:W-:Y:S01]  /*1de20*/  LDGSTS.E [R159+0x78000], desc[UR60][R132.64], !P2 ;  /* 0x78000000849f7fae */ /* 0x000fe2000d12187c */
[----:B------:R-:W-:-:S03]  /*1de30*/  IMAD.WIDE R116, R52, 0x4, R84 ;  /* 0x0000000434747825 */ /* 0x000fc600078e0254 */
[----:B------:R3:W-:Y:S01]  /*1de40*/  STL.64 [R1+0x20d0], R130 ;  /* 0x0020d08201007387 */ /* 0x0007e20000100a00 */
[----:B------:R-:W-:-:S03]  /*1de50*/  IMAD.WIDE R114, R52, 0x4, R114 ;  /* 0x0000000434727825 */ /* 0x000fc600078e0272 */
[----:B------:R-:W-:Y:S01]  /*1de60*/  STL.64 [R1+0x20e0], R116 ;  /* 0x0020e07401007387 */ /* 0x000fe20000100a00 */
[----:B------:R-:W-:-:S03]  /*1de70*/  IMAD.WIDE R100, R52, 0x4, R68 ;  /* 0x0000000434647825 */ /* 0x000fc600078e0244 */
[----:B------:R-:W-:Y:S04]  /*1de80*/  STL.64 [R1+0x20e8], R114 ;  /* 0x0020e87201007387 */ /* 0x000fe80000100a00 */
[----:B------:R-:W-:Y:S01]  /*1de90*/  LDGSTS.E [R159+0x7c000], desc[UR60][R130.64], !P2 ;  /* 0x7c000000829f7fae */ /* 0x000fe2000d12187c */
[----:B--2---:R-:W-:-:S03]  /*1dea0*/  IMAD.WIDE R84, R52, 0x4, R36 ;  /* 0x0000000434547825 */ /* 0x004fc600078e0224 */
[----:B------:R-:W-:Y:S04]  /*1deb0*/  STL.64 [R1+0x20f0], R100 ;  /* 0x0020f06401007387 */ /* 0x000fe80000100a00 */
[----:B------:R-:W-:Y:S04]  /*1dec0*/  STL.64 [R1+0x2100], R84 ;  /* 0x0021005401007387 */ /* 0x000fe80000100a00 */
[----:B------:R-:W-:Y:S01]  /*1ded0*/  LDGSTS.E [R159+0x70004], desc[UR60][R66.64], !P3 ;  /* 0x70004000429f7fae */ /* 0x000fe2000d92187c */
[----:B----4-:R-:W-:-:S03]  /*1dee0*/  IMAD.WIDE R82, R52, 0x4, R82 ;  /* 0x0000000434527825 */ /* 0x010fc600078e0252 */
[----:B------:R-:W-:Y:S01]  /*1def0*/  LDGSTS.E [R159+0x74004], desc[UR60][R116.64], !P3 ;  /* 0x74004000749f7fae */ /* 0x000fe2000d92187c */
[----:B------:R-:W-:-:S03]  /*1df00*/  IMAD.WIDE R68, R52, 0x4, R20 ;  /* 0x0000000434447825 */ /* 0x000fc600078e0214 */
[----:B------:R2:W-:Y:S01]  /*1df10*/  STL.64 [R1+0x2108], R82 ;  /* 0x0021085201007387 */ /* 0x0005e20000100a00 */
[----:B------:R-:W-:-:S03]  /*1df20*/  IMAD.WIDE R36, R52, 0x4, R6 ;  /* 0x0000000434247825 */ /* 0x000fc600078e0206 */
[----:B------:R4:W-:Y:S01]  /*1df30*/  STL.64 [R1+0x2110], R68 ;  /* 0x0021104401007387 */ /* 0x0009e20000100a00 */
[----:B------:R-:W-:-:S03]  /*1df40*/  VIADD R238, R242, 0xffffff1d ;  /* 0xffffff1df2ee7836 */ /* 0x000fc60000000000 */
[----:B------:R-:W-:Y:S01]  /*1df50*/  LDGSTS.E [R159+0x78004], desc[UR60][R114.64], !P3 ;  /* 0x78004000729f7fae */ /* 0x000fe2000d92187c */
[----:B-1----:R-:W-:Y:S01]  /*1df60*/  VIADD R239, R239, 0xffffff7b ;  /* 0xffffff7befef7836 */ /* 0x002fe20000000000 */
[----:B------:R-:W1:Y:S01]  /*1df70*/  LDC R242, c[0x0][0x230] ;  /* 0x00008c00fff27b82 */ /* 0x000e620000000800 */
[C---:B------:R-:W-:Y:S01]  /*1df80*/  IMAD.WIDE R20, R52.reuse, 0x4, R234 ;  /* 0x0000000434147825 */ /* 0x040fe200078e02ea */
[----:B------:R4:W-:Y:S03]  /*1df90*/  STL.64 [R1+0x2120], R36 ;  /* 0x0021202401007387 */ /* 0x0009e60000100a00 */
[----:B------:R-:W-:Y:S01]  /*1dfa0*/  IMAD.WIDE R6, R52, 0x4, R218 ;  /* 0x0000000434067825 */ /* 0x000fe200078e02da */
[----:B------:R4:W-:Y:S04]  /*1dfb0*/  STL.64 [R1+0x2128], R20 ;  /* 0x0021281401007387 */ /* 0x0009e80000100a00 */
[----:B------:R4:W-:Y:S04]  /*1dfc0*/  STL.64 [R1+0x2130], R6 ;  /* 0x0021300601007387 */ /* 0x0009e80000100a00 */
[----:B---3--:R-:W4:Y:S04]  /*1dfd0*/  LDL.LU.64 R130, [R1+0x1400] ;  /* 0x0014000001827983 */ /* 0x008f280000300a00 */
[----:B------:R-:W3:Y:S01]  /*1dfe0*/  LDL.LU.64 R66, [R1+0x13f8] ;  /* 0x0013f80001427983 */ /* 0x000ee20000300a00 */
[----:B------:R-:W-:Y:S01]  /*1dff0*/  ISETP.GE.U32.AND P4, PT, R238, 0x7ffffe9e, PT ;  /* 0x7ffffe9eee00780c */ /* 0x000fe20003f86070 */
[----:B------:R-:W-:-:S02]  /*1e000*/  VIADD R238, R241, 0xffffff1c ;  /* 0xffffff1cf1ee7836 */ /* 0x000fc40000000000 */
[----:B------:R-:W-:Y:S01]  /*1e010*/  LDGSTS.E [R159+0x7c004], desc[UR60][R100.64], !P3 ;  /* 0x7c004000649f7fae */ /* 0x000fe2000d92187c */
[----:B------:R-:W-:Y:S01]  /*1e020*/  ISETP.GE.U32.AND P2, PT, R239, 0x7ffffefc, PT ;  /* 0x7ffffefcef00780c */ /* 0x000fe20003f46070 */
[----:B------:R-:W1:Y:S01]  /*1e030*/  LDC R241, c[0x0][0x230] ;  /* 0x00008c00fff17b82 */ /* 0x000e620000000800 */
[----:B------:R-:W-:Y:S01]  /*1e040*/  ISETP.GE.U32.AND P5, PT, R238, 0x7ffffe9d, PT ;  /* 0x7ffffe9dee00780c */ /* 0x000fe20003fa6070 */
[----:B------:R-:W3:Y:S04]  /*1e050*/  LDL.LU.64 R202, [R1+0x13f0] ;  /* 0x0013f00001ca7983 */ /* 0x000ee80000300a00 */
[----:B------:R-:W3:Y:S04]  /*1e060*/  LDL.LU.64 R186, [R1+0x13e8] ;  /* 0x0013e80001ba7983 */ /* 0x000ee80000300a00 */
[----:B------:R-:W-:Y:S04]  /*1e070*/  LDGSTS.E [R159+0x70008], desc[UR60][R98.64], !P4 ;  /* 0x70008000629f7fae */ /* 0x000fe8000e12187c */
[----:B------:R-:W-:Y:S04]  /*1e080*/  LDGSTS.E [R159+0x74008], desc[UR60][R84.64], !P4 ;  /* 0x74008000549f7fae */ /* 0x000fe8000e12187c */
[----:B------:R-:W-:Y:S04]  /*1e090*/  LDGSTS.E [R159+0x78008], desc[UR60][R82.64], !P4 ;  /* 0x78008000529f7fae */ /* 0x000fe8000e12187c */
[----:B------:R4:W-:Y:S04]  /*1e0a0*/  LDGSTS.E [R159+0x7c008], desc[UR60][R68.64], !P4 ;  /* 0x7c008000449f7fae */ /* 0x0009e8000e12187c */
[----:B------:R-:W-:Y:S04]  /*1e0b0*/  LDGSTS.E [R159+0x7000c], desc[UR60][R50.64], !P5 ;  /* 0x7000c000329f7fae */ /* 0x000fe8000e92187c */
[----:B------:R3:W-:Y:S01]  /*1e0c0*/  LDGSTS.E [R159+0x7400c], desc[UR60][R36.64], !P5 ;  /* 0x7400c000249f7fae */ /* 0x0007e2000e92187c */
[----:B------:R-:W-:-:S03]  /*1e0d0*/  VIADD R238, R240, 0xffffff7a ;  /* 0xffffff7af0ee7836 */ /* 0x000fc60000000000 */
[----:B------:R1:W-:Y:S04]  /*1e0e0*/  LDGSTS.E [R159+0x7800c], desc[UR60][R20.64], !P5 ;  /* 0x7800c000149f7fae */ /* 0x0003e8000e92187c */
[----:B------:R-:W3:Y:S04]  /*1e0f0*/  LDL.LU.64 R50, [R1+0x13e0] ;  /* 0x0013e00001327983 */ /* 0x000ee80000300a00 */
[----:B------:R-:W3:Y:S04]  /*1e100*/  LDL.LU.64 R98, [R1+0x13d8] ;  /* 0x0013d80001627983 */ /* 0x000ee80000300a00 */
[----:B------:R-:W3:Y:S04]  /*1e110*/  LDL.LU.64 R170, [R1+0x13d0] ;  /* 0x0013d00001aa7983 */ /* 0x000ee80000300a00 */
[----:B--2---:R-:W2:Y:S04]  /*1e120*/  LDL.LU.64 R82, [R1+0x13c8] ;  /* 0x0013c80001527983 */ /* 0x004ea80000300a00 */
[----:B------:R1:W-:Y:S01]  /*1e130*/  LDGSTS.E [R159+0x7c00c], desc[UR60][R6.64], !P5 ;  /* 0x7c00c000069f7fae */ /* 0x0003e2000e92187c */
[----:B----4-:R-:W-:-:S04]  /*1e140*/  IMAD.WIDE R68, R52, 0x4, R130 ;  /* 0x0000000434447825 */ /* 0x010fc800078e0282 */
[----:B---3--:R-:W-:Y:S01]  /*1e150*/  IMAD.WIDE R36, R52, 0x4, R66 ;  /* 0x0000000434247825 */ /* 0x008fe200078e0242 */
[----:B------:R-:W-:Y:S01]  /*1e160*/  ISETP.GE.U32.AND P3, PT, R238, 0x7ffffefb, PT ;  /* 0x7ffffefbee00780c */ /* 0x000fe20003f66070 */
[----:B------:R-:W3:Y:S04]  /*1e170*/  LDL.LU.64 R66, [R1+0x13c0] ;  /* 0x0013c00001427983 */ /* 0x000ee80000300a00 */
[----:B------:R-:W4:Y:S04]  /*1e180*/  LDL.LU.64 R114, [R1+0x13b8] ;  /* 0x0013b80001727983 */ /* 0x000f280000300a00 */
[----:B------:R-:W-:Y:S04]  /*1e190*/  STL.64 [R1+0x10c8], R68 ;  /* 0x0010c84401007387 */ /* 0x000fe80000100a00 */
[----:B------:R-:W4:Y:S01]  /*1e1a0*/  LDL.LU.64 R146, [R1+0x13b0] ;  /* 0x0013b00001927983 */ /* 0x000f220000300a00 */
[----:B-1----:R-:W-:-:S03]  /*1e1b0*/  IMAD.WIDE R20, R52, 0x4, R202 ;  /* 0x0000000434147825 */ /* 0x002fc600078e02ca */
[----:B------:R1:W-:Y:S01]  /*1e1c0*/  STL.64 [R1+0x10d0], R36 ;  /* 0x0010d02401007387 */ /* 0x0003e20000100a00 */
[----:B------:R-:W-:-:S03]  /*1e1d0*/  IMAD.WIDE R6, R52, 0x4, R186 ;  /* 0x0000000434067825 */ /* 0x000fc600078e02ba */
[----:B------:R-:W4:Y:S04]  /*1e1e0*/  LDL.LU.64 R130, [R1+0x13a8] ;  /* 0x0013a80001827983 */ /* 0x000f280000300a00 */
[----:B------:R-:W-:Y:S04]  /*1e1f0*/  LDGSTS.E [R246+0x40000], desc[UR60][R68.64], !P2 ;  /* 0x4000000044f67fae */ /* 0x000fe8000d12187c */
[----:B------:R1:W-:Y:S04]  /*1e200*/  STL.64 [R1+0x10d8], R20 ;  /* 0x0010d81401007387 */ /* 0x0003e80000100a00 */
[----:B------:R1:W-:Y:S04]  /*1e210*/  LDGSTS.E [R246+0x44000], desc[UR60][R36.64], !P2 ;  /* 0x4400000024f67fae */ /* 0x0003e8000d12187c */
[----:B------:R2:W-:Y:S04]  /*1e220*/  STL.64 [R1+0x10e0], R6 ;  /* 0x0010e00601007387 */ /* 0x0005e80000100a00 */
[----:B------:R2:W-:Y:S01]  /*1e230*/  LDGSTS.E [R246+0x48000], desc[UR60][R20.64], !P2 ;  /* 0x4800000014f67fae */ /* 0x0005e2000d12187c */
[----:B------:R-:W-:-:S03]  /*1e240*/  IMAD.WIDE R50, R52, 0x4, R50 ;  /* 0x0000000434327825 */ /* 0x000fc600078e0232 */
[----:B------:R-:W4:Y:S01]  /*1e250*/  LDL.LU.64 R218, [R1+0x13a0] ;  /* 0x0013a00001da7983 */ /* 0x000f220000300a00 */
[----:B-1----:R-:W-:-:S03]  /*1e260*/  IMAD.WIDE R36, R52, 0x4, R98 ;  /* 0x0000000434247825 */ /* 0x002fc600078e0262 */
[----:B------:R1:W-:Y:S04]  /*1e270*/  LDGSTS.E [R246+0x4c000], desc[UR60][R6.64], !P2 ;  /* 0x4c00000006f67fae */ /* 0x0003e8000d12187c */
[----:B------:R-:W4:Y:S01]  /*1e280*/  LDL.LU.64 R202, [R1+0x1398] ;  /* 0x0013980001ca7983 */ /* 0x000f220000300a00 */
[----:B--2---:R-:W-:-:S03]  /*1e290*/  IMAD.WIDE R20, R52, 0x4, R170 ;  /* 0x0000000434147825 */ /* 0x004fc600078e02aa */
[----:B------:R2:W-:Y:S01]  /*1e2a0*/  STL.64 [R1+0x10e8], R50 ;  /* 0x0010e83201007387 */ /* 0x0005e20000100a00 */
[----:B-1----:R-:W-:-:S03]  /*1e2b0*/  IMAD.WIDE R6, R52, 0x4, R82 ;  /* 0x0000000434067825 */ /* 0x002fc600078e0252 */
[----:B------:R-:W4:Y:S04]  /*1e2c0*/  LDL.LU.64 R186, [R1+0x1390] ;  /* 0x0013900001ba7983 */ /* 0x000f280000300a00 */
[----:B------:R4:W-:Y:S04]  /*1e2d0*/  STL.64 [R1+0x10f0], R36 ;  /* 0x0010f02401007387 */ /* 0x0009e80000100a00 */
[----:B------:R-:W4:Y:S04]  /*1e2e0*/  LDL.LU.64 R98, [R1+0x1388] ;  /* 0x0013880001627983 */ /* 0x000f280000300a00 */
[----:B------:R1:W-:Y:S04]  /*1e2f0*/  STL.64 [R1+0x10f8], R20 ;  /* 0x0010f81401007387 */ /* 0x0003e80000100a00 */
[----:B------:R1:W-:Y:S04]  /*1e300*/  STL.64 [R1+0x1100], R6 ;  /* 0x0011000601007387 */ /* 0x0003e80000100a00 */
[----:B------:R-:W4:Y:S04]  /*1e310*/  LDL.LU.64 R170, [R1+0x1080] ;  /* 0x0010800001aa7983 */ /* 0x000f280000300a00 */
[----:B------:R-:W-:Y:S04]  /*1e320*/  LDGSTS.E [R246+0x40004], desc[UR60][R50.64], !P3 ;  /* 0x4000400032f67fae */ /* 0x000fe8000d92187c */
[----:B------:R-:W4:Y:S04]  /*1e330*/  LDL.LU.64 R82, [R1+0x1078] ;  /* 0x0010780001527983 */ /* 0x000f280000300a00 */
[----:B------:R4:W-:Y:S04]  /*1e340*/  LDGSTS.E [R246+0x44004], desc[UR60][R36.64], !P3 ;  /* 0x4400400024f67fae */ /* 0x0009e8000d92187c */
[----:B--2---:R-:W2:Y:S04]  /*1e350*/  LDL.LU.64 R50, [R1+0x1070] ;  /* 0x0010700001327983 */ /* 0x004ea80000300a00 */
[----:B------:R1:W-:Y:S01]  /*1e360*/  LDGSTS.E [R246+0x48004], desc[UR60][R20.64], !P3 ;  /* 0x4800400014f67fae */ /* 0x0003e2000d92187c */
[----:B------:R-:W-:Y:S01]  /*1e370*/  IADD3 R240, R242, -0x87, RZ ;  /* 0xffffff79f2f07810 */ /* 0x000fe20007ffe0ff */
[----:B------:R-:W-:Y:S01]  /*1e380*/  VIADD R239, R243, 0xffffff78 ;  /* 0xffffff78f3ef7836 */ /* 0x000fe20000000000 */
[----:B------:R-:W2:Y:S01]  /*1e390*/  LDC R242, c[0x0][0x230] ;  /* 0x00008c00fff27b82 */ /* 0x000ea20000000800 */
[----:B------:R1:W-:Y:S01]  /*1e3a0*/  LDGSTS.E [R246+0x4c004], desc[UR60][R6.64], !P3 ;  /* 0x4c00400006f67fae */ /* 0x0003e2000d92187c */
[----:B---3--:R-:W-:-:S04]  /*1e3b0*/  IMAD.WIDE R66, R52, 0x4, R66 ;  /* 0x0000000434427825 */ /* 0x008fc800078e0242 */
[C---:B----4-:R-:W-:Y:S01]  /*1e3c0*/  IMAD.WIDE R36, R52.reuse, 0x4, R114 ;  /* 0x0000000434247825 */ /* 0x050fe200078e0272 */
[----:B------:R3:W-:Y:S03]  /*1e3d0*/  STL.64 [R1+0x13c0], R66 ;  /* 0x0013c04201007387 */ /* 0x0007e60000100a00 */
[----:B-1----:R-:W-:Y:S01]  /*1e3e0*/  IMAD.WIDE R20, R52, 0x4, R146 ;  /* 0x0000000434147825 */ /* 0x002fe200078e0292 */
[----:B------:R1:W-:Y:S01]  /*1e3f0*/  STL.64 [R1+0x13b8], R36 ;  /* 0x0013b82401007387 */ /* 0x0003e20000100a00 */
[----:B------:R-:W-:Y:S01]  /*1e400*/  ISETP.GE.U32.AND P4, PT, R240, 0x7ffffefa, PT ;  /* 0x7ffffefaf000780c */ /* 0x000fe20003f86070 */
[----:B------:R-:W4:Y:S02]  /*1e410*/  LDC R243, c[0x0][0x230] ;  /* 0x00008c00fff37b82 */ /* 0x000f240000000800 */
[----:B------:R1:W-:Y:S04]  /*1e420*/  STL.64 [R1+0x13b0], R20 ;  /* 0x0013b01401007387 */ /* 0x0003e80000100a00 */
[----:B------:R-:W4:Y:S01]  /*1e430*/  LDL.LU.64 R114, [R1+0x1068] ;  /* 0x0010680001727983 */ /* 0x000f220000300a00 */
[----:B------:R-:W-:Y:S01]  /*1e440*/  ISETP.GE.U32.AND P5, PT, R239, 0x7ffffef9, PT ;  /* 0x7ffffef9ef00780c */ /* 0x000fe20003fa6070 */
[----:B------:R-:W-:Y:S01]  /*1e450*/  IMAD.WIDE R6, R52, 0x4, R130 ;  /* 0x0000000434067825 */ /* 0x000fe200078e0282 */
[----:B------:R-:W4:Y:S03]  /*1e460*/  LDC R240, c[0x0][0x230] ;  /* 0x00008c00fff07b82 */ /* 0x000f260000000800 */
[----:B------:R-:W-:Y:S04]  /*1e470*/  LDGSTS.E [R246+0x40008], desc[UR60][R66.64], !P4 ;  /* 0x4000800042f67fae */ /* 0x000fe8000e12187c */
[----:B------:R1:W-:Y:S01]  /*1e480*/  STL.64 [R1+0x13a8], R6 ;  /* 0x0013a80601007387 */ /* 0x0003e20000100a00 */
[----:B------:R-:W-:Y:S01]  /*1e490*/  VIADD R238, R244, 0xffffff5b ;  /* 0xffffff5bf4ee7836 */ /* 0x000fe20000000000 */
[----:B------:R-:W4:Y:S02]  /*1e4a0*/  LDC R239, c[0x0][0x230] ;  /* 0x00008c00ffef7b82 */ /* 0x000f240000000800 */
[----:B------:R1:W-:Y:S04]  /*1e4b0*/  LDGSTS.E [R246+0x44008], desc[UR60][R36.64], !P4 ;  /* 0x4400800024f67fae */ /* 0x0003e8000e12187c */
[----:B---3--:R-:W3:Y:S01]  /*1e4c0*/  LDL.LU.64 R66, [R1+0x1060] ;  /* 0x0010600001427983 */ /* 0x008ee20000300a00 */
[----:B------:R-:W-:-:S02]  /*1e4d0*/  VIADD R159, R245, 0xffffff5a ;  /* 0xffffff5af59f7836 */ /* 0x000fc40000000000 */
[----:B------:R-:W-:Y:S01]  /*1e4e0*/  IMAD.WIDE R68, R52, 0x4, R218 ;  /* 0x0000000434447825 */ /* 0x000fe200078e02da */
[----:B------:R-:W3:Y:S01]  /*1e4f0*/  LDL.LU.64 R146, [R1+0x1058] ;  /* 0x0010580001927983 */ /* 0x000ee20000300a00 */
[----:B------:R-:W-:Y:S01]  /*1e500*/  ISETP.GE.U32.AND P6, PT, R238, 0x7ffffedc, PT ;  /* 0x7ffffedcee00780c */ /* 0x000fe20003fc6070 */
[----:B------:R-:W3:Y:S02]  /*1e510*/  LDC R244, c[0x0][0x230] ;  /* 0x00008c00fff47b82 */ /* 0x000ee40000000800 */
[----:B------:R1:W-:Y:S02]  /*1e520*/  LDGSTS.E [R246+0x48008], desc[UR60][R20.64], !P4 ;  /* 0x4800800014f67fae */ /* 0x0003e4000e12187c */
[C---:B-1----:R-:W-:Y:S02]  /*1e530*/  IMAD.WIDE R36, R52.reuse, 0x4, R202 ;  /* 0x0000000434247825 */ /* 0x042fe400078e02ca */
[----:B------:R1:W-:Y:S01]  /*1e540*/  LDGSTS.E [R246+0x4c008], desc[UR60][R6.64], !P4 ;  /* 0x4c00800006f67fae */ /* 0x0003e2000e12187c */
[----:B------:R-:W-:Y:S01]  /*1e550*/  ISETP.GE.U32.AND P1, PT, R159, 0x7ffffedb, PT ;  /* 0x7ffffedb9f00780c */ /* 0x000fe20003f26070 */
[----:B------:R-:W3:Y:S02]  /*1e560*/  LDC R238, c[0x0][0x230] ;  /* 0x00008c00ffee7b82 */ /* 0x000ee40000000800 */
[----:B------:R-:W3:Y:S01]  /*1e570*/  LDL.LU.64 R130, [R1+0x1050] ;  /* 0x0010500001827983 */ /* 0x000ee20000300a00 */
[----:B------:R-:W-:-:S03]  /*1e580*/  IMAD.WIDE R20, R52, 0x4, R186 ;  /* 0x0000000434147825 */ /* 0x000fc600078e02ba */
[----:B------:R1:W-:Y:S02]  /*1e590*/  STL.64 [R1+0x13a0], R68 ;  /* 0x0013a04401007387 */ /* 0x0003e40000100a00 */
[----:B------:R-:W3:Y:S02]  /*1e5a0*/  LDC R245, c[0x0][0x230] ;  /* 0x00008c00fff57b82 */ /* 0x000ee40000000800 */
[----:B------:R1:W-:Y:S02]  /*1e5b0*/  LDGSTS.E [R246+0x4000c], desc[UR60][R68.64], !P5 ;  /* 0x4000c00044f67fae */ /* 0x0003e4000e92187c */
[C---:B-1----:R-:W-:Y:S02]  /*1e5c0*/  IMAD.WIDE R6, R52.reuse, 0x4, R98 ;  /* 0x0000000434067825 */ /* 0x042fe400078e0262 */
[----:B------:R1:W-:Y:S04]  /*1e5d0*/  LDGSTS.E [R246+0x4400c], desc[UR60][R36.64], !P5 ;  /* 0x4400c00024f67fae */ /* 0x0003e8000e92187c */
[----:B------:R-:W3:Y:S04]  /*1e5e0*/  LDL.LU.64 R98, [R1+0x1048] ;  /* 0x0010480001627983 */ /* 0x000ee80000300a00 */
[----:B------:R1:W-:Y:S01]  /*1e5f0*/  STL.64 [R1+0x1398], R36 ;  /* 0x0013982401007387 */ /* 0x0003e20000100a00 */
[----:B------:R-:W-:-:S03]  /*1e600*/  IMAD.WIDE R68, R52, 0x4, R170 ;  /* 0x0000000434447825 */ /* 0x000fc600078e02aa */
[----:B------:R2:W-:Y:S04]  /*1e610*/  STL.64 [R1+0x1390], R20 ;  /* 0x0013901401007387 */ /* 0x0005e80000100a00 */
[----:B------:R2:W-:Y:S01]  /*1e620*/  LDGSTS.E [R246+0x4800c], desc[UR60][R20.64], !P5 ;  /* 0x4800c00014f67fae */ /* 0x0005e2000e92187c */
[----:B-1----:R-:W-:-:S03]  /*1e630*/  IMAD.WIDE R36, R52, 0x4, R82 ;  /* 0x0000000434247825 */ /* 0x002fc600078e0252 */
[----:B------:R4:W-:Y:S04]  /*1e640*/  STL.64 [R1+0x1388], R6 ;  /* 0x0013880601007387 */ /* 0x0009e80000100a00 */
[----:B------:R4:W-:Y:S01]  /*1e650*/  LDGSTS.E [R246+0x4c00c], desc[UR60][R6.64], !P5 ;  /* 0x4c00c00006f67fae */ /* 0x0009e2000e92187c */
[----:B--2---:R-:W-:-:S03]  /*1e660*/  IMAD.WIDE R20, R52, 0x4, R50 ;  /* 0x0000000434147825 */ /* 0x004fc600078e0232 */
[----:B------:R-:W-:Y:S04]  /*1e670*/  LDGSTS.E [R246+0x50000], desc[UR60][R68.64], !P6 ;  /* 0x5000000044f67fae */ /* 0x000fe8000f12187c */
[----:B------:R-:W2:Y:S04]  /*1e680*/  LDL.LU.64 R50, [R1+0x1040] ;  /* 0x0010400001327983 */ /* 0x000ea80000300a00 */
[----:B------:R-:W-:Y:S04]  /*1e690*/  STL.64 [R1+0x1938], R68 ;  /* 0x0019384401007387 */ /* 0x000fe80000100a00 */
[----:B------:R-:W2:Y:S04]  /*1e6a0*/  LDL.LU.64 R234, [R1+0x1038] ;  /* 0x0010380001ea7983 */ /* 0x000ea80000300a00 */
[----:B------:R1:W-:Y:S04]  /*1e6b0*/  STL.64 [R1+0x1940], R36 ;  /* 0x0019402401007387 */ /* 0x0003e80000100a00 */
[----:B------:R-:W2:Y:S04]  /*1e6c0*/  LDL.LU.64 R170, [R1+0x1030] ;  /* 0x0010300001aa7983 */ /* 0x000ea80000300a00 */
[----:B------:R1:W-:Y:S04]  /*1e6d0*/  STL.64 [R1+0x1948], R20 ;  /* 0x0019481401007387 */ /* 0x0003e80000100a00 */
[----:B------:R-:W2:Y:S04]  /*1e6e0*/  LDL.LU.64 R82, [R1+0x1028] ;  /* 0x0010280001527983 */ /* 0x000ea80000300a00 */
[----:B------:R1:W-:Y:S01]  /*1e6f0*/  LDGSTS.E [R246+0x54000], desc[UR60][R36.64], !P6 ;  /* 0x5400000024f67fae */ /* 0x0003e2000f12187c */
[----:B------:R-:W-:-:S02]  /*1e700*/  VIADD R159, R53, 0xffffff59 ;  /* 0xffffff59359f7836 */ /* 0x000fc40000000000 */
[----:B------:R-:W2:Y:S01]  /*1e710*/  LDC R53, c[0x0][0x230] ;  /* 0x00008c00ff357b82 */ /* 0x000ea20000000800 */
[----:B------:R1:W-:Y:S01]  /*1e720*/  LDGSTS.E [R246+0x58000], desc[UR60][R20.64], !P6 ;  /* 0x5800000014f67fae */ /* 0x0003e2000f12187c */
[----:B----4-:R-:W-:-:S05]  /*1e730*/  IMAD.WIDE R6, R52, 0x4, R114 ;  /* 0x0000000434067825 */ /* 0x010fca00078e0272 */
[----:B------:R4:W-:Y:S04]  /*1e740*/  STL.64 [R1+0x1950], R6 ;  /* 0x0019500601007387 */ /* 0x0009e80000100a00 */
[----:B------:R-:W2:Y:S04]  /*1e750*/  LDL.LU.64 R114, [R1+0x1020] ;  /* 0x0010200001727983 */ /* 0x000ea80000300a00 */
[----:B------:R4:W-:Y:S01]  /*1e760*/  LDGSTS.E [R246+0x5c000], desc[UR60][R6.64], !P6 ;  /* 0x5c00000006f67fae */ /* 0x0009e2000f12187c */
[----:B---3--:R-:W-:-:S04]  /*1e770*/  IMAD.WIDE R66, R52, 0x4, R66 ;  /* 0x0000000434427825 */ /* 0x008fc800078e0242 */
[----:B-1----:R-:W-:Y:S01]  /*1e780*/  IMAD.WIDE R36, R52, 0x4, R146 ;  /* 0x0000000434247825 */ /* 0x002fe200078e0292 */
[----:B------:R1:W-:Y:S04]  /*1e790*/  STL.64 [R1+0x1958], R66 ;  /* 0x0019584201007387 */ /* 0x0003e80000100a00 */
[----:B------:R-:W3:Y:S01]  /*1e7a0*/  LDL.LU.64 R218, [R1+0x1018] ;  /* 0x0010180001da7983 */ /* 0x000ee20000300a00 */
[----:B------:R-:W-:-:S03]  /*1e7b0*/  ISETP.GE.U32.AND P2, PT, R159, 0x7ffffeda, PT ;  /* 0x7ffffeda9f00780c */ /* 0x000fc60003f46070 */
[----:B------:R2:W-:Y:S01]  /*1e7c0*/  STL.64 [R1+0x1960], R36 ;  /* 0x0019602401007387 */ /* 0x0005e20000100a00 */
[----:B------:R-:W-:-:S03]  /*1e7d0*/  IMAD.WIDE R20, R52, 0x4, R130 ;  /* 0x0000000434147825 */ /* 0x000fc600078e0282 */
[----:B------:R-:W3:Y:S04]  /*1e7e0*/  LDL.LU.64 R202, [R1+0x1010] ;  /* 0x0010100001ca7983 */ /* 0x000ee80000300a00 */
[----:B------:R2:W-:Y:S04]  /*1e7f0*/  STL.64 [R1+0x1968], R20 ;  /* 0x0019681401007387 */ /* 0x0005e80000100a00 */
[----:B------:R-:W3:Y:S04]  /*1e800*/  LDL.LU.64 R186, [R1+0x1008] ;  /* 0x0010080001ba7983 */ /* 0x000ee80000300a00 */
[----:B------:R-:W-:Y:S01]  /*1e810*/  LDGSTS.E [R246+0x50004], desc[UR60][R66.64], !P1 ;  /* 0x5000400042f67fae */ /* 0x000fe2000c92187c */
[----:B----4-:R-:W-:-:S03]  /*1e820*/  IMAD.WIDE R6, R52, 0x4, R98 ;  /* 0x0000000434067825 */ /* 0x010fc600078e0262 */
[----:B------:R4:W-:Y:S04]  /*1e830*/  LDGSTS.E [R246+0x54004], desc[UR60][R36.64], !P1 ;  /* 0x5400400024f67fae */ /* 0x0009e8000c92187c */
[----:B------:R4:W-:Y:S04]  /*1e840*/  STL.64 [R1+0x1970], R6 ;  /* 0x0019700601007387 */ /* 0x0009e80000100a00 */
[----:B-1----:R-:W3:Y:S04]  /*1e850*/  LDL.LU.64 R66, [R1+0xd00] ;  /* 0x000d000001427983 */ /* 0x002ee80000300a00 */
[----:B------:R-:W3:Y:S04]  /*1e860*/  LDL.LU.64 R146, [R1+0xcf8] ;  /* 0x000cf80001927983 */ /* 0x000ee80000300a00 */
[----:B------:R-:W3:Y:S04]  /*1e870*/  LDL.LU.64 R130, [R1+0xcf0] ;  /* 0x000cf00001827983 */ /* 0x000ee80000300a00 */
[----:B------:R1:W-:Y:S04]  /*1e880*/  LDGSTS.E [R246+0x58004], desc[UR60][R20.64], !P1 ;  /* 0x5800400014f67fae */ /* 0x0003e8000c92187c */
[----:B------:R-:W3:Y:S01]  /*1e890*/  LDL.LU.64 R98, [R1+0xce8] ;  /* 0x000ce80001627983 */ /* 0x000ee20000300a00 */
[----:B--2---:R-:W-:-:S03]  /*1e8a0*/  IMAD.WIDE R50, R52, 0x4, R50 ;  /* 0x0000000434327825 */ /* 0x004fc600078e0232 */
[----:B------:R2:W-:Y:S01]  /*1e8b0*/  LDGSTS.E [R246+0x5c004], desc[UR60][R6.64], !P1 ;  /* 0x5c00400006f67fae */ /* 0x0005e2000c92187c */
[----:B----4-:R-:W-:-:S03]  /*1e8c0*/  IMAD.WIDE R36, R52, 0x4, R234 ;  /* 0x0000000434247825 */ /* 0x010fc600078e02ea */
[----:B------:R4:W-:Y:S01]  /*1e8d0*/  STL.64 [R1+0x1978], R50 ;  /* 0x0019783201007387 */ /* 0x0009e20000100a00 */
[----:B-1----:R-:W-:-:S03]  /*1e8e0*/  IMAD.WIDE R20, R52, 0x4, R170 ;  /* 0x0000000434147825 */ /* 0x002fc600078e02aa */
[----:B------:R3:W-:Y:S01]  /*1e8f0*/  STL.64 [R1+0x1980], R36 ;  /* 0x0019802401007387 */ /* 0x0007e20000100a00 */
[----:B--2---:R-:W-:-:S03]  /*1e900*/  IMAD.WIDE R6, R52, 0x4, R82 ;  /* 0x0000000434067825 */ /* 0x004fc600078e0252 */
[----:B------:R1:W-:Y:S04]  /*1e910*/  STL.64 [R1+0x1988], R20 ;  /* 0x0019881401007387 */ /* 0x0003e80000100a00 */
[----:B------:R-:W-:Y:S04]  /*1e920*/  LDGSTS.E [R246+0x50008], desc[UR60][R50.64], !P2 ;  /* 0x5000800032f67fae */ /* 0x000fe8000d12187c */
[----:B------:R2:W-:Y:S01]  /*1e930*/  STL.64 [R1+0x1990], R6 ;  /* 0x0019900601007387 */ /* 0x0005e20000100a00 */
[----:B------:R-:W-:-:S03]  /*1e940*/  IMAD.WIDE R68, R52, 0x4, R114 ;  /* 0x0000000434447825 */ /* 0x000fc600078e0272 */
[----:B----4-:R-:W4:Y:S04]  /*1e950*/  LDL.LU.64 R50, [R1+0xce0] ;  /* 0x000ce00001327983 */ /* 0x010f280000300a00 */
[----:B------:R-:W4:Y:S04]  /*1e960*/  LDL.LU.64 R170, [R1+0xcd8] ;  /* 0x000cd80001aa7983 */ /* 0x000f280000300a00 */
[----:B------:R-:W4:Y:S04]  /*1e970*/  LDL.LU.64 R82, [R1+0xcd0] ;  /* 0x000cd00001527983 */ /* 0x000f280000300a00 */
[----:B------:R-:W4:Y:S01]  /*1e980*/  LDL.LU.64 R114, [R1+0xcc8] ;  /* 0x000cc80001727983 */ /* 0x000f220000300a00 */
[----:B------:R-:W-:-:S02]  /*1e990*/  VIADD R159, R241, 0xffffff58 ;  /* 0xffffff58f19f7836 */ /* 0x000fc40000000000 */
[----:B------:R-:W4:Y:S01]  /*1e9a0*/  LDC R241, c[0x0][0x230] ;  /* 0x00008c00fff17b82 */ /* 0x000f220000000800 */
[----:B------:R3:W-:Y:S02]  /*1e9b0*/  LDGSTS.E [R246+0x54008], desc[UR60][R36.64], !P2 ;  /* 0x5400800024f67fae */ /* 0x0007e4000d12187c */
[----:B------:R-:W-:Y:S02]  /*1e9c0*/  ISETP.GE.U32.AND P3, PT, R159, 0x7ffffed9, PT ;  /* 0x7ffffed99f00780c */ /* 0x000fe40003f66070 */
[----:B------:R-:W-:Y:S01]  /*1e9d0*/  IADD3 R159, R238, -0xc5, RZ ;  /* 0xffffff3bee9f7810 */ /* 0x000fe20007ffe0ff */
[----:B------:R1:W-:Y:S02]  /*1e9e0*/  LDGSTS.E [R246+0x58008], desc[UR60][R20.64], !P2 ;  /* 0x5800800014f67fae */ /* 0x0003e4000d12187c */
[----:B------:R-:W4:Y:S01]  /*1e9f0*/  LDC R238, c[0x0][0x230] ;  /* 0x00008c00ffee7b82 */ /* 0x000f220000000800 */
[----:B------:R-:W-:Y:S01]  /*1ea00*/  ISETP.GE.U32.AND P4, PT, R159, 0x7ffffebc, PT ;  /* 0x7ffffebc9f00780c */ /* 0x000fe20003f86070 */
[----:B------:R2:W-:Y:S01]  /*1ea10*/  LDGSTS.E [R246+0x5c008], desc[UR60][R6.64], !P2 ;  /* 0x5c00800006f67fae */ /* 0x0005e2000d12187c */
[----:B---3--:R-:W-:-:S03]  /*1ea20*/  IMAD.WIDE R36, R52, 0x4, R218 ;  /* 0x0000000434247825 */ /* 0x008fc600078e02da */
[----:B------:R-:W-:Y:S01]  /*1ea30*/  STL.64 [R1+0x1998], R68 ;  /* 0x0019984401007387 */ /* 0x000fe20000100a00 */
[----:B-1----:R-:W-:-:S03]  /*1ea40*/  IMAD.WIDE R20, R52, 0x4, R202 ;  /* 0x0000000434147825 */ /* 0x002fc600078e02ca */
[----:B------:R-:W-:Y:S01]  /*1ea50*/  LDGSTS.E [R246+0x5000c], desc[UR60][R68.64], !P3 ;  /* 0x5000c00044f67fae */ /* 0x000fe2000d92187c */
[----:B--2---:R-:W-:-:S03]  /*1ea60*/  IMAD.WIDE R6, R52, 0x4, R186 ;  /* 0x0000000434067825 */ /* 0x004fc600078e02ba */
[----:B------:R1:W-:Y:S01]  /*1ea70*/  STL.64 [R1+0x19a0], R36 ;  /* 0x0019a02401007387 */ /* 0x0003e20000100a00 */
[----:B------:R-:W-:-:S03]  /*1ea80*/  VIADD R159, R242, 0xffffff3a ;  /* 0xffffff3af29f7836 */ /* 0x000fc60000000000 */
[----:B------:R1:W-:Y:S01]  /*1ea90*/  LDGSTS.E [R246+0x5400c], desc[UR60][R36.64], !P3 ;  /* 0x5400c00024f67fae */ /* 0x0003e2000d92187c */
[----:B------:R-:W2:Y:S03]  /*1eaa0*/  LDC R242, c[0x0][0x230] ;  /* 0x00008c00fff27b82 */ /* 0x000ea60000000800 */
[----:B------:R3:W-:Y:S04]  /*1eab0*/  STL.64 [R1+0x19a8], R20 ;  /* 0x0019a81401007387 */ /* 0x0007e80000100a00 */
[----:B------:R3:W-:Y:S01]  /*1eac0*/  LDGSTS.E [R246+0x5800c], desc[UR60][R20.64], !P3 ;  /* 0x5800c00014f67fae */ /* 0x0007e2000d92187c */
[----:B------:R-:W-:-:S03]  /*1ead0*/  IMAD.WIDE R66, R52, 0x4, R66 ;  /* 0x0000000434427825 */ /* 0x000fc600078e0242 */
[----:B------:R3:W-:Y:S01]  /*1eae0*/  STL.64 [R1+0x19b0], R6 ;  /* 0x0019b00601007387 */ /* 0x0007e20000100a00 */
[----:B-1----:R-:W-:-:S03]  /*1eaf0*/  IMAD.WIDE R36, R52, 0x4, R146 ;  /* 0x0000000434247825 */ /* 0x002fc600078e0292 */
[----:B------:R1:W-:Y:S01]  /*1eb00*/  LDGSTS.E [R246+0x5c00c], desc[UR60][R6.64], !P3 ;  /* 0x5c00c00006f67fae */ /* 0x0003e2000d92187c */
[----:B------:R-:W-:Y:S01]  /*1eb10*/  ISETP.GE.U32.AND P5, PT, R159, 0x7ffffebb, PT ;  /* 0x7ffffebb9f00780c */ /* 0x000fe20003fa6070 */
[C---:B---3--:R-:W-:Y:S02]  /*1eb20*/  IMAD.WIDE R20, R52.reuse, 0x4, R130 ;  /* 0x0000000434147825 */ /* 0x048fe400078e0282 */
[----:B------:R3:W-:Y:S04]  /*1eb30*/  STL.64 [R1+0x1d38], R66 ;  /* 0x001d384201007387 */ /* 0x0007e80000100a00 */
[----:B------:R-:W2:Y:S01]  /*1eb40*/  LDL.LU.64 R146, [R1+0xcc0] ;  /* 0x000cc00001927983 */ /* 0x000ea20000300a00 */
[----:B-1----:R-:W-:-:S03]  /*1eb50*/  IMAD.WIDE R6, R52, 0x4, R98 ;  /* 0x0000000434067825 */ /* 0x002fc600078e0262 */
[----:B------:R1:W-:Y:S04]  /*1eb60*/  STL.64 [R1+0x1d40], R36 ;  /* 0x001d402401007387 */ /* 0x0003e80000100a00 */
[----:B------:R1:W-:Y:S04]  /*1eb70*/  STL.64 [R1+0x1d48], R20 ;  /* 0x001d481401007387 */ /* 0x0003e80000100a00 */
[----:B------:R1:W-:Y:S04]  /*1eb80*/  STL.64 [R1+0x1d50], R6 ;  /* 0x001d500601007387 */ /* 0x0003e80000100a00 */
[----:B------:R-:W2:Y:S04]  /*1eb90*/  LDL.LU.64 R130, [R1+0xca0] ;  /* 0x000ca00001827983 */ /* 0x000ea80000300a00 */
[----:B------:R-:W-:Y:S04]  /*1eba0*/  LDGSTS.E [R246+0x60000], desc[UR60][R66.64], !P4 ;  /* 0x6000000042f67fae */ /* 0x000fe8000e12187c */
[----:B------:R1:W-:Y:S04]  /*1ebb0*/  LDGSTS.E [R246+0x64000], desc[UR60][R36.64], !P4 ;  /* 0x6400000024f67fae */ /* 0x0003e8000e12187c */
[----:B------:R1:W-:Y:S04]  /*1ebc0*/  LDGSTS.E [R246+0x68000], desc[UR60][R20.64], !P4 ;  /* 0x6800000014f67fae */ /* 0x0003e8000e12187c */
[----:B------:R-:W2:Y:S04]  /*1ebd0*/  LDL.LU.64 R98, [R1+0x980] ;  /* 0x0009800001627983 */ /* 0x000ea80000300a00 */
[----:B------:R1:W-:Y:S04]  /*1ebe0*/  LDGSTS.E [R246+0x6c000], desc[UR60][R6.64], !P4 ;  /* 0x6c00000006f67fae */ /* 0x0003e8000e12187c */
[----:B---3--:R-:W3:Y:S01]  /*1ebf0*/  LDL.LU.64 R66, [R1+0x960] ;  /* 0x0009600001427983 */ /* 0x008ee20000300a00 */
[----:B----4-:R-:W-:-:S04]  /*1ec00*/  IMAD.WIDE R50, R52, 0x4, R50 ;  /* 0x0000000434327825 */ /* 0x010fc800078e0232 */
[C---:B-1----:R-:W-:Y:S01]  /*1ec10*/  IMAD.WIDE R36, R52.reuse, 0x4, R170 ;  /* 0x0000000434247825 */ /* 0x042fe200078e02aa */
[----:B------:R1:W-:Y:S03]  /*1ec20*/  LDGSTS.E [R246+0x60004], desc[UR60][R50.64], !P5 ;  /* 0x6000400032f67fae */ /* 0x0003e6000e92187c */
[C---:B------:R-:W-:Y:S01]  /*1ec30*/  IMAD.WIDE R20, R52.reuse, 0x4, R82 ;  /* 0x0000000434147825 */ /* 0x040fe200078e0252 */
        /* <DEDUP_REMOVED lines=16> */
[----:B--2---:R-:W-:-:S03]  /*1ed40*/  IMAD.WIDE R204, R52, 0x4, R146 ;  /* 0x0000000434cc7825 */ /* 0x004fc600078e0292 */
[----:B------:R-:W2:Y:S04]  /*1ed50*/  LDL.LU.64 R146, [R1+0x978] ;  /* 0x0009780001927983 */ /* 0x000ea80000300a00 */
[----:B------:R-:W2:Y:S01]  /*1ed60*/  LDL.LU.64 R100, [R1+0x970] ;  /* 0x0009700001647983 */ /* 0x000ea20000300a00 */
[----:B------:R-:W-:-:S03]  /*1ed70*/  IMAD.WIDE R172, R52, 0x4, R130 ;  /* 0x0000000434ac7825 */ /* 0x000fc600078e0282 */
[----:B------:R-:W2:Y:S04]  /*1ed80*/  LDL.LU.64 R130, [R1+0x968] ;  /* 0x0009680001827983 */ /* 0x000ea80000300a00 */
[----:B------:R-:W2:Y:S04]  /*1ed90*/  LDL.LU.64 R84, [R1+0x958] ;  /* 0x0009580001547983 */ /* 0x000ea80000300a00 */
[----:B------:R-:W-:Y:S04]  /*1eda0*/  STL.64 [R1+0x1d78], R204 ;  /* 0x001d78cc01007387 */ /* 0x000fe80000100a00 */
[----:B------:R-:W2:Y:S01]  /*1edb0*/  LDL.LU.64 R114, [R1+0x950] ;  /* 0x0009500001727983 */ /* 0x000ea20000300a00 */
[----:B------:R-:W-:-:S03]  /*1edc0*/  IMAD.WIDE R148, R52, 0x4, R98 ;  /* 0x0000000434947825 */ /* 0x000fc600078e0262 */
[----:B------:R-:W2:Y:S04]  /*1edd0*/  LDL.LU.64 R68, [R1+0x948] ;  /* 0x0009480001447983 */ /* 0x000ea80000300a00 */
[----:B------:R-:W-:Y:S01]  /*1ede0*/  STL.64 [R1+0x1d98], R172 ;  /* 0x001d98ac01007387 */ /* 0x000fe20000100a00 */
[----:B---3--:R-:W-:-:S03]  /*1edf0*/  IMAD.WIDE R66, R52, 0x4, R66 ;  /* 0x0000000434427825 */ /* 0x008fc600078e0242 */
[----:B------:R-:W3:Y:S01]  /*1ee00*/  LDL.LU.64 R36, [R1+0x938] ;  /* 0x0009380001247983 */ /* 0x000ee20000300a00 */
        /* <DEDUP_REMOVED lines=10> */
[C---:B------:R-:W-:Y:S01]  /*1eeb0*/  IMAD.WIDE R202, R52.reuse, 0x4, R202 ;  /* 0x0000000434ca7825 */ /* 0x040fe200078e02ca */
[----:B------:R-:W-:Y:S01]  /*1eec0*/  STL.64 [R1+0x2178], R98 ;  /* 0x0021786201007387 */ /* 0x000fe20000100a00 */
[----:B------:R-:W1:Y:S01]  /*1eed0*/  LDC R240, c[0x0][0x230] ;  /* 0x00008c00fff07b82 */ /* 0x000e620000000800 */
[----:B------:R-:W-:Y:S01]  /*1eee0*/  ISETP.GE.U32.AND P6, PT, R159, 0x7ffffeba, PT ;  /* 0x7ffffeba9f00780c */ /* 0x000fe20003fc6070 */
[----:B------:R-:W-:Y:S02]  /*1eef0*/  VIADD R159, R239, 0xffffff38 ;  /* 0xffffff38ef9f7836 */ /* 0x000fe40000000000 */
[----:B------:R-:W-:-:S03]  /*1ef00*/  IMAD.WIDE R50, R52, 0x4, R50 ;  /* 0x0000000434327825 */ /* 0x000fc600078e0232 */
[----:B------:R-:W-:Y:S01]  /*1ef10*/  ISETP.GE.U32.AND P1, PT, R159, 0x7ffffeb9, PT ;  /* 0x7ffffeb99f00780c */ /* 0x000fe20003f26070 */
[----:B------:R-:W-:Y:S02]  /*1ef20*/  VIADD R159, R238, 0xffffff1b ;  /* 0xffffff1bee9f7836 */ /* 0x000fe40000000000 */
[C---:B------:R-:W-:Y:S01]  /*1ef30*/  IMAD.WIDE R186, R52.reuse, 0x4, R186 ;  /* 0x0000000434ba7825 */ /* 0x040fe200078e02ba */
[----:B------:R-:W-:Y:S01]  /*1ef40*/  STL.64 [R1+0x1d80], R202 ;  /* 0x001d80ca01007387 */ /* 0x000fe20000100a00 */
[----:B------:R-:W1:Y:S02]  /*1ef50*/  LDC R238, c[0x0][0x230] ;  /* 0x00008c00ffee7b82 */ /* 0x000e640000000800 */
[C---:B------:R-:W-:Y:S01]  /*1ef60*/  IMAD.WIDE R170, R52.reuse, 0x4, R170 ;  /* 0x0000000434aa7825 */ /* 0x040fe200078e02aa */
[----:B------:R-:W-:Y:S01]  /*1ef70*/  ISETP.GE.U32.AND P2, PT, R159, 0x7ffffe9c, PT ;  /* 0x7ffffe9c9f00780c */ /* 0x000fe20003f46070 */
[----:B------:R-:W-:Y:S02]  /*1ef80*/  STL.64 [R1+0x2198], R50 ;  /* 0x0021983201007387 */ /* 0x000fe40000100a00 */
[----:B------:R-:W-:-:S02]  /*1ef90*/  IMAD.WIDE R154, R52, 0x4, R132 ;  /* 0x00000004349a7825 */ /* 0x000fc400078e0284 */
[----:B------:R-:W-:Y:S01]  /*1efa0*/  STL.64 [R1+0x1d88], R188 ;  /* 0x001d88bc01007387 */ /* 0x000fe20000100a00 */
[----:B------:R-:W1:Y:S01]  /*1efb0*/  LDC R239, c[0x0][0x230] ;  /* 0x00008c00ffef7b82 */ /* 0x000e620000000800 */
[C---:B------:R-:W-:Y:S02]  /*1efc0*/  IMAD.WIDE R152, R52.reuse, 0x4, R116 ;  /* 0x0000000434987825 */ /* 0x040fe400078e0274 */
[----:B------:R-:W-:Y:S02]  /*1efd0*/  STL.64 [R1+0x1d90], R186 ;  /* 0x001d90ba01007387 */ /* 0x000fe40000100a00 */
[----:B------:R-:W-:Y:S02]  /*1efe0*/  VIADD R159, R241, 0xffffff1a ;  /* 0xffffff1af19f7836 */ /* 0x000fe40000000000 */
[C---:B--2---:R-:W-:Y:S01]  /*1eff0*/  IMAD.WIDE R146, R52.reuse, 0x4, R146 ;  /* 0x0000000434927825 */ /* 0x044fe200078e0292 */
[----:B------:R-:W-:Y:S01]  /*1f000*/  STL.64 [R1+0x1da0], R170 ;  /* 0x001da0aa01007387 */ /* 0x000fe20000100a00 */
[----:B------:R-:W2:Y:S02]  /*1f010*/  LDC R241, c[0x0][0x230] ;  /* 0x00008c00fff17b82 */ /* 0x000ea40000000800 */
[C---:B------:R-:W-:Y:S01]  /*1f020*/  IMAD.WIDE R132, R52.reuse, 0x4, R100 ;  /* 0x0000000434847825 */ /* 0x040fe200078e0264 */
[----:B------:R-:W-:Y:S03]  /*1f030*/  STL.64 [R1+0x1da8], R154 ;  /* 0x001da89a01007387 */ /* 0x000fe60000100a00 */
[----:B------:R-:W-:Y:S01]  /*1f040*/  IMAD.WIDE R130, R52, 0x4, R130 ;  /* 0x0000000434827825 */ /* 0x000fe200078e0282 */
[----:B------:R-:W-:Y:S01]  /*1f050*/  STL.64 [R1+0x1db0], R152 ;  /* 0x001db09801007387 */ /* 0x000fe20000100a00 */
[----:B------:R-:W-:-:S02]  /*1f060*/  ISETP.GE.U32.AND P3, PT, R159, 0x7ffffe9b, PT ;  /* 0x7ffffe9b9f00780c */ /* 0x000fc40003f66070 */
[C---:B------:R-:W-:Y:S01]  /*1f070*/  IMAD.WIDE R116, R52.reuse, 0x4, R84 ;  /* 0x0000000434747825 */ /* 0x040fe200078e0254 */
[----:B------:R-:W-:Y:S04]  /*1f080*/  STL.64 [R1+0x2140], R146 ;  /* 0x0021409201007387 */ /* 0x000fe80000100a00 */
[----:B------:R-:W-:Y:S01]  /*1f090*/  LDGSTS.E [R246+0x60008], desc[UR60][R204.64], !P6 ;  /* 0x60008000ccf67fae */ /* 0x000fe2000f12187c */
[----:B------:R-:W-:-:S03]  /*1f0a0*/  IMAD.WIDE R114, R52, 0x4, R114 ;  /* 0x0000000434727825 */ /* 0x000fc600078e0272 */
[----:B------:R-:W-:Y:S01]  /*1f0b0*/  STL.64 [R1+0x2148], R132 ;  /* 0x0021488401007387 */ /* 0x000fe20000100a00 */
[----:B------:R-:W-:-:S03]  /*1f0c0*/  IMAD.WIDE R100, R52, 0x4, R68 ;  /* 0x0000000434647825 */ /* 0x000fc600078e0244 */
[----:B------:R-:W-:Y:S04]  /*1f0d0*/  LDGSTS.E [R246+0x64008], desc[UR60][R202.64], !P6 ;  /* 0x64008000caf67fae */ /* 0x000fe8000f12187c */
[----:B------:R1:W-:Y:S01]  /*1f0e0*/  STL.64 [R1+0x2150], R130 ;  /* 0x0021508201007387 */ /* 0x0003e20000100a00 */
[----:B---3--:R-:W-:-:S03]  /*1f0f0*/  IMAD.WIDE R84, R52, 0x4, R36 ;  /* 0x0000000434547825 */ /* 0x008fc600078e0224 */
[----:B------:R-:W-:Y:S04]  /*1f100*/  LDGSTS.E [R246+0x68008], desc[UR60][R188.64], !P6 ;  /* 0x68008000bcf67fae */ /* 0x000fe8000f12187c */
[----:B------:R-:W-:Y:S04]  /*1f110*/  STL.64 [R1+0x2160], R116 ;  /* 0x0021607401007387 */ /* 0x000fe80000100a00 */
[----:B------:R-:W-:Y:S04]  /*1f120*/  LDGSTS.E [R246+0x6c008], desc[UR60][R186.64], !P6 ;  /* 0x6c008000baf67fae */ /* 0x000fe8000f12187c */
[----:B------:R-:W-:Y:S04]  /*1f130*/  STL.64 [R1+0x2168], R114 ;  /* 0x0021687201007387 */ /* 0x000fe80000100a00 */
[----:B------:R-:W-:Y:S04]  /*1f140*/  LDGSTS.E [R246+0x6000c], desc[UR60][R172.64], !P1 ;  /* 0x6000c000acf67fae */ /* 0x000fe8000c92187c */
[----:B------:R-:W-:Y:S04]  /*1f150*/  STL.64 [R1+0x2170], R100 ;  /* 0x0021706401007387 */ /* 0x000fe80000100a00 */
[----:B------:R-:W-:Y:S04]  /*1f160*/  LDGSTS.E [R246+0x6400c], desc[UR60][R170.64], !P1 ;  /* 0x6400c000aaf67fae */ /* 0x000fe8000c92187c */
[----:B------:R-:W-:Y:S04]  /*1f170*/  STL.64 [R1+0x2180], R84 ;  /* 0x0021805401007387 */ /* 0x000fe80000100a00 */
[----:B------:R-:W-:Y:S04]  /*1f180*/  LDGSTS.E [R246+0x6800c], desc[UR60][R154.64], !P1 ;  /* 0x6800c0009af67fae */ /* 0x000fe8000c92187c */
[----:B------:R-:W-:Y:S04]  /*1f190*/  LDGSTS.E [R246+0x6c00c], desc[UR60][R152.64], !P1 ;  /* 0x6c00c00098f67fae */ /* 0x000fe8000c92187c */
[----:B------:R-:W-:Y:S04]  /*1f1a0*/  LDGSTS.E [R246+0x70000], desc[UR60][R148.64], !P2 ;  /* 0x7000000094f67fae */ /* 0x000fe8000d12187c */
[----:B------:R-:W-:Y:S04]  /*1f1b0*/  LDGSTS.E [R246+0x74000], desc[UR60][R146.64], !P2 ;  /* 0x7400000092f67fae */ /* 0x000fe8000d12187c */
[----:B------:R-:W-:Y:S04]  /*1f1c0*/  LDGSTS.E [R246+0x78000], desc[UR60][R132.64], !P2 ;  /* 0x7800000084f67fae */ /* 0x000fe8000d12187c */
[----:B------:R-:W-:Y:S04]  /*1f1d0*/  LDGSTS.E [R246+0x7c000], desc[UR60][R130.64], !P2 ;  /* 0x7c00000082f67fae */ /* 0x000fe8000d12187c */
[----:B------:R-:W-:Y:S01]  /*1f1e0*/  LDGSTS.E [R246+0x70004], desc[UR60][R66.64], !P3 ;  /* 0x7000400042f67fae */ /* 0x000fe2000d92187c */
[----:B----4-:R-:W-:Y:S01]  /*1f1f0*/  IMAD.WIDE R82, R52, 0x4, R82 ;  /* 0x0000000434527825 */ /* 0x010fe200078e0252 */
[----:B------:R-:W-:-:S02]  /*1f200*/  IADD3 R159, R242, -0xe7, RZ ;  /* 0xffffff19f29f7810 */ /* 0x000fc40007ffe0ff */
[----:B------:R-:W-:Y:S01]  /*1f210*/  LDGSTS.E [R246+0x74004], desc[UR60][R116.64], !P3 ;  /* 0x7400400074f67fae */ /* 0x000fe2000d92187c */
[----:B------:R-:W3:Y:S01]  /*1f220*/  LDC R242, c[0x0][0x230] ;  /* 0x00008c00fff27b82 */ /* 0x000ee20000000800 */
[C---:B------:R-:W-:Y:S02]  /*1f230*/  IMAD.WIDE R68, R52.reuse, 0x4, R20 ;  /* 0x0000000434447825 */ /* 0x040fe400078e0214 */
[----:B------:R4:W-:Y:S02]  /*1f240*/  STL.64 [R1+0x2188], R82 ;  /* 0x0021885201007387 */ /* 0x0009e40000100a00 */
[----:B------:R-:W-:Y:S02]  /*1f250*/  IMAD.WIDE R36, R52, 0x4, R6 ;  /* 0x0000000434247825 */ /* 0x000fe400078e0206 */
[----:B------:R2:W-:Y:S01]  /*1f260*/  STL.64 [R1+0x2190], R68 ;  /* 0x0021904401007387 */ /* 0x0005e20000100a00 */
[----:B------:R-:W-:-:S03]  /*1f270*/  ISETP.GE.U32.AND P4, PT, R159, 0x7ffffe9a, PT ;  /* 0x7ffffe9a9f00780c */ /* 0x000fc60003f86070 */
[----:B------:R-:W-:Y:S01]  /*1f280*/  LDGSTS.E [R246+0x78004], desc[UR60][R114.64], !P3 ;  /* 0x7800400072f67fae */ /* 0x000fe2000d92187c */
[----:B------:R-:W-:-:S03]  /*1f290*/  IMAD.WIDE R20, R52, 0x4, R234 ;  /* 0x0000000434147825 */ /* 0x000fc600078e02ea */
[----:B------:R2:W-:Y:S01]  /*1f2a0*/  STL.64 [R1+0x21a0], R36 ;  /* 0x0021a02401007387 */ /* 0x0005e20000100a00 */
[----:B------:R-:W-:-:S03]  /*1f2b0*/  IMAD.WIDE R6, R52, 0x4, R218 ;  /* 0x0000000434067825 */ /* 0x000fc600078e02da */
[----:B------:R3:W-:Y:S04]  /*1f2c0*/  STL.64 [R1+0x21a8], R20 ;  /* 0x0021a81401007387 */ /* 0x0007e80000100a00 */
[----:B------:R3:W-:Y:S04]  /*1f2d0*/  STL.64 [R1+0x21b0], R6 ;  /* 0x0021b00601007387 */ /* 0x0007e80000100a00 */
[----:B-1----:R-:W2:Y:S04]  /*1f2e0*/  LDL.LU.64 R130, [R1+0x1380] ;  /* 0x0013800001827983 */ /* 0x002ea80000300a00 */
[----:B------:R-:W3:Y:S01]  /*1f2f0*/  LDL.LU.64 R66, [R1+0x1378] ;  /* 0x0013780001427983 */ /* 0x000ee20000300a00 */
[----:B------:R-:W-:-:S02]  /*1f300*/  VIADD R159, R240, 0xffffff18 ;  /* 0xffffff18f09f7836 */ /* 0x000fc40000000000 */
[----:B------:R-:W-:Y:S01]  /*1f310*/  VIADD R238, R238, 0xffffff77 ;  /* 0xffffff77eeee7836 */ /* 0x000fe20000000000 */
[----:B------:R-:W-:Y:S01]  /*1f320*/  LDGSTS.E [R246+0x7c004], desc[UR60][R100.64], !P3 ;  /* 0x7c00400064f67fae */ /* 0x000fe2000d92187c */
[----:B------:R-:W1:Y:S01]  /*1f330*/  LDC R240, c[0x0][0x230] ;  /* 0x00008c00fff07b82 */ /* 0x000e620000000800 */
[----:B------:R-:W-:Y:S02]  /*1f340*/  ISETP.GE.U32.AND P5, PT, R159, 0x7ffffe99, PT ;  /* 0x7ffffe999f00780c */ /* 0x000fe40003fa6070 */
[----:B------:R-:W-:Y:S04]  /*1f350*/  LDGSTS.E [R246+0x70008], desc[UR60][R98.64], !P4 ;  /* 0x7000800062f67fae */ /* 0x000fe8000e12187c */
[----:B------:R-:W-:Y:S04]  /*1f360*/  LDGSTS.E [R246+0x74008], desc[UR60][R84.64], !P4 ;  /* 0x7400800054f67fae */ /* 0x000fe8000e12187c */
[----:B------:R-:W3:Y:S04]  /*1f370*/  LDL.LU.64 R202, [R1+0x1370] ;  /* 0x0013700001ca7983 */ /* 0x000ee80000300a00 */
[----:B------:R-:W-:Y:S04]  /*1f380*/  LDGSTS.E [R246+0x78008], desc[UR60][R82.64], !P4 ;  /* 0x7800800052f67fae */ /* 0x000fe8000e12187c */
[----:B------:R-:W3:Y:S04]  /*1f390*/  LDL.LU.64 R186, [R1+0x1368] ;  /* 0x0013680001ba7983 */ /* 0x000ee80000300a00 */
[----:B------:R2:W-:Y:S04]  /*1f3a0*/  LDGSTS.E [R246+0x7c008], desc[UR60][R68.64], !P4 ;  /* 0x7c00800044f67fae */ /* 0x0005e8000e12187c */
[----:B------:R-:W-:Y:S04]  /*1f3b0*/  LDGSTS.E [R246+0x7000c], desc[UR60][R50.64], !P5 ;  /* 0x7000c00032f67fae */ /* 0x000fe8000e92187c */
[----:B------:R3:W-:Y:S01]  /*1f3c0*/  LDGSTS.E [R246+0x7400c], desc[UR60][R36.64], !P5 ;  /* 0x7400c00024f67fae */ /* 0x0007e2000e92187c */
[----:B------:R-:W-:Y:S01]  /*1f3d0*/  ISETP.GE.U32.AND P2, PT, R238, 0x7ffffef8, PT ;  /* 0x7ffffef8ee00780c */ /* 0x000fe20003f46070 */
[----:B------:R-:W-:-:S02]  /*1f3e0*/  VIADD R159, R239, 0xffffff76 ;  /* 0xffffff76ef9f7836 */ /* 0x000fc40000000000 */
[----:B------:R1:W-:Y:S04]  /*1f3f0*/  LDGSTS.E [R246+0x7800c], desc[UR60][R20.64], !P5 ;  /* 0x7800c00014f67fae */ /* 0x0003e8000e92187c */
[----:B------:R-:W3:Y:S04]  /*1f400*/  LDL.LU.64 R50, [R1+0x1360] ;  /* 0x0013600001327983 */ /* 0x000ee80000300a00 */
[----:B------:R-:W3:Y:S04]  /*1f410*/  LDL.LU.64 R98, [R1+0x1358] ;  /* 0x0013580001627983 */ /* 0x000ee80000300a00 */
[----:B------:R-:W3:Y:S04]  /*1f420*/  LDL.LU.64 R170, [R1+0x1350] ;  /* 0x0013500001aa7983 */ /* 0x000ee80000300a00 */
[----:B----4-:R-:W4:Y:S04]  /*1f430*/  LDL.LU.64 R82, [R1+0x1348] ;  /* 0x0013480001527983 */ /* 0x010f280000300a00 */
[----:B------:R1:W-:Y:S01]  /*1f440*/  LDGSTS.E [R246+0x7c00c], desc[UR60][R6.64], !P5 ;  /* 0x7c00c00006f67fae */ /* 0x0003e2000e92187c */
[----:B--2---:R-:W-:-:S04]  /*1f450*/  IMAD.WIDE R68, R52, 0x4, R130 ;  /* 0x0000000434447825 */ /* 0x004fc800078e0282 */
[----:B---3--:R-:W-:Y:S01]  /*1f460*/  IMAD.WIDE R36, R52, 0x4, R66 ;  /* 0x0000000434247825 */ /* 0x008fe200078e0242 */
[----:B------:R-:W-:Y:S01]  /*1f470*/  ISETP.GE.U32.AND P3, PT, R159, 0x7ffffef7, PT ;  /* 0x7ffffef79f00780c */ /* 0x000fe20003f66070 */
[----:B------:R-:W2:Y:S02]  /*1f480*/  LDL.LU.64 R66, [R1+0x1340] ;  /* 0x0013400001427983 */ /* 0x000ea40000300a00 */
[----:B-1----:R-:W-:Y:S01]  /*1f490*/  VIADD R240, R240, 0xffffff75 ;  /* 0xffffff75f0f07836 */ /* 0x002fe20000000000 */
[----:B------:R-:W-:Y:S01]  /*1f4a0*/  IADD3 R238, R243, -0xa9, RZ ;  /* 0xffffff57f3ee7810 */ /* 0x000fe20007ffe0ff */
[----:B------:R-:W3:Y:S01]  /*1f4b0*/  LDL.LU.64 R114, [R1+0x1338] ;  /* 0x0013380001727983 */ /* 0x000ee20000300a00 */
[----:B------:R-:W-:Y:S01]  /*1f4c0*/  VIADD R239, R242, 0xffffff74 ;  /* 0xffffff74f2ef7836 */ /* 0x000fe20000000000 */
[----:B------:R-:W1:Y:S02]  /*1f4d0*/  LDC R243, c[0x0][0x230] ;  /* 0x00008c00fff37b82 */ /* 0x000e640000000800 */
[----:B------:R-:W-:Y:S04]  /*1f4e0*/  STL.64 [R1+0x1048], R68 ;  /* 0x0010484401007387 */ /* 0x000fe80000100a00 */
[----:B------:R-:W3:Y:S01]  /*1f4f0*/  LDL.LU.64 R146, [R1+0x1330] ;  /* 0x0013300001927983 */ /* 0x000ee20000300a00 */
[C---:B------:R-:W-:Y:S01]  /*1f500*/  IMAD.WIDE R20, R52.reuse, 0x4, R202 ;  /* 0x0000000434147825 */ /* 0x040fe200078e02ca */
[----:B------:R-:W1:Y:S02]  /*1f510*/  LDC R246, c[0x0][0x230] ;  /* 0x00008c00fff67b82 */ /* 0x000e640000000800 */
[----:B------:R2:W-:Y:S04]  /*1f520*/  STL.64 [R1+0x1050], R36 ;  /* 0x0010502401007387 */ /* 0x0005e80000100a00 */
[----:B------:R-:W3:Y:S01]  /*1f530*/  LDL.LU.64 R130, [R1+0x1328] ;  /* 0x0013280001827983 */ /* 0x000ee20000300a00 */
[----:B------:R-:W-:-:S03]  /*1f540*/  IMAD.WIDE R6, R52, 0x4, R186 ;  /* 0x0000000434067825 */ /* 0x000fc600078e02ba */
[----:B------:R-:W-:Y:S01]  /*1f550*/  LDGSTS.E [R247+0x40000], desc[UR60][R68.64], !P2 ;  /* 0x4000000044f77fae */ /* 0x000fe2000d12187c */
[----:B------:R-:W-:-:S03]  /*1f560*/  IMAD.WIDE R50, R52, 0x4, R50 ;  /* 0x0000000434327825 */ /* 0x000fc600078e0232 */
[----:B------:R4:W-:Y:S01]  /*1f570*/  STL.64 [R1+0x1058], R20 ;  /* 0x0010581401007387 */ /* 0x0009e20000100a00 */
[----:B--2---:R-:W-:-:S03]  /*1f580*/  IMAD.WIDE R66, R52, 0x4, R66 ;  /* 0x0000000434427825 */ /* 0x004fc600078e0242 */
[----:B------:R2:W-:Y:S01]  /*1f590*/  LDGSTS.E [R247+0x44000], desc[UR60][R36.64], !P2 ;  /* 0x4400000024f77fae */ /* 0x0005e2000d12187c */
[----:B------:R-:W-:Y:S01]  /*1f5a0*/  ISETP.GE.U32.AND P4, PT, R240, 0x7ffffef6, PT ;  /* 0x7ffffef6f000780c */ /* 0x000fe20003f86070 */
[----:B------:R-:W1:Y:S02]  /*1f5b0*/  LDC R242, c[0x0][0x230] ;  /* 0x00008c00fff27b82 */ /* 0x000e640000000800 */
[----:B------:R3:W-:Y:S04]  /*1f5c0*/  STL.64 [R1+0x1060], R6 ;  /* 0x0010600601007387 */ /* 0x0007e80000100a00 */
[----:B------:R4:W-:Y:S01]  /*1f5d0*/  LDGSTS.E [R247+0x48000], desc[UR60][R20.64], !P2 ;  /* 0x4800000014f77fae */ /* 0x0009e2000d12187c */
[----:B------:R-:W-:Y:S01]  /*1f5e0*/  ISETP.GE.U32.AND P5, PT, R239, 0x7ffffef5, PT ;  /* 0x7ffffef5ef00780c */ /* 0x000fe20003fa6070 */
[----:B------:R-:W-:Y:S01]  /*1f5f0*/  VIADD R159, R244, 0xffffff56 ;  /* 0xffffff56f49f7836 */ /* 0x000fe20000000000 */
[----:B------:R-:W-:Y:S01]  /*1f600*/  ISETP.GE.U32.AND P6, PT, R238, 0x7ffffed8, PT ;  /* 0x7ffffed8ee00780c */ /* 0x000fe20003fc6070 */
[C---:B--2---:R-:W-:Y:S01]  /*1f610*/  IMAD.WIDE R36, R52.reuse, 0x4, R98 ;  /* 0x0000000434247825 */ /* 0x044fe200078e0262 */
[----:B------:R-:W2:Y:S01]  /*1f620*/  LDL.LU.64 R218, [R1+0x1320] ;  /* 0x0013200001da7983 */ /* 0x000ea20000300a00 */
[----:B------:R-:W1:Y:S03]  /*1f630*/  LDC R238, c[0x0][0x230] ;  /* 0x00008c00ffee7b82 */ /* 0x000e660000000800 */
[----:B------:R3:W-:Y:S01]  /*1f640*/  LDGSTS.E [R247+0x4c000], desc[UR60][R6.64], !P2 ;  /* 0x4c00000006f77fae */ /* 0x0007e2000d12187c */
[----:B----4-:R-:W-:-:S03]  /*1f650*/  IMAD.WIDE R20, R52, 0x4, R170 ;  /* 0x0000000434147825 */ /* 0x010fc600078e02aa */
[----:B------:R-:W4:Y:S01]  /*1f660*/  LDL.LU.64 R202, [R1+0x1318] ;  /* 0x0013180001ca7983 */ /* 0x000f220000300a00 */
[----:B------:R-:W1:Y:S03]  /*1f670*/  LDC R240, c[0x0][0x230] ;  /* 0x00008c00fff07b82 */ /* 0x000e660000000800 */
[----:B------:R1:W-:Y:S01]  /*1f680*/  STL.64 [R1+0x1068], R50 ;  /* 0x0010683201007387 */ /* 0x0003e20000100a00 */
[----:B---3--:R-:W-:-:S03]  /*1f690*/  IMAD.WIDE R6, R52, 0x4, R82 ;  /* 0x0000000434067825 */ /* 0x008fc600078e0252 */
[----:B------:R-:W3:Y:S01]  /*1f6a0*/  LDL.LU.64 R186, [R1+0x1310] ;  /* 0x0013100001ba7983 */ /* 0x000ee20000300a00 */
[----:B------:R-:W3:Y:S03]  /*1f6b0*/  LDC R239, c[0x0][0x230] ;  /* 0x00008c00ffef7b82 */ /* 0x000ee60000000800 */
[----:B------:R1:W-:Y:S04]  /*1f6c0*/  STL.64 [R1+0x1070], R36 ;  /* 0x0010702401007387 */ /* 0x0003e80000100a00 */
[----:B------:R-:W3:Y:S01]  /*1f6d0*/  LDL.LU.64 R98, [R1+0x1308] ;  /* 0x0013080001627983 */ /* 0x000ee20000300a00 */
[----:B------:R-:W3:Y:S03]  /*1f6e0*/  LDC R244, c[0x0][0x230] ;  /* 0x00008c00fff47b82 */ /* 0x000ee60000000800 */
[----:B------:R1:W-:Y:S04]  /*1f6f0*/  STL.64 [R1+0x1078], R20 ;  /* 0x0010781401007387 */ /* 0x0003e80000100a00 */
[----:B------:R1:W-:Y:S04]  /*1f700*/  STL.64 [R1+0x1080], R6 ;  /* 0x0010800601007387 */ /* 0x0003e80000100a00 */
[----:B------:R-:W3:Y:S04]  /*1f710*/  LDL.LU.64 R170, [R1+0x1000] ;  /* 0x0010000001aa7983 */ /* 0x000ee80000300a00 */
[----:B------:R-:W-:Y:S04]  /*1f720*/  LDGSTS.E [R247+0x40004], desc[UR60][R50.64], !P3 ;  /* 0x4000400032f77fae */ /* 0x000fe8000d92187c */
[----:B------:R-:W3:Y:S04]  /*1f730*/  LDL.LU.64 R82, [R1+0xff8] ;  /* 0x000ff80001527983 */ /* 0x000ee80000300a00 */
[----:B------:R1:W-:Y:S04]  /*1f740*/  LDGSTS.E [R247+0x44004], desc[UR60][R36.64], !P3 ;  /* 0x4400400024f77fae */ /* 0x0003e8000d92187c */
[----:B-1----:R-:W3:Y:S04]  /*1f750*/  LDL.LU.64 R50, [R1+0xff0] ;  /* 0x000ff00001327983 */ /* 0x002ee80000300a00 */
[----:B------:R1:W-:Y:S01]  /*1f760*/  LDGSTS.E [R247+0x48004], desc[UR60][R20.64], !P3 ;  /* 0x4800400014f77fae */ /* 0x0003e2000d92187c */
[----:B------:R-:W-:-:S03]  /*1f770*/  IMAD.WIDE R36, R52, 0x4, R114 ;  /* 0x0000000434247825 */ /* 0x000fc600078e0272 */
[----:B------:R1:W-:Y:S02]  /*1f780*/  STL.64 [R1+0x1088], R66 ;  /* 0x0010884201007387 */ /* 0x0003e40000100a00 */
[C---:B-1----:R-:W-:Y:S02]  /*1f790*/  IMAD.WIDE R20, R52.reuse, 0x4, R146 ;  /* 0x0000000434147825 */ /* 0x042fe400078e0292 */
[----:B------:R4:W-:Y:S04]  /*1f7a0*/  STL.64 [R1+0x1090], R36 ;  /* 0x0010902401007387 */ /* 0x0009e80000100a00 */
[----:B------:R3:W-:Y:S04]  /*1f7b0*/  STL.64 [R1+0x1098], R20 ;  /* 0x0010981401007387 */ /* 0x0007e80000100a00 */
[----:B------:R-:W3:Y:S04]  /*1f7c0*/  LDL.LU.64 R114, [R1+0xfe8] ;  /* 0x000fe80001727983 */ /* 0x000ee80000300a00 */
[----:B------:R1:W-:Y:S04]  /*1f7d0*/  LDGSTS.E [R247+0x4c004], desc[UR60][R6.64], !P3 ;  /* 0x4c00400006f77fae */ /* 0x0003e8000d92187c */
[----:B------:R-:W-:Y:S04]  /*1f7e0*/  LDGSTS.E [R247+0x40008], desc[UR60][R66.64], !P4 ;  /* 0x4000800042f77fae */ /* 0x000fe8000e12187c */
[----:B------:R4:W-:Y:S01]  /*1f7f0*/  LDGSTS.E [R247+0x44008], desc[UR60][R36.64], !P4 ;  /* 0x4400800024f77fae */ /* 0x0009e2000e12187c */
[----:B-1----:R-:W-:-:S03]  /*1f800*/  IMAD.WIDE R6, R52, 0x4, R130 ;  /* 0x0000000434067825 */ /* 0x002fc600078e0282 */
[----:B------:R3:W-:Y:S04]  /*1f810*/  LDGSTS.E [R247+0x48008], desc[UR60][R20.64], !P4 ;  /* 0x4800800014f77fae */ /* 0x0007e8000e12187c */
[----:B------:R1:W-:Y:S04]  /*1f820*/  STL.64 [R1+0x10a0], R6 ;  /* 0x0010a00601007387 */ /* 0x0003e80000100a00 */
[----:B------:R-:W3:Y:S04]  /*1f830*/  LDL.LU.64 R66, [R1+0xfe0] ;  /* 0x000fe00001427983 */ /* 0x000ee80000300a00 */
[----:B------:R-:W3:Y:S04]  /*1f840*/  LDL.LU.64 R146, [R1+0xfd8] ;  /* 0x000fd80001927983 */ /* 0x000ee80000300a00 */
[----:B------:R1:W-:Y:S04]  /*1f850*/  LDGSTS.E [R247+0x4c008], desc[UR60][R6.64], !P4 ;  /* 0x4c00800006f77fae */ /* 0x0003e8000e12187c */
[----:B------:R-:W3:Y:S01]  /*1f860*/  LDL.LU.64 R130, [R1+0xfd0] ;  /* 0x000fd00001827983 */ /* 0x000ee20000300a00 */
[----:B--2---:R-:W-:-:S05]  /*1f870*/  IMAD.WIDE R68, R52, 0x4, R218 ;  /* 0x0000000434447825 */ /* 0x004fca00078e02da */
[----:B------:R2:W-:Y:S01]  /*1f880*/  STL.64 [R1+0x10a8], R68 ;  /* 0x0010a84401007387 */ /* 0x0005e20000100a00 */
[----:B----4-:R-:W-:-:S03]  /*1f890*/  IMAD.WIDE R36, R52, 0x4, R202 ;  /* 0x0000000434247825 */ /* 0x010fc600078e02ca */
[----:B------:R2:W-:Y:S04]  /*1f8a0*/  LDGSTS.E [R247+0x4000c], desc[UR60][R68.64], !P5 ;  /* 0x4000c00044f77fae */ /* 0x0005e8000e92187c */
[----:B------:R4:W-:Y:S01]  /*1f8b0*/  LDGSTS.E [R247+0x4400c], desc[UR60][R36.64], !P5 ;  /* 0x4400c00024f77fae */ /* 0x0009e2000e92187c */
[----:B---3--:R-:W-:-:S05]  /*1f8c0*/  IMAD.WIDE R20, R52, 0x4, R186 ;  /* 0x0000000434147825 */ /* 0x008fca00078e02ba */
[----:B------:R3:W-:Y:S01]  /*1f8d0*/  LDGSTS.E [R247+0x4800c], desc[UR60][R20.64], !P5 ;  /* 0x4800c00014f77fae */ /* 0x0007e2000e92187c */
[----:B-1----:R-:W-:-:S03]  /*1f8e0*/  IMAD.WIDE R6, R52, 0x4, R98 ;  /* 0x0000000434067825 */ /* 0x002fc600078e0262 */
[----:B------:R-:W3:Y:S04]  /*1f8f0*/  LDL.LU.64 R98, [R1+0xfc8] ;  /* 0x000fc80001627983 */ /* 0x000ee80000300a00 */
[----:B------:R4:W-:Y:S04]  /*1f900*/  STL.64 [R1+0x10b0], R36 ;  /* 0x0010b02401007387 */ /* 0x0009e80000100a00 */
[----:B------:R3:W-:Y:S01]  /*1f910*/  STL.64 [R1+0x10b8], R20 ;  /* 0x0010b81401007387 */ /* 0x0007e20000100a00 */
[----:B--2---:R-:W-:-:S03]  /*1f920*/  IMAD.WIDE R68, R52, 0x4, R170 ;  /* 0x0000000434447825 */ /* 0x004fc600078e02aa */
[----:B------:R1:W-:Y:S04]  /*1f930*/  STL.64 [R1+0x10c0], R6 ;  /* 0x0010c00601007387 */ /* 0x0003e80000100a00 */
[----:B------:R1:W-:Y:S01]  /*1f940*/  LDGSTS.E [R247+0x4c00c], desc[UR60][R6.64], !P5 ;  /* 0x4c00c00006f77fae */ /* 0x0003e2000e92187c */
[C---:B----4-:R-:W-:Y:S01]  /*1f950*/  IMAD.WIDE R36, R52.reuse, 0x4, R82 ;  /* 0x0000000434247825 */ /* 0x050fe200078e0252 */
[----:B------:R-:W-:Y:S02]  /*1f960*/  ISETP.GE.U32.AND P1, PT, R159, 0x7ffffed7, PT ;  /* 0x7ffffed79f00780c */ /* 0x000fe40003f26070 */
[----:B------:R-:W-:Y:S04]  /*1f970*/  LDGSTS.E [R247+0x50000], desc[UR60][R68.64], !P6 ;  /* 0x5000000044f77fae */ /* 0x000fe8000f12187c */
[----:B------:R2:W-:Y:S01]  /*1f980*/  LDGSTS.E [R247+0x54000], desc[UR60][R36.64], !P6 ;  /* 0x5400000024f77fae */ /* 0x0005e2000f12187c */
[----:B---3--:R-:W-:-:S03]  /*1f990*/  IMAD.WIDE R20, R52, 0x4, R50 ;  /* 0x0000000434147825 */ /* 0x008fc600078e0232 */
[----:B------:R-:W3:Y:S04]  /*1f9a0*/  LDL.LU.64 R50, [R1+0xfc0] ;  /* 0x000fc00001327983 */ /* 0x000ee80000300a00 */
[----:B------:R-:W-:Y:S04]  /*1f9b0*/  STL.64 [R1+0x13c8], R68 ;  /* 0x0013c84401007387 */ /* 0x000fe80000100a00 */
[----:B------:R-:W4:Y:S04]  /*1f9c0*/  LDL.LU.64 R234, [R1+0xfb8] ;  /* 0x000fb80001ea7983 */ /* 0x000f280000300a00 */
[----:B------:R2:W-:Y:S04]  /*1f9d0*/  STL.64 [R1+0x13d0], R36 ;  /* 0x0013d02401007387 */ /* 0x0005e80000100a00 */
[----:B------:R-:W4:Y:S04]  /*1f9e0*/  LDL.LU.64 R170, [R1+0xfb0] ;  /* 0x000fb00001aa7983 */ /* 0x000f280000300a00 */
[----:B------:R2:W-:Y:S04]  /*1f9f0*/  STL.64 [R1+0x13d8], R20 ;  /* 0x0013d81401007387 */ /* 0x0005e80000100a00 */
[----:B------:R-:W4:Y:S01]  /*1fa00*/  LDL.LU.64 R82, [R1+0xfa8] ;  /* 0x000fa80001527983 */ /* 0x000f220000300a00 */
[----:B-1----:R-:W-:-:S03]  /*1fa10*/  IMAD.WIDE R6, R52, 0x4, R114 ;  /* 0x0000000434067825 */ /* 0x002fc600078e0272 */
[----:B------:R1:W-:Y:S04]  /*1fa20*/  LDGSTS.E [R247+0x58000], desc[UR60][R20.64], !P6 ;  /* 0x5800000014f77fae */ /* 0x0003e8000f12187c */
[----:B------:R1:W-:Y:S04]  /*1fa30*/  STL.64 [R1+0x13e0], R6 ;  /* 0x0013e00601007387 */ /* 0x0003e80000100a00 */
[----:B------:R-:W4:Y:S01]  /*1fa40*/  LDL.LU.64 R114, [R1+0xfa0] ;  /* 0x000fa00001727983 */ /* 0x000f220000300a00 */
[----:B------:R-:W-:Y:S02]  /*1fa50*/  VIADD R159, R245, 0xffffff55 ;  /* 0xffffff55f59f7836 */ /* 0x000fe40000000000 */
[----:B------:R-:W4:Y:S01]  /*1fa60*/  LDC R245, c[0x0][0x230] ;  /* 0x00008c00fff57b82 */ /* 0x000f220000000800 */
[----:B------:R1:W-:Y:S01]  /*1fa70*/  LDGSTS.E [R247+0x5c000], desc[UR60][R6.64], !P6 ;  /* 0x5c00000006f77fae */ /* 0x0003e2000f12187c */
[----:B------:R-:W-:-:S04]  /*1fa80*/  IMAD.WIDE R66, R52, 0x4, R66 ;  /* 0x0000000434427825 */ /* 0x000fc800078e0242 */
[C---:B--2---:R-:W-:Y:S01]  /*1fa90*/  IMAD.WIDE R36, R52.reuse, 0x4, R146 ;  /* 0x0000000434247825 */ /* 0x044fe200078e0292 */
[----:B------:R2:W-:Y:S04]  /*1faa0*/  STL.64 [R1+0x13e8], R66 ;  /* 0x0013e84201007387 */ /* 0x0005e80000100a00 */
[----:B------:R-:W4:Y:S01]  /*1fab0*/  LDL.LU.64 R218, [R1+0xf98] ;  /* 0x000f980001da7983 */ /* 0x000f220000300a00 */
[----:B-1----:R-:W-:-:S03]  /*1fac0*/  IMAD.WIDE R20, R52, 0x4, R130 ;  /* 0x0000000434147825 */ /* 0x002fc600078e0282 */
[----:B------:R4:W-:Y:S01]  /*1fad0*/  STL.64 [R1+0x13f0], R36 ;  /* 0x0013f02401007387 */ /* 0x0009e20000100a00 */
[----:B------:R-:W-:-:S03]  /*1fae0*/  ISETP.GE.U32.AND P2, PT, R159, 0x7ffffed6, PT ;  /* 0x7ffffed69f00780c */ /* 0x000fc60003f46070 */
[----:B------:R-:W4:Y:S04]  /*1faf0*/  LDL.LU.64 R202, [R1+0xf90] ;  /* 0x000f900001ca7983 */ /* 0x000f280000300a00 */
[----:B------:R1:W-:Y:S04]  /*1fb00*/  STL.64 [R1+0x13f8], R20 ;  /* 0x0013f81401007387 */ /* 0x0003e80000100a00 */
[----:B------:R-:W4:Y:S04]  /*1fb10*/  LDL.LU.64 R186, [R1+0xf88] ;  /* 0x000f880001ba7983 */ /* 0x000f280000300a00 */
[----:B------:R-:W-:Y:S04]  /*1fb20*/  LDGSTS.E [R247+0x50004], desc[UR60][R66.64], !P1 ;  /* 0x5000400042f77fae */ /* 0x000fe8000c92187c */
[----:B------:R4:W-:Y:S04]  /*1fb30*/  LDGSTS.E [R247+0x54004], desc[UR60][R36.64], !P1 ;  /* 0x5400400024f77fae */ /* 0x0009e8000c92187c */
[----:B------:R1:W-:Y:S01]  /*1fb40*/  LDGSTS.E [R247+0x58004], desc[UR60][R20.64], !P1 ;  /* 0x5800400014f77fae */ /* 0x0003e2000c92187c */
[----:B------:R-:W-:-:S05]  /*1fb50*/  IMAD.WIDE R6, R52, 0x4, R98 ;  /* 0x0000000434067825 */ /* 0x000fca00078e0262 */
[----:B------:R1:W-:Y:S04]  /*1fb60*/  STL.64 [R1+0x1400], R6 ;  /* 0x0014000601007387 */ /* 0x0003e80000100a00 */
[----:B--2---:R-:W2:Y:S04]  /*1fb70*/  LDL.LU.64 R66, [R1+0xc80] ;  /* 0x000c800001427983 */ /* 0x004ea80000300a00 */
[----:B------:R-:W2:Y:S04]  /*1fb80*/  LDL.LU.64 R146, [R1+0xc78] ;  /* 0x000c780001927983 */ /* 0x000ea80000300a00 */
[----:B------:R-:W2:Y:S04]  /*1fb90*/  LDL.LU.64 R130, [R1+0xc70] ;  /* 0x000c700001827983 */ /* 0x000ea80000300a00 */
[----:B------:R-:W2:Y:S04]  /*1fba0*/  LDL.LU.64 R98, [R1+0xc68] ;  /* 0x000c680001627983 */ /* 0x000ea80000300a00 */
[----:B------:R1:W-:Y:S01]  /*1fbb0*/  LDGSTS.E [R247+0x5c004], desc[UR60][R6.64], !P1 ;  /* 0x5c00400006f77fae */ /* 0x0003e2000c92187c */
[----:B---3--:R-:W-:-:S04]  /*1fbc0*/  IMAD.WIDE R50, R52, 0x4, R50 ;  /* 0x0000000434327825 */ /* 0x008fc800078e0232 */
[C---:B----4-:R-:W-:Y:S01]  /*1fbd0*/  IMAD.WIDE R36, R52.reuse, 0x4, R234 ;  /* 0x0000000434247825 */ /* 0x050fe200078e02ea */
[----:B------:R3:W-:Y:S03]  /*1fbe0*/  STL.64 [R1+0x1470], R50 ;  /* 0x0014703201007387 */ /* 0x0007e60000100a00 */
[C---:B-1----:R-:W-:Y:S01]  /*1fbf0*/  IMAD.WIDE R20, R52.reuse, 0x4, R170 ;  /* 0x0000000434147825 */ /* 0x042fe200078e02aa */
[----:B------:R1:W-:Y:S03]  /*1fc00*/  STL.64 [R1+0x1478], R36 ;  /* 0x0014782401007387 */ /* 0x0003e60000100a00 */
[C---:B------:R-:W-:Y:S01]  /*1fc10*/  IMAD.WIDE R6, R52.reuse, 0x4, R82 ;  /* 0x0000000434067825 */ /* 0x040fe200078e0252 */
[----:B------:R4:W-:Y:S04]  /*1fc20*/  STL.64 [R1+0x1480], R20 ;  /* 0x0014801401007387 */ /* 0x0009e80000100a00 */
[----:B------:R-:W-:Y:S04]  /*1fc30*/  LDGSTS.E [R247+0x50008], desc[UR60][R50.64], !P2 ;  /* 0x5000800032f77fae */ /* 0x000fe8000d12187c */
[----:B------:R4:W-:Y:S01]  /*1fc40*/  STL.64 [R1+0x1488], R6 ;  /* 0x0014880601007387 */ /* 0x0009e20000100a00 */
[----:B------:R-:W-:-:S03]  /*1fc50*/  IMAD.WIDE R68, R52, 0x4, R114 ;  /* 0x0000000434447825 */ /* 0x000fc600078e0272 */
[----:B------:R1:W-:Y:S04]  /*1fc60*/  LDGSTS.E [R247+0x54008], desc[UR60][R36.64], !P2 ;  /* 0x5400800024f77fae */ /* 0x0003e8000d12187c */
[----:B---3--:R-:W3:Y:S04]  /*1fc70*/  LDL.LU.64 R50, [R1+0xc60] ;  /* 0x000c600001327983 */ /* 0x008ee80000300a00 */
[----:B------:R-:W3:Y:S04]  /*1fc80*/  LDL.LU.64 R170, [R1+0xc58] ;  /* 0x000c580001aa7983 */ /* 0x000ee80000300a00 */
[----:B------:R-:W3:Y:S04]  /*1fc90*/  LDL.LU.64 R82, [R1+0xc50] ;  /* 0x000c500001527983 */ /* 0x000ee80000300a00 */
[----:B------:R-:W3:Y:S01]  /*1fca0*/  LDL.LU.64 R114, [R1+0xc48] ;  /* 0x000c480001727983 */ /* 0x000ee20000300a00 */
[----:B------:R-:W-:-:S02]  /*1fcb0*/  VIADD R159, R241, 0xffffff54 ;  /* 0xffffff54f19f7836 */ /* 0x000fc40000000000 */
[----:B------:R-:W3:Y:S01]  /*1fcc0*/  LDC R241, c[0x0][0x230] ;  /* 0x00008c00fff17b82 */ /* 0x000ee20000000800 */
[----:B------:R4:W-:Y:S02]  /*1fcd0*/  LDGSTS.E [R247+0x58008], desc[UR60][R20.64], !P2 ;  /* 0x5800800014f77fae */ /* 0x0009e4000d12187c */
[----:B------:R-:W-:Y:S01]  /*1fce0*/  ISETP.GE.U32.AND P3, PT, R159, 0x7ffffed5, PT ;  /* 0x7ffffed59f00780c */ /* 0x000fe20003f66070 */
[----:B------:R-:W-:Y:S01]  /*1fcf0*/  VIADD R159, R238, 0xffffff37 ;  /* 0xffffff37ee9f7836 */ /* 0x000fe20000000000 */
[----:B------:R4:W-:Y:S01]  /*1fd00*/  LDGSTS.E [R247+0x5c008], desc[UR60][R6.64], !P2 ;  /* 0x5c00800006f77fae */ /* 0x0009e2000d12187c */
[C---:B-1----:R-:W-:Y:S02]  /*1fd10*/  IMAD.WIDE R36, R52.reuse, 0x4, R218 ;  /* 0x0000000434247825 */ /* 0x042fe400078e02da */
[----:B------:R-:W1:Y:S01]  /*1fd20*/  LDC R238, c[0x0][0x230] ;  /* 0x00008c00ffee7b82 */ /* 0x000e620000000800 */
[----:B------:R-:W-:Y:S01]  /*1fd30*/  ISETP.GE.U32.AND P4, PT, R159, 0x7ffffeb8, PT ;  /* 0x7ffffeb89f00780c */ /* 0x000fe20003f86070 */
[----:B------:R-:W-:Y:S01]  /*1fd40*/  STL.64 [R1+0x1490], R68 ;  /* 0x0014904401007387 */ /* 0x000fe20000100a00 */
[----:B----4-:R-:W-:-:S03]  /*1fd50*/  IMAD.WIDE R20, R52, 0x4, R202 ;  /* 0x0000000434147825 */ /* 0x010fc600078e02ca */
[----:B------:R4:W-:Y:S01]  /*1fd60*/  STL.64 [R1+0x1498], R36 ;  /* 0x0014982401007387 */ /* 0x0009e20000100a00 */
[----:B------:R-:W-:-:S03]  /*1fd70*/  IMAD.WIDE R6, R52, 0x4, R186 ;  /* 0x0000000434067825 */ /* 0x000fc600078e02ba */
[----:B------:R-:W-:Y:S01]  /*1fd80*/  LDGSTS.E [R247+0x5000c], desc[UR60][R68.64], !P3 ;  /* 0x5000c00044f77fae */ /* 0x000fe2000d92187c */
[----:B------:R-:W-:-:S03]  /*1fd90*/  VIADD R159, R242, 0xffffff36 ;  /* 0xffffff36f29f7836 */ /* 0x000fc60000000000 */
[----:B------:R4:W-:Y:S01]  /*1fda0*/  LDGSTS.E [R247+0x5400c], desc[UR60][R36.64], !P3 ;  /* 0x5400c00024f77fae */ /* 0x0009e2000d92187c */
[----:B------:R-:W1:Y:S03]  /*1fdb0*/  LDC R242, c[0x0][0x230] ;  /* 0x00008c00fff27b82 */ /* 0x000e660000000800 */
[----:B------:R4:W-:Y:S04]  /*1fdc0*/  STL.64 [R1+0x14a0], R20 ;  /* 0x0014a01401007387 */ /* 0x0009e80000100a00 */
[----:B------:R4:W-:Y:S01]  /*1fdd0*/  LDGSTS.E [R247+0x5800c], desc[UR60][R20.64], !P3 ;  /* 0x5800c00014f77fae */ /* 0x0009e2000d92187c */
[----:B------:R-:W-:-:S03]  /*1fde0*/  ISETP.GE.U32.AND P5, PT, R159, 0x7ffffeb7, PT ;  /* 0x7ffffeb79f00780c */ /* 0x000fc60003fa6070 */
[----:B------:R4:W-:Y:S04]  /*1fdf0*/  STL.64 [R1+0x14a8], R6 ;  /* 0x0014a80601007387 */ /* 0x0009e80000100a00 */
[----:B------:R4:W-:Y:S01]  /*1fe00*/  LDGSTS.E [R247+0x5c00c], desc[UR60][R6.64], !P3 ;  /* 0x5c00c00006f77fae */ /* 0x0009e2000d92187c */
[----:B--2---:R-:W-:-:S04]  /*1fe10*/  IMAD.WIDE R66, R52, 0x4, R66 ;  /* 0x0000000434427825 */ /* 0x004fc800078e0242 */
[C---:B----4-:R-:W-:Y:S01]  /*1fe20*/  IMAD.WIDE R36, R52.reuse, 0x4, R146 ;  /* 0x0000000434247825 */ /* 0x050fe200078e0292 */
[----:B------:R2:W-:Y:S03]  /*1fe30*/  STL.64 [R1+0x1db8], R66 ;  /* 0x001db84201007387 */ /* 0x0005e60000100a00 */
[C---:B------:R-:W-:Y:S01]  /*1fe40*/  IMAD.WIDE R20, R52.reuse, 0x4, R130 ;  /* 0x0000000434147825 */ /* 0x040fe200078e0282 */
[----:B------:R-:W4:Y:S03]  /*1fe50*/  LDL.LU.64 R146, [R1+0xc40] ;  /* 0x000c400001927983 */ /* 0x000f260000300a00 */
[C---:B------:R-:W-:Y:S01]  /*1fe60*/  IMAD.WIDE R6, R52.reuse, 0x4, R98 ;  /* 0x0000000434067825 */ /* 0x040fe200078e0262 */
[----:B------:R1:W-:Y:S04]  /*1fe70*/  STL.64 [R1+0x1dc0], R36 ;  /* 0x001dc02401007387 */ /* 0x0003e80000100a00 */
[----:B------:R1:W-:Y:S04]  /*1fe80*/  STL.64 [R1+0x1dc8], R20 ;  /* 0x001dc81401007387 */ /* 0x0003e80000100a00 */
[----:B------:R1:W-:Y:S04]  /*1fe90*/  STL.64 [R1+0x1dd0], R6 ;  /* 0x001dd00601007387 */ /* 0x0003e80000100a00 */
[----:B------:R-:W4:Y:S04]  /*1fea0*/  LDL.LU.64 R130, [R1+0xc20] ;  /* 0x000c200001827983 */ /* 0x000f280000300a00 */
[----:B------:R-:W-:Y:S04]  /*1feb0*/  LDGSTS.E [R247+0x60000], desc[UR60][R66.64], !P4 ;  /* 0x6000000042f77fae */ /* 0x000fe8000e12187c */
[----:B------:R1:W-:Y:S04]  /*1fec0*/  LDGSTS.E [R247+0x64000], desc[UR60][R36.64], !P4 ;  /* 0x6400000024f77fae */ /* 0x0003e8000e12187c */
[----:B------:R1:W-:Y:S04]  /*1fed0*/  LDGSTS.E [R247+0x68000], desc[UR60][R20.64], !P4 ;  /* 0x6800000014f77fae */ /* 0x0003e8000e12187c */
[----:B------:R-:W4:Y:S04]  /*1fee0*/  LDL.LU.64 R98, [R1+0x900] ;  /* 0x0009000001627983 */ /* 0x000f280000300a00 */
[----:B------:R1:W-:Y:S04]  /*1fef0*/  LDGSTS.E [R247+0x6c000], desc[UR60][R6.64], !P4 ;  /* 0x6c00000006f77fae */ /* 0x0003e8000e12187c */
[----:B--2---:R-:W2:Y:S01]  /*1ff00*/  LDL.LU.64 R66, [R1+0x8e0] ;  /* 0x0008e00001427983 */ /* 0x004ea20000300a00 */
[----:B---3--:R-:W-:-:S04]  /*1ff10*/  IMAD.WIDE R50, R52, 0x4, R50 ;  /* 0x0000000434327825 */ /* 0x008fc800078e0232 */
[C---:B-1----:R-:W-:Y:S01]  /*1ff20*/  IMAD.WIDE R36, R52.reuse, 0x4, R170 ;  /* 0x0000000434247825 */ /* 0x042fe200078e02aa */
[----:B------:R1:W-:Y:S03]  /*1ff30*/  LDGSTS.E [R247+0x60004], desc[UR60][R50.64], !P5 ;  /* 0x6000400032f77fae */ /* 0x0003e6000e92187c */
[C---:B------:R-:W-:Y:S01]  /*1ff40*/  IMAD.WIDE R20, R52.reuse, 0x4, R82 ;  /* 0x0000000434147825 */ /* 0x040fe200078e0252 */
[----:B------:R3:W-:Y:S03]  /*1ff50*/  LDGSTS.E [R247+0x64004], desc[UR60][R36.64], !P5 ;  /* 0x6400400024f77fae */ /* 0x0007e6000e92187c */
[C---:B------:R-:W-:Y:S01]  /*1ff60*/  IMAD.WIDE R6, R52.reuse, 0x4, R114 ;  /* 0x0000000434067825 */ /* 0x040fe200078e0272 */
[----:B------:R-:W3:Y:S04]  /*1ff70*/  LDL.LU.64 R82, [R1+0x8c0] ;  /* 0x0008c00001527983 */ /* 0x000ee80000300a00 */
[----:B------:R1:W-:Y:S04]  /*1ff80*/  STL.64 [R1+0x1dd8], R50 ;  /* 0x001dd83201007387 */ /* 0x0003e80000100a00 */
[----:B------:R2:W-:Y:S04]  /*1ff90*/  STL.64 [R1+0x1de0], R36 ;  /* 0x001de02401007387 */ /* 0x0005e80000100a00 */
[----:B------:R3:W-:Y:S04]  /*1ffa0*/  STL.64 [R1+0x1de8], R20 ;  /* 0x001de81401007387 */ /* 0x0007e80000100a00 */
[----:B-1----:R-:W3:Y:S04]  /*1ffb0*/  LDL.LU.64 R50, [R1+0x8a0] ;  /* 0x0008a00001327983 */ /* 0x002ee80000300a00 */
[----:B------:R1:W-:Y:S04]  /*1ffc0*/  STL.64 [R1+0x1df0], R6 ;  /* 0x001df00601007387 */ /* 0x0003e80000100a00 */
[----:B------:R-:W3:Y:S04]  /*1ffd0*/  LDL.LU.64 R202, [R1+0xc38] ;  /* 0x000c380001ca7983 */ /* 0x000ee80000300a00 */
[----:B------:R-:W3:Y:S04]  /*1ffe0*/  LDL.LU.64 R218, [R1+0xc30] ;  /* 0x000c300001da7983 */ /* 0x000ee80000300a00 */
[----:B------:R-:W3:Y:S04]  /*1fff0*/  LDL.LU.64 R186, [R1+0xc28] ;  /* 0x000c280001ba7983 */ /* 0x000ee80000300a00 */
[----:B------:R-:W3:Y:S04]  /*20000*/  LDL.LU.64 R170, [R1+0xc18] ;  /* 0x000c180001aa7983 */ /* 0x000ee80000300a00 */
[----:B------:R-:W3:Y:S04]  /*20010*/  LDL.LU.64 R132, [R1+0xc10] ;  /* 0x000c100001847983 */ /* 0x000ee80000300a00 */
[----:B------:R-:W3:Y:S04]  /*20020*/  LDL.LU.64 R116, [R1+0xc08] ;  /* 0x000c080001747983 */ /* 0x000ee80000300a00 */
[----:B------:R1:W-:Y:S04]  /*20030*/  LDGSTS.E [R247+0x68004], desc[UR60][R20.64], !P5 ;  /* 0x6800400014f77fae */ /* 0x0003e8000e92187c */
[----:B------:R1:W-:Y:S01]  /*20040*/  LDGSTS.E [R247+0x6c004], desc[UR60][R6.64], !P5 ;  /* 0x6c00400006f77fae */ /* 0x0003e2000e92187c */
[----:B----4-:R-:W-:-:S03]  /*20050*/  IMAD.WIDE R204, R52, 0x4, R146 ;  /* 0x0000000434cc7825 */ /* 0x010fc600078e0292 */
[----:B------:R-:W4:Y:S04]  /*20060*/  LDL.LU.64 R146, [R1+0x8f8] ;  /* 0x0008f80001927983 */ /* 0x000f280000300a00 */
[----:B------:R-:W4:Y:S01]  /*20070*/  LDL.LU.64 R100, [R1+0x8f0] ;  /* 0x0008f00001647983 */ /* 0x000f220000300a00 */
[----:B------:R-:W-:-:S03]  /*20080*/  IMAD.WIDE R172, R52, 0x4, R130 ;  /* 0x0000000434ac7825 */ /* 0x000fc600078e0282 */
[----:B------:R-:W4:Y:S04]  /*20090*/  LDL.LU.64 R130, [R1+0x8e8] ;  /* 0x0008e80001827983 */ /* 0x000f280000300a00 */
[----:B------:R-:W4:Y:S04]  /*200a0*/  LDL.LU.64 R84, [R1+0x8d8] ;  /* 0x0008d80001547983 */ /* 0x000f280000300a00 */
[----:B------:R-:W-:Y:S04]  /*200b0*/  STL.64 [R1+0x1df8], R204 ;  /* 0x001df8cc01007387 */ /* 0x000fe80000100a00 */
[----:B------:R-:W4:Y:S01]  /*200c0*/  LDL.LU.64 R114, [R1+0x8d0] ;  /* 0x0008d00001727983 */ /* 0x000f220000300a00 */
[----:B------:R-:W-:-:S03]  /*200d0*/  IMAD.WIDE R148, R52, 0x4, R98 ;  /* 0x0000000434947825 */ /* 0x000fc600078e0262 */
[----:B------:R-:W4:Y:S04]  /*200e0*/  LDL.LU.64 R68, [R1+0x8c8] ;  /* 0x0008c80001447983 */ /* 0x000f280000300a00 */
[----:B------:R-:W-:Y:S01]  /*200f0*/  STL.64 [R1+0x1e18], R172 ;  /* 0x001e18ac01007387 */ /* 0x000fe20000100a00 */
[----:B--2---:R-:W-:-:S03]  /*20100*/  IMAD.WIDE R66, R52, 0x4, R66 ;  /* 0x0000000434427825 */ /* 0x004fc600078e0242 */
[----:B------:R-:W2:Y:S01]  /*20110*/  LDL.LU.64 R36, [R1+0x8b8] ;  /* 0x0008b80001247983 */ /* 0x000ea20000300a00 */
[----:B---3--:R-:W-:-:S03]  /*20120*/  IMAD.WIDE R98, R52, 0x4, R82 ;  /* 0x0000000434627825 */ /* 0x008fc600078e0252 */
[----:B------:R-:W3:Y:S04]  /*20130*/  LDL.LU.64 R82, [R1+0x8b0] ;  /* 0x0008b00001527983 */ /* 0x000ee80000300a00 */
[----:B------:R-:W-:Y:S04]  /*20140*/  STL.64 [R1+0x21b8], R148 ;  /* 0x0021b89401007387 */ /* 0x000fe80000100a00 */
[----:B------:R-:W3:Y:S04]  /*20150*/  LDL.LU.64 R20, [R1+0x8a8] ;  /* 0x0008a80001147983 */ /* 0x000ee80000300a00 */
[----:B-1----:R-:W3:Y:S04]  /*20160*/  LDL.LU.64 R6, [R1+0x898] ;  /* 0x0008980001067983 */ /* 0x002ee80000300a00 */
[----:B------:R-:W-:Y:S04]  /*20170*/  STL.64 [R1+0x21d8], R66 ;  /* 0x0021d84201007387 */ /* 0x000fe80000100a00 */
[----:B------:R-:W3:Y:S01]  /*20180*/  LDL.LU.64 R234, [R1+0x890] ;  /* 0x0008900001ea7983 */ /* 0x000ee20000300a00 */
[----:B------:R-:W-:-:S03]  /*20190*/  IMAD.WIDE R188, R52, 0x4, R218 ;  /* 0x0000000434bc7825 */ /* 0x000fc600078e02da */
[----:B------:R-:W3:Y:S01]  /*201a0*/  LDL.LU.64 R218, [R1+0x888] ;  /* 0x0008880001da7983 */ /* 0x000ee20000300a00 */
[----:B------:R-:W-:Y:S01]  /*201b0*/  IADD3 R159, R240, -0xcb, RZ ;  /* 0xffffff35f09f7810 */ /* 0x000fe20007ffe0ff */
[C---:B------:R-:W-:Y:S01]  /*201c0*/  IMAD.WIDE R202, R52.reuse, 0x4, R202 ;  /* 0x0000000434ca7825 */ /* 0x040fe200078e02ca */
[----:B------:R-:W1:Y:S02]  /*201d0*/  LDC R240, c[0x0][0x230] ;  /* 0x00008c00fff07b82 */ /* 0x000e640000000800 */
[----:B------:R-:W-:Y:S01]  /*201e0*/  ISETP.GE.U32.AND P6, PT, R159, 0x7ffffeb6, PT ;  /* 0x7ffffeb69f00780c */ /* 0x000fe20003fc6070 */
[----:B------:R-:W-:Y:S02]  /*201f0*/  VIADD R159, R239, 0xffffff34 ;  /* 0xffffff34ef9f7836 */ /* 0x000fe40000000000 */
[----:B------:R-:W-:-:S03]  /*20200*/  IMAD.WIDE R50, R52, 0x4, R50 ;  /* 0x0000000434327825 */ /* 0x000fc600078e0232 */
[----:B------:R-:W-:Y:S01]  /*20210*/  ISETP.GE.U32.AND P1, PT, R159, 0x7ffffeb5, PT ;  /* 0x7ffffeb59f00780c */ /* 0x000fe20003f26070 */
[----:B------:R-:W-:Y:S01]  /*20220*/  VIADD R159, R238, 0xffffff17 ;  /* 0xffffff17ee9f7836 */ /* 0x000fe20000000000 */
[----:B------:R-:W-:Y:S01]  /*20230*/  STL.64 [R1+0x21f8], R98 ;  /* 0x0021f86201007387 */ /* 0x000fe20000100a00 */
[C---:B------:R-:W-:Y:S01]  /*20240*/  IMAD.WIDE R186, R52.reuse, 0x4, R186 ;  /* 0x0000000434ba7825 */ /* 0x040fe200078e02ba */
[----:B------:R-:W1:Y:S02]  /*20250*/  LDC R238, c[0x0][0x230] ;  /* 0x00008c00ffee7b82 */ /* 0x000e640000000800 */
[----:B------:R-:W-:Y:S01]  /*20260*/  STL.64 [R1+0x1e00], R202 ;  /* 0x001e00ca01007387 */ /* 0x000fe20000100a00 */
[C---:B------:R-:W-:Y:S01]  /*20270*/  IMAD.WIDE R170, R52.reuse, 0x4, R170 ;  /* 0x0000000434aa7825 */ /* 0x040fe200078e02aa */
[----:B------:R-:W-:Y:S02]  /*20280*/  ISETP.GE.U32.AND P2, PT, R159, 0x7ffffe98, PT ;  /* 0x7ffffe989f00780c */ /* 0x000fe40003f46070 */
[----:B------:R-:W-:Y:S01]  /*20290*/  STL.64 [R1+0x2218], R50 ;  /* 0x0022183201007387 */ /* 0x000fe20000100a00 */
[C---:B------:R-:W-:Y:S01]  /*202a0*/  IMAD.WIDE R154, R52.reuse, 0x4, R132 ;  /* 0x00000004349a7825 */ /* 0x040fe200078e0284 */
[----:B------:R-:W1:Y:S02]  /*202b0*/  LDC R239, c[0x0][0x230] ;  /* 0x00008c00ffef7b82 */ /* 0x000e640000000800 */
[----:B------:R-:W-:Y:S01]  /*202c0*/  STL.64 [R1+0x1e08], R188 ;  /* 0x001e08bc01007387 */ /* 0x000fe20000100a00 */
[----:B------:R-:W-:-:S03]  /*202d0*/  IMAD.WIDE R152, R52, 0x4, R116 ;  /* 0x0000000434987825 */ /* 0x000fc600078e0274 */
[----:B------:R-:W-:Y:S01]  /*202e0*/  STL.64 [R1+0x1e10], R186 ;  /* 0x001e10ba01007387 */ /* 0x000fe20000100a00 */
[----:B------:R-:W-:Y:S02]  /*202f0*/  VIADD R159, R241, 0xffffff16 ;  /* 0xffffff16f19f7836 */ /* 0x000fe40000000000 */
[----:B------:R-:W1:Y:S01]  /*20300*/  LDC R241, c[0x0][0x230] ;  /* 0x00008c00fff17b82 */ /* 0x000e620000000800 */
[----:B------:R-:W-:Y:S02]  /*20310*/  STL.64 [R1+0x1e20], R170 ;  /* 0x001e20aa01007387 */ /* 0x000fe40000100a00 */
[----:B------:R-:W-:Y:S02]  /*20320*/  ISETP.GE.U32.AND P3, PT, R159, 0x7ffffe97, PT ;  /* 0x7ffffe979f00780c */ /* 0x000fe40003f66070 */
[----:B------:R-:W-:Y:S04]  /*20330*/  STL.64 [R1+0x1e28], R154 ;  /* 0x001e289a01007387 */ /* 0x000fe80000100a00 */
        /* <DEDUP_REMOVED lines=10> */
[----:B----4-:R-:W-:-:S04]  /*203e0*/  IMAD.WIDE R146, R52, 0x4, R146 ;  /* 0x0000000434927825 */ /* 0x010fc800078e0292 */
        /* <DEDUP_REMOVED lines=17> */
[----:B---3--:R-:W-:-:S03]  /*20500*/  IMAD.WIDE R82, R52, 0x4, R82 ;  /* 0x0000000434527825 */ /* 0x008fc600078e0252 */
[----:B------:R-:W-:Y:S01]  /*20510*/  LDGSTS.E [R247+0x74004], desc[UR60][R116.64], !P3 ;  /* 0x7400400074f77fae */ /* 0x000fe2000d92187c */
[----:B------:R-:W-:-:S03]  /*20520*/  IMAD.WIDE R68, R52, 0x4, R20 ;  /* 0x0000000434447825 */ /* 0x000fc600078e0214 */
[----:B------:R2:W-:Y:S01]  /*20530*/  STL.64 [R1+0x2208], R82 ;  /* 0x0022085201007387 */ /* 0x0005e20000100a00 */
[----:B------:R-:W-:-:S03]  /*20540*/  IMAD.WIDE R36, R52, 0x4, R6 ;  /* 0x0000000434247825 */ /* 0x000fc600078e0206 */
[----:B------:R3:W-:Y:S01]  /*20550*/  STL.64 [R1+0x2210], R68 ;  /* 0x0022104401007387 */ /* 0x0007e20000100a00 */
[----:B------:R-:W-:-:S03]  /*20560*/  VIADD R159, R242, 0xffffff15 ;  /* 0xffffff15f29f7836 */ /* 0x000fc60000000000 */
[----:B------:R-:W-:Y:S01]  /*20570*/  LDGSTS.E [R247+0x78004], desc[UR60][R114.64], !P3 ;  /* 0x7800400072f77fae */ /* 0x000fe2000d92187c */
[----:B-1----:R-:W-:Y:S01]  /*20580*/  IADD3 R238, R238, -0x8d, RZ ;  /* 0xffffff73eeee7810 */ /* 0x002fe20007ffe0ff */
[----:B------:R-:W1:Y:S01]  /*20590*/  LDC R242, c[0x0][0x230] ;  /* 0x00008c00fff27b82 */ /* 0x000e620000000800 */
[C---:B------:R-:W-:Y:S01]  /*205a0*/  IMAD.WIDE R20, R52.reuse, 0x4, R234 ;  /* 0x0000000434147825 */ /* 0x040fe200078e02ea */
[----:B------:R3:W-:Y:S03]  /*205b0*/  STL.64 [R1+0x2220], R36 ;  /* 0x0022202401007387 */ /* 0x0007e60000100a00 */
[----:B------:R-:W-:Y:S01]  /*205c0*/  IMAD.WIDE R6, R52, 0x4, R218 ;  /* 0x0000000434067825 */ /* 0x000fe200078e02da */
[----:B------:R3:W-:Y:S04]  /*205d0*/  STL.64 [R1+0x2228], R20 ;  /* 0x0022281401007387 */ /* 0x0007e80000100a00 */
[----:B------:R3:W-:Y:S04]  /*205e0*/  STL.64 [R1+0x2230], R6 ;  /* 0x0022300601007387 */ /* 0x0007e80000100a00 */
[----:B----4-:R-:W3:Y:S04]  /*205f0*/  LDL.LU.64 R130, [R1+0x1300] ;  /* 0x0013000001827983 */ /* 0x010ee80000300a00 */
[----:B------:R-:W4:Y:S01]  /*20600*/  LDL.LU.64 R66, [R1+0x12f8] ;  /* 0x0012f80001427983 */ /* 0x000f220000300a00 */
[----:B------:R-:W-:Y:S01]  /*20610*/  ISETP.GE.U32.AND P4, PT, R159, 0x7ffffe96, PT ;  /* 0x7ffffe969f00780c */ /* 0x000fe20003f86070 */
[----:B------:R-:W-:-:S02]  /*20620*/  VIADD R159, R240, 0xffffff14 ;  /* 0xffffff14f09f7836 */ /* 0x000fc40000000000 */
[----:B------:R-:W-:Y:S01]  /*20630*/  LDGSTS.E [R247+0x7c004], desc[UR60][R100.64], !P3 ;  /* 0x7c00400064f77fae */ /* 0x000fe2000d92187c */
[----:B------:R-:W-:Y:S01]  /*20640*/  ISETP.GE.U32.AND P2, PT, R238, 0x7ffffef4, PT ;  /* 0x7ffffef4ee00780c */ /* 0x000fe20003f46070 */
[----:B------:R-:W1:Y:S01]  /*20650*/  LDC R240, c[0x0][0x230] ;  /* 0x00008c00fff07b82 */ /* 0x000e620000000800 */
[----:B------:R-:W-:Y:S01]  /*20660*/  ISETP.GE.U32.AND P5, PT, R159, 0x7ffffe95, PT ;  /* 0x7ffffe959f00780c */ /* 0x000fe20003fa6070 */
[----:B------:R-:W4:Y:S04]  /*20670*/  LDL.LU.64 R202, [R1+0x12f0] ;  /* 0x0012f00001ca7983 */ /* 0x000f280000300a00 */
[----:B------:R-:W4:Y:S04]  /*20680*/  LDL.LU.64 R186, [R1+0x12e8] ;  /* 0x0012e80001ba7983 */ /* 0x000f280000300a00 */
        /* <DEDUP_REMOVED lines=8> */
[----:B------:R-:W4:Y:S04]  /*20710*/  LDL.LU.64 R50, [R1+0x12e0] ;  /* 0x0012e00001327983 */ /* 0x000f280000300a00 */
[----:B------:R-:W4:Y:S04]  /*20720*/  LDL.LU.64 R98, [R1+0x12d8] ;  /* 0x0012d80001627983 */ /* 0x000f280000300a00 */
[----:B------:R-:W4:Y:S04]  /*20730*/  LDL.LU.64 R170, [R1+0x12d0] ;  /* 0x0012d00001aa7983 */ /* 0x000f280000300a00 */
[----:B--2---:R-:W2:Y:S04]  /*20740*/  LDL.LU.64 R82, [R1+0x12c8] ;  /* 0x0012c80001527983 */ /* 0x004ea80000300a00 */
[----:B------:R1:W-:Y:S01]  /*20750*/  LDGSTS.E [R247+0x7c00c], desc[UR60][R6.64], !P5 ;  /* 0x7c00c00006f77fae */ /* 0x0003e2000e92187c */
[----:B---3--:R-:W-:-:S04]  /*20760*/  IMAD.WIDE R68, R52, 0x4, R130 ;  /* 0x0000000434447825 */ /* 0x008fc800078e0282 */
[C---:B----4-:R-:W-:Y:S01]  /*20770*/  IMAD.WIDE R36, R52.reuse, 0x4, R66 ;  /* 0x0000000434247825 */ /* 0x050fe200078e0242 */
        /* <DEDUP_REMOVED lines=33> */
[----:B------:R-:W-:-:S02]  /*20990*/  VIADD R240, R240, 0xffffff71 ;  /* 0xffffff71f0f07836 */ /* 0x000fc40000000000 */
[----:B------:R-:W-:Y:S01]  /*209a0*/  VIADD R239, R242, 0xffffff70 ;  /* 0xffffff70f2ef7836 */ /* 0x000fe20000000000 */
[----:B------:R1:W-:Y:S01]  /*209b0*/  LDGSTS.E [R248+0x4c004], desc[UR60][R6.64], !P3 ;  /* 0x4c00400006f87fae */ /* 0x0003e2000d92187c */
[----:B------:R-:W-:Y:S02]  /*209c0*/  VIADD R238, R243, 0xffffff53 ;  /* 0xffffff53f3ee7836 */ /* 0x000fe40000000000 */
        /* <DEDUP_REMOVED lines=10> */
[----:B------:R-:W-:-:S04]  /*20a70*/  IMAD.WIDE R6, R52, 0x4, R130 ;  /* 0x0000000434067825 */ /* 0x000fc800078e0282 */
[----:B------:R-:W-:Y:S01]  /*20a80*/  IMAD.WIDE R68, R52, 0x4, R218 ;  /* 0x0000000434447825 */ /* 0x000fe200078e02da */
[----:B------:R-:W-:Y:S01]  /*20a90*/  LDGSTS.E [R248+0x40008], desc[UR60][R66.64], !P4 ;  /* 0x4000800042f87fae */ /* 0x000fe2000e12187c */
[----:B------:R-:W-:Y:S01]  /*20aa0*/  ISETP.GE.U32.AND P6, PT, R238, 0x7ffffed4, PT ;  /* 0x7ffffed4ee00780c */ /* 0x000fe20003fc6070 */
[----:B------:R-:W4:Y:S02]  /*20ab0*/  LDC R240, c[0x0][0x230] ;  /* 0x00008c00fff07b82 */ /* 0x000f240000000800 */
[----:B------:R1:W-:Y:S04]  /*20ac0*/  STL.64 [R1+0x1020], R6 ;  /* 0x0010200601007387 */ /* 0x0003e80000100a00 */
[----:B------:R1:W-:Y:S01]  /*20ad0*/  LDGSTS.E [R248+0x44008], desc[UR60][R36.64], !P4 ;  /* 0x4400800024f87fae */ /* 0x0003e2000e12187c */
[----:B------:R-:W-:Y:S01]  /*20ae0*/  VIADD R159, R244, 0xffffff52 ;  /* 0xffffff52f49f7836 */ /* 0x000fe20000000000 */
[----:B------:R-:W4:Y:S02]  /*20af0*/  LDC R238, c[0x0][0x230] ;  /* 0x00008c00ffee7b82 */ /* 0x000f240000000800 */
[----:B---3--:R-:W3:Y:S04]  /*20b00*/  LDL.LU.64 R66, [R1+0xf60] ;  /* 0x000f600001427983 */ /* 0x008ee80000300a00 */
[----:B------:R-:W3:Y:S02]  /*20b10*/  LDL.LU.64 R146, [R1+0xf58] ;  /* 0x000f580001927983 */ /* 0x000ee40000300a00 */
[----:B------:R-:W3:Y:S02]  /*20b20*/  LDC R239, c[0x0][0x230] ;  /* 0x00008c00ffef7b82 */ /* 0x000ee40000000800 */
[----:B------:R1:W-:Y:S02]  /*20b30*/  LDGSTS.E [R248+0x48008], desc[UR60][R20.64], !P4 ;  /* 0x4800800014f87fae */ /* 0x0003e4000e12187c */
[----:B-1----:R-:W-:-:S02]  /*20b40*/  IMAD.WIDE R36, R52, 0x4, R202 ;  /* 0x0000000434247825 */ /* 0x002fc400078e02ca */
[----:B------:R1:W-:Y:S02]  /*20b50*/  LDGSTS.E [R248+0x4c008], desc[UR60][R6.64], !P4 ;  /* 0x4c00800006f87fae */ /* 0x0003e4000e12187c */
[----:B------:R-:W3:Y:S02]  /*20b60*/  LDC R243, c[0x0][0x230] ;  /* 0x00008c00fff37b82 */ /* 0x000ee40000000800 */
[----:B------:R-:W3:Y:S01]  /*20b70*/  LDL.LU.64 R130, [R1+0xf50] ;  /* 0x000f500001827983 */ /* 0x000ee20000300a00 */
[----:B------:R-:W-:-:S03]  /*20b80*/  IMAD.WIDE R20, R52, 0x4, R186 ;  /* 0x0000000434147825 */ /* 0x000fc600078e02ba */
[----:B------:R2:W-:Y:S02]  /*20b90*/  STL.64 [R1+0x1028], R68 ;  /* 0x0010284401007387 */ /* 0x0005e40000100a00 */
[----:B------:R-:W3:Y:S01]  /*20ba0*/  LDC R244, c[0x0][0x230] ;  /* 0x00008c00fff47b82 */ /* 0x000ee20000000800 */
[C---:B-1----:R-:W-:Y:S01]  /*20bb0*/  IMAD.WIDE R6, R52.reuse, 0x4, R98 ;  /* 0x0000000434067825 */ /* 0x042fe200078e0262 */
[----:B------:R2:W-:Y:S04]  /*20bc0*/  LDGSTS.E [R248+0x4000c], desc[UR60][R68.64], !P5 ;  /* 0x4000c00044f87fae */ /* 0x0005e8000e92187c */
[----:B------:R-:W3:Y:S04]  /*20bd0*/  LDL.LU.64 R98, [R1+0xf48] ;  /* 0x000f480001627983 */ /* 0x000ee80000300a00 */
[----:B------:R1:W-:Y:S01]  /*20be0*/  STL.64 [R1+0x1030], R36 ;  /* 0x0010302401007387 */ /* 0x0003e20000100a00 */
[----:B--2---:R-:W-:-:S03]  /*20bf0*/  IMAD.WIDE R68, R52, 0x4, R170 ;  /* 0x0000000434447825 */ /* 0x004fc600078e02aa */
[----:B------:R1:W-:Y:S04]  /*20c00*/  LDGSTS.E [R248+0x4400c], desc[UR60][R36.64], !P5 ;  /* 0x4400c00024f87fae */ /* 0x0003e8000e92187c */
[----:B------:R2:W-:Y:S04]  /*20c10*/  STL.64 [R1+0x1038], R20 ;  /* 0x0010381401007387 */ /* 0x0005e80000100a00 */
[----:B------:R2:W-:Y:S01]  /*20c20*/  LDGSTS.E [R248+0x4800c], desc[UR60][R20.64], !P5 ;  /* 0x4800c00014f87fae */ /* 0x0005e2000e92187c */
[----:B-1----:R-:W-:-:S03]  /*20c30*/  IMAD.WIDE R36, R52, 0x4, R82 ;  /* 0x0000000434247825 */ /* 0x002fc600078e0252 */
[----:B------:R4:W-:Y:S04]  /*20c40*/  STL.64 [R1+0x1040], R6 ;  /* 0x0010400601007387 */ /* 0x0009e80000100a00 */
[----:B------:R4:W-:Y:S01]  /*20c50*/  LDGSTS.E [R248+0x4c00c], desc[UR60][R6.64], !P5 ;  /* 0x4c00c00006f87fae */ /* 0x0009e2000e92187c */
[C---:B--2---:R-:W-:Y:S01]  /*20c60*/  IMAD.WIDE R20, R52.reuse, 0x4, R50 ;  /* 0x0000000434147825 */ /* 0x044fe200078e0232 */
[----:B------:R-:W-:Y:S02]  /*20c70*/  ISETP.GE.U32.AND P1, PT, R159, 0x7ffffed3, PT ;  /* 0x7ffffed39f00780c */ /* 0x000fe40003f26070 */
[----:B------:R-:W2:Y:S04]  /*20c80*/  LDL.LU.64 R50, [R1+0xf40] ;  /* 0x000f400001327983 */ /* 0x000ea80000300a00 */
[----:B------:R-:W-:Y:S04]  /*20c90*/  STL.64 [R1+0x1308], R68 ;  /* 0x0013084401007387 */ /* 0x000fe80000100a00 */
[----:B------:R-:W2:Y:S04]  /*20ca0*/  LDL.LU.64 R234, [R1+0xf38] ;  /* 0x000f380001ea7983 */ /* 0x000ea80000300a00 */
[----:B------:R1:W-:Y:S04]  /*20cb0*/  STL.64 [R1+0x1310], R36 ;  /* 0x0013102401007387 */ /* 0x0003e80000100a00 */
[----:B------:R-:W2:Y:S04]  /*20cc0*/  LDL.LU.64 R170, [R1+0xf30] ;  /* 0x000f300001aa7983 */ /* 0x000ea80000300a00 */
[----:B------:R1:W-:Y:S04]  /*20cd0*/  STL.64 [R1+0x1318], R20 ;  /* 0x0013181401007387 */ /* 0x0003e80000100a00 */
[----:B------:R-:W2:Y:S04]  /*20ce0*/  LDL.LU.64 R82, [R1+0xf28] ;  /* 0x000f280001527983 */ /* 0x000ea80000300a00 */
[----:B------:R-:W-:Y:S04]  /*20cf0*/  LDGSTS.E [R248+0x50000], desc[UR60][R68.64], !P6 ;  /* 0x5000000044f87fae */ /* 0x000fe8000f12187c */
[----:B------:R1:W-:Y:S01]  /*20d00*/  LDGSTS.E [R248+0x54000], desc[UR60][R36.64], !P6 ;  /* 0x5400000024f87fae */ /* 0x0003e2000f12187c */
[----:B----4-:R-:W-:-:S03]  /*20d10*/  IMAD.WIDE R6, R52, 0x4, R114 ;  /* 0x0000000434067825 */ /* 0x010fc600078e0272 */
[----:B------:R4:W-:Y:S04]  /*20d20*/  LDGSTS.E [R248+0x58000], desc[UR60][R20.64], !P6 ;  /* 0x5800000014f87fae */ /* 0x0009e8000f12187c */
[----:B------:R4:W-:Y:S04]  /*20d30*/  STL.64 [R1+0x1320], R6 ;  /* 0x0013200601007387 */ /* 0x0009e80000100a00 */
[----:B------:R-:W2:Y:S01]  /*20d40*/  LDL.LU.64 R114, [R1+0xf20] ;  /* 0x000f200001727983 */ /* 0x000ea20000300a00 */
[----:B------:R-:W-:Y:S02]  /*20d50*/  IADD3 R159, R245, -0xaf, RZ ;  /* 0xffffff51f59f7810 */ /* 0x000fe40007ffe0ff */
[----:B------:R-:W2:Y:S01]  /*20d60*/  LDC R245, c[0x0][0x230] ;  /* 0x00008c00fff57b82 */ /* 0x000ea20000000800 */
[----:B------:R4:W-:Y:S01]  /*20d70*/  LDGSTS.E [R248+0x5c000], desc[UR60][R6.64], !P6 ;  /* 0x5c00000006f87fae */ /* 0x0009e2000f12187c */
[----:B------:R-:W-:Y:S01]  /*20d80*/  ISETP.GE.U32.AND P2, PT, R159, 0x7ffffed2, PT ;  /* 0x7ffffed29f00780c */ /* 0x000fe20003f46070 */
[----:B---3--:R-:W-:-:S04]  /*20d90*/  IMAD.WIDE R66, R52, 0x4, R66 ;  /* 0x0000000434427825 */ /* 0x008fc800078e0242 */
[C---:B-1----:R-:W-:Y:S01]  /*20da0*/  IMAD.WIDE R36, R52.reuse, 0x4, R146 ;  /* 0x0000000434247825 */ /* 0x042fe200078e0292 */
[----:B------:R1:W-:Y:S04]  /*20db0*/  STL.64 [R1+0x1328], R66 ;  /* 0x0013284201007387 */ /* 0x0003e80000100a00 */
[----:B------:R-:W3:Y:S04]  /*20dc0*/  LDL.LU.64 R218, [R1+0xf18] ;  /* 0x000f180001da7983 */ /* 0x000ee80000300a00 */
[----:B------:R2:W-:Y:S01]  /*20dd0*/  STL.64 [R1+0x1330], R36 ;  /* 0x0013302401007387 */ /* 0x0005e20000100a00 */
[----:B----4-:R-:W-:-:S03]  /*20de0*/  IMAD.WIDE R20, R52, 0x4, R130 ;  /* 0x0000000434147825 */ /* 0x010fc600078e0282 */
[----:B------:R-:W4:Y:S04]  /*20df0*/  LDL.LU.64 R202, [R1+0xf10] ;  /* 0x000f100001ca7983 */ /* 0x000f280000300a00 */
[----:B------:R2:W-:Y:S04]  /*20e00*/  STL.64 [R1+0x1338], R20 ;  /* 0x0013381401007387 */ /* 0x0005e80000100a00 */
[----:B------:R-:W4:Y:S01]  /*20e10*/  LDL.LU.64 R186, [R1+0xf08] ;  /* 0x000f080001ba7983 */ /* 0x000f220000300a00 */
[----:B------:R-:W-:-:S03]  /*20e20*/  IMAD.WIDE R6, R52, 0x4, R98 ;  /* 0x0000000434067825 */ /* 0x000fc600078e0262 */
[----:B------:R-:W-:Y:S04]  /*20e30*/  LDGSTS.E [R248+0x50004], desc[UR60][R66.64], !P1 ;  /* 0x5000400042f87fae */ /* 0x000fe8000c92187c */
[----:B------:R2:W-:Y:S04]  /*20e40*/  STL.64 [R1+0x1340], R6 ;  /* 0x0013400601007387 */ /* 0x0005e80000100a00 */
[----:B------:R2:W-:Y:S04]  /*20e50*/  LDGSTS.E [R248+0x54004], desc[UR60][R36.64], !P1 ;  /* 0x5400400024f87fae */ /* 0x0005e8000c92187c */
[----:B-1----:R-:W4:Y:S04]  /*20e60*/  LDL.LU.64 R66, [R1+0xc00] ;  /* 0x000c000001427983 */ /* 0x002f280000300a00 */
[----:B------:R-:W4:Y:S04]  /*20e70*/  LDL.LU.64 R146, [R1+0xbf8] ;  /* 0x000bf80001927983 */ /* 0x000f280000300a00 */
[----:B------:R-:W4:Y:S04]  /*20e80*/  LDL.LU.64 R130, [R1+0xbf0] ;  /* 0x000bf00001827983 */ /* 0x000f280000300a00 */
[----:B------:R1:W-:Y:S04]  /*20e90*/  LDGSTS.E [R248+0x58004], desc[UR60][R20.64], !P1 ;  /* 0x5800400014f87fae */ /* 0x0003e8000c92187c */
[----:B------:R-:W4:Y:S01]  /*20ea0*/  LDL.LU.64 R98, [R1+0xbe8] ;  /* 0x000be80001627983 */ /* 0x000f220000300a00 */
[----:B--2---:R-:W-:-:S03]  /*20eb0*/  IMAD.WIDE R50, R52, 0x4, R50 ;  /* 0x0000000434327825 */ /* 0x004fc600078e0232 */
[----:B------:R2:W-:Y:S01]  /*20ec0*/  LDGSTS.E [R248+0x5c004], desc[UR60][R6.64], !P1 ;  /* 0x5c00400006f87fae */ /* 0x0005e2000c92187c */
[----:B------:R-:W-:-:S03]  /*20ed0*/  IMAD.WIDE R36, R52, 0x4, R234 ;  /* 0x0000000434247825 */ /* 0x000fc600078e02ea */
        /* <DEDUP_REMOVED lines=8> */
[----:B------:R-:W2:Y:S04]  /*20f60*/  LDL.LU.64 R50, [R1+0xbe0] ;  /* 0x000be00001327983 */ /* 0x000ea80000300a00 */
[----:B------:R-:W2:Y:S04]  /*20f70*/  LDL.LU.64 R170, [R1+0xbd8] ;  /* 0x000bd80001aa7983 */ /* 0x000ea80000300a00 */
[----:B------:R-:W2:Y:S04]  /*20f80*/  LDL.LU.64 R82, [R1+0xbd0] ;  /* 0x000bd00001527983 */ /* 0x000ea80000300a00 */
[----:B------:R-:W2:Y:S01]  /*20f90*/  LDL.LU.64 R114, [R1+0xbc8] ;  /* 0x000bc80001727983 */ /* 0x000ea20000300a00 */
[----:B------:R-:W-:-:S02]  /*20fa0*/  VIADD R159, R241, 0xffffff50 ;  /* 0xffffff50f19f7836 */ /* 0x000fc40000000000 */
[----:B------:R-:W2:Y:S01]  /*20fb0*/  LDC R241, c[0x0][0x230] ;  /* 0x00008c00fff17b82 */ /* 0x000ea20000000800 */
[----:B------:R3:W-:Y:S02]  /*20fc0*/  LDGSTS.E [R248+0x54008], desc[UR60][R36.64], !P2 ;  /* 0x5400800024f87fae */ /* 0x0007e4000d12187c */
[----:B------:R-:W-:Y:S01]  /*20fd0*/  ISETP.GE.U32.AND P3, PT, R159, 0x7ffffed1, PT ;  /* 0x7ffffed19f00780c */ /* 0x000fe20003f66070 */
[----:B------:R-:W-:Y:S01]  /*20fe0*/  VIADD R159, R238, 0xffffff33 ;  /* 0xffffff33ee9f7836 */ /* 0x000fe20000000000 */
[----:B------:R4:W-:Y:S03]  /*20ff0*/  LDGSTS.E [R248+0x58008], desc[UR60][R20.64], !P2 ;  /* 0x5800800014f87fae */ /* 0x0009e6000d12187c */
[----:B------:R-:W2:Y:S01]  /*21000*/  LDC R238, c[0x0][0x230] ;  /* 0x00008c00ffee7b82 */ /* 0x000ea20000000800 */
[----:B------:R1:W-:Y:S01]  /*21010*/  LDGSTS.E [R248+0x5c008], desc[UR60][R6.64], !P2 ;  /* 0x5c00800006f87fae */ /* 0x0003e2000d12187c */
[----:B------:R-:W-:Y:S01]  /*21020*/  ISETP.GE.U32.AND P4, PT, R159, 0x7ffffeb4, PT ;  /* 0x7ffffeb49f00780c */ /* 0x000fe20003f86070 */
[----:B------:R-:W-:-:S02]  /*21030*/  VIADD R159, R242, 0xffffff32 ;  /* 0xffffff32f29f7836 */ /* 0x000fc40000000000 */
[----:B------:R-:W-:Y:S04]  /*21040*/  STL.64 [R1+0x1368], R68 ;  /* 0x0013684401007387 */ /* 0x000fe80000100a00 */
[----:B------:R-:W-:Y:S01]  /*21050*/  LDGSTS.E [R248+0x5000c], desc[UR60][R68.64], !P3 ;  /* 0x5000c00044f87fae */ /* 0x000fe2000d92187c */
[C---:B---3--:R-:W-:Y:S01]  /*21060*/  IMAD.WIDE R36, R52.reuse, 0x4, R218 ;  /* 0x0000000434247825 */ /* 0x048fe200078e02da */
[----:B------:R-:W3:Y:S03]  /*21070*/  LDC R242, c[0x0][0x230] ;  /* 0x00008c00fff27b82 */ /* 0x000ee60000000800 */
[C---:B----4-:R-:W-:Y:S01]  /*21080*/  IMAD.WIDE R20, R52.reuse, 0x4, R202 ;  /* 0x0000000434147825 */ /* 0x050fe200078e02ca */
[----:B------:R4:W-:Y:S04]  /*21090*/  STL.64 [R1+0x1370], R36 ;  /* 0x0013702401007387 */ /* 0x0009e80000100a00 */
[----:B------:R4:W-:Y:S01]  /*210a0*/  LDGSTS.E [R248+0x5400c], desc[UR60][R36.64], !P3 ;  /* 0x5400c00024f87fae */ /* 0x0009e2000d92187c */
[----:B-1----:R-:W-:-:S03]  /*210b0*/  IMAD.WIDE R6, R52, 0x4, R186 ;  /* 0x0000000434067825 */ /* 0x002fc600078e02ba */
[----:B------:R1:W-:Y:S04]  /*210c0*/  STL.64 [R1+0x1378], R20 ;  /* 0x0013781401007387 */ /* 0x0003e80000100a00 */
[----:B------:R1:W-:Y:S01]  /*210d0*/  LDGSTS.E [R248+0x5800c], desc[UR60][R20.64], !P3 ;  /* 0x5800c00014f87fae */ /* 0x0003e2000d92187c */
[----:B------:R-:W-:-:S03]  /*210e0*/  ISETP.GE.U32.AND P5, PT, R159, 0x7ffffeb3, PT ;  /* 0x7ffffeb39f00780c */ /* 0x000fc60003fa6070 */
[----:B------:R1:W-:Y:S04]  /*210f0*/  STL.64 [R1+0x1380], R6 ;  /* 0x0013800601007387 */ /* 0x0003e80000100a00 */
[----:B------:R3:W-:Y:S01]  /*21100*/  LDGSTS.E [R248+0x5c00c], desc[UR60][R6.64], !P3 ;  /* 0x5c00c00006f87fae */ /* 0x0007e2000d92187c */
[----:B------:R-:W-:-:S04]  /*21110*/  IMAD.WIDE R66, R52, 0x4, R66 ;  /* 0x0000000434427825 */ /* 0x000fc800078e0242 */
[C---:B----4-:R-:W-:Y:S01]  /*21120*/  IMAD.WIDE R36, R52.reuse, 0x4, R146 ;  /* 0x0000000434247825 */ /* 0x050fe200078e0292 */
[----:B------:R4:W-:Y:S03]  /*21130*/  STL.64 [R1+0x1e38], R66 ;  /* 0x001e384201007387 */ /* 0x0009e60000100a00 */
[C---:B-1----:R-:W-:Y:S01]  /*21140*/  IMAD.WIDE R20, R52.reuse, 0x4, R130 ;  /* 0x0000000434147825 */ /* 0x042fe200078e0282 */
[----:B------:R-:W2:Y:S04]  /*21150*/  LDL.LU.64 R146, [R1+0xbc0] ;  /* 0x000bc00001927983 */ /* 0x000ea80000300a00 */
[----:B------:R1:W-:Y:S01]  /*21160*/  STL.64 [R1+0x1e40], R36 ;  /* 0x001e402401007387 */ /* 0x0003e20000100a00 */
[----:B---3--:R-:W-:-:S03]  /*21170*/  IMAD.WIDE R6, R52, 0x4, R98 ;  /* 0x0000000434067825 */ /* 0x008fc600078e0262 */
        /* <DEDUP_REMOVED lines=8> */
[----:B----4-:R-:W4:Y:S01]  /*21200*/  LDL.LU.64 R66, [R1+0x860] ;  /* 0x0008600001427983 */ /* 0x010f220000300a00 */
[----:B--2---:R-:W-:-:S04]  /*21210*/  IMAD.WIDE R50, R52, 0x4, R50 ;  /* 0x0000000434327825 */ /* 0x004fc800078e0232 */
[C---:B-1----:R-:W-:Y:S01]  /*21220*/  IMAD.WIDE R36, R52.reuse, 0x4, R170 ;  /* 0x0000000434247825 */ /* 0x042fe200078e02aa */
[----:B------:R1:W-:Y:S03]  /*21230*/  LDGSTS.E [R248+0x60004], desc[UR60][R50.64], !P5 ;  /* 0x6000400032f87fae */ /* 0x0003e6000e92187c */
[C---:B---3--:R-:W-:Y:S01]  /*21240*/  IMAD.WIDE R20, R52.reuse, 0x4, R82 ;  /* 0x0000000434147825 */ /* 0x048fe200078e0252 */
[----:B------:R2:W-:Y:S03]  /*21250*/  LDGSTS.E [R248+0x64004], desc[UR60][R36.64], !P5 ;  /* 0x6400400024f87fae */ /* 0x0005e6000e92187c */
[C---:B------:R-:W-:Y:S01]  /*21260*/  IMAD.WIDE R6, R52.reuse, 0x4, R114 ;  /* 0x0000000434067825 */ /* 0x040fe200078e0272 */
[----:B------:R-:W3:Y:S04]  /*21270*/  LDL.LU.64 R82, [R1+0x840] ;  /* 0x0008400001527983 */ /* 0x000ee80000300a00 */
[----:B------:R1:W-:Y:S04]  /*21280*/  STL.64 [R1+0x1e58], R50 ;  /* 0x001e583201007387 */ /* 0x0003e80000100a00 */
[----:B------:R4:W-:Y:S04]  /*21290*/  STL.64 [R1+0x1e60], R36 ;  /* 0x001e602401007387 */ /* 0x0009e80000100a00 */
[----:B------:R3:W-:Y:S04]  /*212a0*/  STL.64 [R1+0x1e68], R20 ;  /* 0x001e681401007387 */ /* 0x0007e80000100a00 */
[----:B-1----:R-:W2:Y:S04]  /*212b0*/  LDL.LU.64 R50, [R1+0x820] ;  /* 0x0008200001327983 */ /* 0x002ea80000300a00 */
[----:B------:R1:W-:Y:S04]  /*212c0*/  STL.64 [R1+0x1e70], R6 ;  /* 0x001e700601007387 */ /* 0x0003e80000100a00 */
[----:B------:R-:W2:Y:S04]  /*212d0*/  LDL.LU.64 R202, [R1+0xbb8] ;  /* 0x000bb80001ca7983 */ /* 0x000ea80000300a00 */
[----:B------:R-:W2:Y:S04]  /*212e0*/  LDL.LU.64 R218, [R1+0xbb0] ;  /* 0x000bb00001da7983 */ /* 0x000ea80000300a00 */
[----:B------:R-:W2:Y:S04]  /*212f0*/  LDL.LU.64 R186, [R1+0xba8] ;  /* 0x000ba80001ba7983 */ /* 0x000ea80000300a00 */
[----:B------:R-:W2:Y:S04]  /*21300*/  LDL.LU.64 R170, [R1+0xb98] ;  /* 0x000b980001aa7983 */ /* 0x000ea80000300a00 */
[----:B------:R-:W2:Y:S04]  /*21310*/  LDL.LU.64 R132, [R1+0xb90] ;  /* 0x000b900001847983 */ /* 0x000ea80000300a00 */
[----:B------:R-:W2:Y:S04]  /*21320*/  LDL.LU.64 R116, [R1+0xb88] ;  /* 0x000b880001747983 */ /* 0x000ea80000300a00 */
[----:B------:R2:W-:Y:S04]  /*21330*/  LDGSTS.E [R248+0x68004], desc[UR60][R20.64], !P5 ;  /* 0x6800400014f87fae */ /* 0x0005e8000e92187c */
[----:B------:R2:W-:Y:S01]  /*21340*/  LDGSTS.E [R248+0x6c004], desc[UR60][R6.64], !P5 ;  /* 0x6c00400006f87fae */ /* 0x0005e2000e92187c */
[----:B------:R-:W-:-:S03]  /*21350*/  IMAD.WIDE R204, R52, 0x4, R146 ;  /* 0x0000000434cc7825 */ /* 0x000fc600078e0292 */
        /* <DEDUP_REMOVED lines=10> */
[----:B----4-:R-:W-:-:S03]  /*21400*/  IMAD.WIDE R66, R52, 0x4, R66 ;  /* 0x0000000434427825 */ /* 0x010fc600078e0242 */
[----:B------:R-:W4:Y:S01]  /*21410*/  LDL.LU.64 R36, [R1+0x838] ;  /* 0x0008380001247983 */ /* 0x000f220000300a00 */
[----:B---3--:R-:W-:-:S03]  /*21420*/  IMAD.WIDE R98, R52, 0x4, R82 ;  /* 0x0000000434627825 */ /* 0x008fc600078e0252 */
[----:B------:R-:W3:Y:S04]  /*21430*/  LDL.LU.64 R82, [R1+0x830] ;  /* 0x0008300001527983 */ /* 0x000ee80000300a00 */
[----:B------:R-:W-:Y:S04]  /*21440*/  STL.64 [R1+0x2238], R148 ;  /* 0x0022389401007387 */ /* 0x000fe80000100a00 */
[----:B------:R-:W3:Y:S04]  /*21450*/  LDL.LU.64 R20, [R1+0x828] ;  /* 0x0008280001147983 */ /* 0x000ee80000300a00 */
[----:B-1----:R-:W3:Y:S04]  /*21460*/  LDL.LU.64 R6, [R1+0x818] ;  /* 0x0008180001067983 */ /* 0x002ee80000300a00 */
[----:B------:R-:W-:Y:S04]  /*21470*/  STL.64 [R1+0x2258], R66 ;  /* 0x0022584201007387 */ /* 0x000fe80000100a00 */
[----:B------:R-:W3:Y:S01]  /*21480*/  LDL.LU.64 R234, [R1+0x810] ;  /* 0x0008100001ea7983 */ /* 0x000ee20000300a00 */
[----:B--2---:R-:W-:-:S03]  /*21490*/  IMAD.WIDE R188, R52, 0x4, R218 ;  /* 0x0000000434bc7825 */ /* 0x004fc600078e02da */
[----:B------:R-:W2:Y:S01]  /*214a0*/  LDL.LU.64 R218, [R1+0x808] ;  /* 0x0008080001da7983 */ /* 0x000ea20000300a00 */
        /* <DEDUP_REMOVED lines=8> */
[----:B------:R-:W-:Y:S01]  /*21530*/  IMAD.WIDE R186, R52, 0x4, R186 ;  /* 0x0000000434ba7825 */ /* 0x000fe200078e02ba */
[----:B------:R-:W-:Y:S01]  /*21540*/  IADD3 R159, R238, -0xed, RZ ;  /* 0xffffff13ee9f7810 */ /* 0x000fe20007ffe0ff */
[----:B------:R-:W-:Y:S01]  /*21550*/  STL.64 [R1+0x1e80], R202 ;  /* 0x001e80ca01007387 */ /* 0x000fe20000100a00 */
[----:B------:R-:W1:Y:S01]  /*21560*/  LDC R238, c[0x0][0x230] ;  /* 0x00008c00ffee7b82 */ /* 0x000e620000000800 */
[C---:B------:R-:W-:Y:S01]  /*21570*/  IMAD.WIDE R170, R52.reuse, 0x4, R170 ;  /* 0x0000000434aa7825 */ /* 0x040fe200078e02aa */
[----:B------:R-:W-:Y:S01]  /*21580*/  ISETP.GE.U32.AND P2, PT, R159, 0x7ffffe94, PT ;  /* 0x7ffffe949f00780c */ /* 0x000fe20003f46070 */
[----:B------:R-:W-:Y:S02]  /*21590*/  STL.64 [R1+0x2298], R50 ;  /* 0x0022983201007387 */ /* 0x000fe40000100a00 */
[C---:B------:R-:W-:Y:S02]  /*215a0*/  IMAD.WIDE R154, R52.reuse, 0x4, R132 ;  /* 0x00000004349a7825 */ /* 0x040fe400078e0284 */
[----:B------:R-:W-:Y:S01]  /*215b0*/  STL.64 [R1+0x1e88], R188 ;  /* 0x001e88bc01007387 */ /* 0x000fe20000100a00 */
[----:B------:R-:W2:Y:S01]  /*215c0*/  LDC R239, c[0x0][0x230] ;  /* 0x00008c00ffef7b82 */ /* 0x000ea20000000800 */
[----:B------:R-:W-:-:S02]  /*215d0*/  IMAD.WIDE R152, R52, 0x4, R116 ;  /* 0x0000000434987825 */ /* 0x000fc400078e0274 */
[----:B------:R-:W-:Y:S02]  /*215e0*/  STL.64 [R1+0x1e90], R186 ;  /* 0x001e90ba01007387 */ /* 0x000fe40000100a00 */
[----:B------:R-:W-:Y:S02]  /*215f0*/  VIADD R159, R241, 0xffffff12 ;  /* 0xffffff12f19f7836 */ /* 0x000fe40000000000 */
[----:B------:R-:W-:Y:S01]  /*21600*/  STL.64 [R1+0x1ea0], R170 ;  /* 0x001ea0aa01007387 */ /* 0x000fe20000100a00 */
[----:B------:R-:W2:Y:S01]  /*21610*/  LDC R241, c[0x0][0x230] ;  /* 0x00008c00fff17b82 */ /* 0x000ea20000000800 */
[C---:B------:R-:W-:Y:S02]  /*21620*/  IMAD.WIDE R146, R52.reuse, 0x4, R146 ;  /* 0x0000000434927825 */ /* 0x040fe400078e0292 */
[----:B------:R-:W-:Y:S02]  /*21630*/  STL.64 [R1+0x1ea8], R154 ;  /* 0x001ea89a01007387 */ /* 0x000fe40000100a00 */
[----:B------:R-:W-:-:S02]  /*21640*/  IMAD.WIDE R132, R52, 0x4, R100 ;  /* 0x0000000434847825 */ /* 0x000fc400078e0264 */
[----:B------:R-:W-:Y:S01]  /*21650*/  STL.64 [R1+0x1eb0], R152 ;  /* 0x001eb09801007387 */ /* 0x000fe20000100a00 */
[----:B------:R-:W-:-:S03]  /*21660*/  ISETP.GE.U32.AND P3, PT, R159, 0x7ffffe93, PT ;  /* 0x7ffffe939f00780c */ /* 0x000fc60003f66070 */
[----:B------:R-:W-:Y:S04]  /*21670*/  STL.64 [R1+0x2240], R146 ;  /* 0x0022409201007387 */ /* 0x000fe80000100a00 */
[----:B------:R-:W-:Y:S01]  /*21680*/  LDGSTS.E [R248+0x60008], desc[UR60][R204.64], !P6 ;  /* 0x60008000ccf87fae */ /* 0x000fe2000f12187c */
[----:B------:R-:W-:-:S03]  /*21690*/  IMAD.WIDE R130, R52, 0x4, R130 ;  /* 0x0000000434827825 */ /* 0x000fc600078e0282 */
[----:B------:R-:W-:Y:S01]  /*216a0*/  STL.64 [R1+0x2248], R132 ;  /* 0x0022488401007387 */ /* 0x000fe20000100a00 */
[----:B------:R-:W-:-:S03]  /*216b0*/  IMAD.WIDE R116, R52, 0x4, R84 ;  /* 0x0000000434747825 */ /* 0x000fc600078e0254 */
[----:B------:R-:W-:Y:S04]  /*216c0*/  LDGSTS.E [R248+0x64008], desc[UR60][R202.64], !P6 ;  /* 0x64008000caf87fae */ /* 0x000fe8000f12187c */
[----:B------:R2:W-:Y:S01]  /*216d0*/  STL.64 [R1+0x2250], R130 ;  /* 0x0022508201007387 */ /* 0x0005e20000100a00 */
[----:B------:R-:W-:-:S03]  /*216e0*/  IMAD.WIDE R114, R52, 0x4, R114 ;  /* 0x0000000434727825 */ /* 0x000fc600078e0272 */
[----:B------:R-:W-:Y:S01]  /*216f0*/  LDGSTS.E [R248+0x68008], desc[UR60][R188.64], !P6 ;  /* 0x68008000bcf87fae */ /* 0x000fe2000f12187c */
[----:B------:R-:W-:-:S03]  /*21700*/  IMAD.WIDE R100, R52, 0x4, R68 ;  /* 0x0000000434647825 */ /* 0x000fc600078e0244 */
[----:B------:R-:W-:Y:S04]  /*21710*/  STL.64 [R1+0x2260], R116 ;  /* 0x0022607401007387 */ /* 0x000fe80000100a00 */
[----:B------:R-:W-:Y:S01]  /*21720*/  LDGSTS.E [R248+0x6c008], desc[UR60][R186.64], !P6 ;  /* 0x6c008000baf87fae */ /* 0x000fe2000f12187c */
[----:B----4-:R-:W-:-:S03]  /*21730*/  IMAD.WIDE R84, R52, 0x4, R36 ;  /* 0x0000000434547825 */ /* 0x010fc600078e0224 */
        /* <DEDUP_REMOVED lines=24> */
[----:B--2---:R-:W-:Y:S01]  /*218c0*/  IMAD.WIDE R6, R52, 0x4, R218 ;  /* 0x0000000434067825 */ /* 0x004fe200078e02da */
[----:B------:R2:W-:Y:S04]  /*218d0*/  STL.64 [R1+0x22a8], R20 ;  /* 0x0022a81401007387 */ /* 0x0005e80000100a00 */
[----:B------:R2:W-:Y:S04]  /*218e0*/  STL.64 [R1+0x22b0], R6 ;  /* 0x0022b00601007387 */ /* 0x0005e80000100a00 */
[----:B------:R-:W4:Y:S04]  /*218f0*/  LDL.LU.64 R130, [R1+0x1280] ;  /* 0x0012800001827983 */ /* 0x000f280000300a00 */
[----:B------:R-:W2:Y:S01]  /*21900*/  LDL.LU.64 R66, [R1+0x1278] ;  /* 0x0012780001427983 */ /* 0x000ea20000300a00 */
[----:B------:R-:W-:Y:S01]  /*21910*/  ISETP.GE.U32.AND P4, PT, R159, 0x7ffffe92, PT ;  /* 0x7ffffe929f00780c */ /* 0x000fe20003f86070 */
[----:B------:R-:W-:-:S02]  /*21920*/  VIADD R159, R240, 0xffffff10 ;  /* 0xffffff10f09f7836 */ /* 0x000fc40000000000 */
[----:B------:R-:W-:Y:S01]  /*21930*/  LDGSTS.E [R248+0x7c004], desc[UR60][R100.64], !P3 ;  /* 0x7c00400064f87fae */ /* 0x000fe2000d92187c */
[----:B------:R-:W-:Y:S01]  /*21940*/  ISETP.GE.U32.AND P2, PT, R238, 0x7ffffef0, PT ;  /* 0x7ffffef0ee00780c */ /* 0x000fe20003f46070 */
[----:B------:R-:W1:Y:S01]  /*21950*/  LDC R240, c[0x0][0x230] ;  /* 0x00008c00fff07b82 */ /* 0x000e620000000800 */
[----:B------:R-:W-:Y:S01]  /*21960*/  ISETP.GE.U32.AND P5, PT, R159, 0x7ffffe91, PT ;  /* 0x7ffffe919f00780c */ /* 0x000fe20003fa6070 */
[----:B------:R-:W2:Y:S04]  /*21970*/  LDL.LU.64 R202, [R1+0x1270] ;  /* 0x0012700001ca7983 */ /* 0x000ea80000300a00 */
[----:B------:R-:W2:Y:S04]  /*21980*/  LDL.LU.64 R186, [R1+0x1268] ;  /* 0x0012680001ba7983 */ /* 0x000ea80000300a00 */
        /* <DEDUP_REMOVED lines=8> */
[----:B------:R-:W2:Y:S04]  /*21a10*/  LDL.LU.64 R50, [R1+0x1260] ;  /* 0x0012600001327983 */ /* 0x000ea80000300a00 */
[----:B------:R-:W2:Y:S04]  /*21a20*/  LDL.LU.64 R98, [R1+0x1258] ;  /* 0x0012580001627983 */ /* 0x000ea80000300a00 */
[----:B------:R-:W2:Y:S04]  /*21a30*/  LDL.LU.64 R170, [R1+0x1250] ;  /* 0x0012500001aa7983 */ /* 0x000ea80000300a00 */
[----:B---3--:R-:W3:Y:S04]  /*21a40*/  LDL.LU.64 R82, [R1+0x1248] ;  /* 0x0012480001527983 */ /* 0x008ee80000300a00 */
[----:B------:R1:W-:Y:S01]  /*21a50*/  LDGSTS.E [R248+0x7c00c], desc[UR60][R6.64], !P5 ;  /* 0x7c00c00006f87fae */ /* 0x0003e2000e92187c */
[----:B----4-:R-:W-:-:S04]  /*21a60*/  IMAD.WIDE R68, R52, 0x4, R130 ;  /* 0x0000000434447825 */ /* 0x010fc800078e0282 */
[C---:B--2---:R-:W-:Y:S01]  /*21a70*/  IMAD.WIDE R36, R52.reuse, 0x4, R66 ;  /* 0x0000000434247825 */ /* 0x044fe200078e0242 */
[----:B------:R-:W-:Y:S01]  /*21a80*/  ISETP.GE.U32.AND P3, PT, R159, 0x7ffffeef, PT ;  /* 0x7ffffeef9f00780c */ /* 0x000fe20003f66070 */
[----:B------:R-:W2:Y:S04]  /*21a90*/  LDL.LU.64 R66, [R1+0x1240] ;  /* 0x0012400001427983 */ /* 0x000ea80000300a00 */
        /* <DEDUP_REMOVED lines=17> */
[----:B---3--:R-:W-:-:S03]  /*21bb0*/  IMAD.WIDE R20, R52, 0x4, R170 ;  /* 0x0000000434147825 */ /* 0x008fc600078e02aa */
        /* <DEDUP_REMOVED lines=11> */
[----:B---3--:R-:W3:Y:S04]  /*21c70*/  LDL.LU.64 R50, [R1+0xef0] ;  /* 0x000ef00001327983 */ /* 0x008ee80000300a00 */
[----:B------:R1:W-:Y:S01]  /*21c80*/  LDGSTS.E [R249+0x48004], desc[UR60][R20.64], !P3 ;  /* 0x4800400014f97fae */ /* 0x0003e2000d92187c */
[----:B------:R-:W-:Y:S01]  /*21c90*/  IADD3 R240, R240, -0x93, RZ ;  /* 0xffffff6df0f07810 */ /* 0x000fe20007ffe0ff */
[----:B------:R-:W-:-:S02]  /*21ca0*/  VIADD R239, R242, 0xffffff6c ;  /* 0xffffff6cf2ef7836 */ /* 0x000fc40000000000 */
[----:B------:R1:W-:Y:S01]  /*21cb0*/  LDGSTS.E [R249+0x4c004], desc[UR60][R6.64], !P3 ;  /* 0x4c00400006f97fae */ /* 0x0003e2000d92187c */
[----:B--2---:R-:W-:-:S04]  /*21cc0*/  IMAD.WIDE R66, R52, 0x4, R66 ;  /* 0x0000000434427825 */ /* 0x004fc800078e0242 */
        /* <DEDUP_REMOVED lines=16> */
[----:B--2---:R-:W2:Y:S01]  /*21dd0*/  LDL.LU.64 R66, [R1+0xee0] ;  /* 0x000ee00001427983 */ /* 0x004ea20000300a00 */
[----:B------:R-:W-:-:S02]  /*21de0*/  VIADD R159, R244, 0xffffff4e ;  /* 0xffffff4ef49f7836 */ /* 0x000fc40000000000 */
[----:B------:R-:W-:Y:S01]  /*21df0*/  IMAD.WIDE R68, R52, 0x4, R218 ;  /* 0x0000000434447825 */ /* 0x000fe200078e02da */
[----:B------:R-:W2:Y:S01]  /*21e00*/  LDL.LU.64 R146, [R1+0xed8] ;  /* 0x000ed80001927983 */ /* 0x000ea20000300a00 */
[----:B------:R-:W-:Y:S01]  /*21e10*/  ISETP.GE.U32.AND P6, PT, R238, 0x7ffffed0, PT ;  /* 0x7ffffed0ee00780c */ /* 0x000fe20003fc6070 */
[----:B------:R-:W2:Y:S02]  /*21e20*/  LDC R243, c[0x0][0x230] ;  /* 0x00008c00fff37b82 */ /* 0x000ea40000000800 */
[----:B------:R1:W-:Y:S02]  /*21e30*/  LDGSTS.E [R249+0x48008], desc[UR60][R20.64], !P4 ;  /* 0x4800800014f97fae */ /* 0x0003e4000e12187c */
[C---:B-1----:R-:W-:Y:S02]  /*21e40*/  IMAD.WIDE R36, R52.reuse, 0x4, R202 ;  /* 0x0000000434247825 */ /* 0x042fe400078e02ca */
[----:B------:R1:W-:Y:S01]  /*21e50*/  LDGSTS.E [R249+0x4c008], desc[UR60][R6.64], !P4 ;  /* 0x4c00800006f97fae */ /* 0x0003e2000e12187c */
[----:B------:R-:W-:Y:S01]  /*21e60*/  ISETP.GE.U32.AND P1, PT, R159, 0x7ffffecf, PT ;  /* 0x7ffffecf9f00780c */ /* 0x000fe20003f26070 */
[----:B------:R-:W2:Y:S02]  /*21e70*/  LDC R238, c[0x0][0x230] ;  /* 0x00008c00ffee7b82 */ /* 0x000ea40000000800 */
[----:B------:R-:W2:Y:S01]  /*21e80*/  LDL.LU.64 R130, [R1+0xed0] ;  /* 0x000ed00001827983 */ /* 0x000ea20000300a00 */
[----:B------:R-:W-:-:S03]  /*21e90*/  IMAD.WIDE R20, R52, 0x4, R186 ;  /* 0x0000000434147825 */ /* 0x000fc600078e02ba */
[----:B------:R1:W-:Y:S02]  /*21ea0*/  STL.64 [R1+0xfa8], R68 ;  /* 0x000fa84401007387 */ /* 0x0003e40000100a00 */
[----:B------:R-:W2:Y:S02]  /*21eb0*/  LDC R244, c[0x0][0x230] ;  /* 0x00008c00fff47b82 */ /* 0x000ea40000000800 */
[----:B------:R1:W-:Y:S02]  /*21ec0*/  LDGSTS.E [R249+0x4000c], desc[UR60][R68.64], !P5 ;  /* 0x4000c00044f97fae */ /* 0x0003e4000e92187c */
[C---:B-1----:R-:W-:Y:S02]  /*21ed0*/  IMAD.WIDE R6, R52.reuse, 0x4, R98 ;  /* 0x0000000434067825 */ /* 0x042fe400078e0262 */
[----:B------:R1:W-:Y:S04]  /*21ee0*/  LDGSTS.E [R249+0x4400c], desc[UR60][R36.64], !P5 ;  /* 0x4400c00024f97fae */ /* 0x0003e8000e92187c */
[----:B------:R-:W2:Y:S04]  /*21ef0*/  LDL.LU.64 R98, [R1+0xec8] ;  /* 0x000ec80001627983 */ /* 0x000ea80000300a00 */
[----:B------:R1:W-:Y:S01]  /*21f00*/  STL.64 [R1+0xfb0], R36 ;  /* 0x000fb02401007387 */ /* 0x0003e20000100a00 */
[----:B------:R-:W-:-:S03]  /*21f10*/  IMAD.WIDE R68, R52, 0x4, R170 ;  /* 0x0000000434447825 */ /* 0x000fc600078e02aa */
[----:B------:R3:W-:Y:S04]  /*21f20*/  STL.64 [R1+0xfb8], R20 ;  /* 0x000fb81401007387 */ /* 0x0007e80000100a00 */
[----:B------:R3:W-:Y:S01]  /*21f30*/  LDGSTS.E [R249+0x4800c], desc[UR60][R20.64], !P5 ;  /* 0x4800c00014f97fae */ /* 0x0007e2000e92187c */
[----:B-1----:R-:W-:-:S03]  /*21f40*/  IMAD.WIDE R36, R52, 0x4, R82 ;  /* 0x0000000434247825 */ /* 0x002fc600078e0252 */
[----:B------:R4:W-:Y:S04]  /*21f50*/  STL.64 [R1+0xfc0], R6 ;  /* 0x000fc00601007387 */ /* 0x0009e80000100a00 */
[----:B------:R4:W-:Y:S01]  /*21f60*/  LDGSTS.E [R249+0x4c00c], desc[UR60][R6.64], !P5 ;  /* 0x4c00c00006f97fae */ /* 0x0009e2000e92187c */
[----:B---3--:R-:W-:-:S03]  /*21f70*/  IMAD.WIDE R20, R52, 0x4, R50 ;  /* 0x0000000434147825 */ /* 0x008fc600078e0232 */
[----:B------:R-:W-:Y:S04]  /*21f80*/  LDGSTS.E [R249+0x50000], desc[UR60][R68.64], !P6 ;  /* 0x5000000044f97fae */ /* 0x000fe8000f12187c */
[----:B------:R-:W3:Y:S04]  /*21f90*/  LDL.LU.64 R50, [R1+0xec0] ;  /* 0x000ec00001327983 */ /* 0x000ee80000300a00 */
[----:B------:R-:W-:Y:S04]  /*21fa0*/  STL.64 [R1+0x1288], R68 ;  /* 0x0012884401007387 */ /* 0x000fe80000100a00 */
[----:B------:R-:W3:Y:S04]  /*21fb0*/  LDL.LU.64 R234, [R1+0xeb8] ;  /* 0x000eb80001ea7983 */ /* 0x000ee80000300a00 */
[----:B------:R1:W-:Y:S04]  /*21fc0*/  STL.64 [R1+0x1290], R36 ;  /* 0x0012902401007387 */ /* 0x0003e80000100a00 */
[----:B------:R-:W3:Y:S04]  /*21fd0*/  LDL.LU.64 R170, [R1+0xeb0] ;  /* 0x000eb00001aa7983 */ /* 0x000ee80000300a00 */
[----:B------:R1:W-:Y:S04]  /*21fe0*/  STL.64 [R1+0x1298], R20 ;  /* 0x0012981401007387 */ /* 0x0003e80000100a00 */
[----:B------:R-:W3:Y:S04]  /*21ff0*/  LDL.LU.64 R82, [R1+0xea8] ;  /* 0x000ea80001527983 */ /* 0x000ee80000300a00 */
[----:B------:R1:W-:Y:S01]  /*22000*/  LDGSTS.E [R249+0x54000], desc[UR60][R36.64], !P6 ;  /* 0x5400000024f97fae */ /* 0x0003e2000f12187c */
[----:B------:R-:W-:-:S02]  /*22010*/  VIADD R159, R245, 0xffffff4d ;  /* 0xffffff4df59f7836 */ /* 0x000fc40000000000 */
[----:B------:R-:W3:Y:S01]  /*22020*/  LDC R245, c[0x0][0x230] ;  /* 0x00008c00fff57b82 */ /* 0x000ee20000000800 */
[----:B------:R1:W-:Y:S01]  /*22030*/  LDGSTS.E [R249+0x58000], desc[UR60][R20.64], !P6 ;  /* 0x5800000014f97fae */ /* 0x0003e2000f12187c */
[----:B----4-:R-:W-:-:S05]  /*22040*/  IMAD.WIDE R6, R52, 0x4, R114 ;  /* 0x0000000434067825 */ /* 0x010fca00078e0272 */
[----:B------:R4:W-:Y:S04]  /*22050*/  STL.64 [R1+0x12a0], R6 ;  /* 0x0012a00601007387 */ /* 0x0009e80000100a00 */
[----:B------:R-:W3:Y:S04]  /*22060*/  LDL.LU.64 R114, [R1+0xea0] ;  /* 0x000ea00001727983 */ /* 0x000ee80000300a00 */
[----:B------:R4:W-:Y:S01]  /*22070*/  LDGSTS.E [R249+0x5c000], desc[UR60][R6.64], !P6 ;  /* 0x5c00000006f97fae */ /* 0x0009e2000f12187c */
[----:B--2---:R-:W-:-:S04]  /*22080*/  IMAD.WIDE R66, R52, 0x4, R66 ;  /* 0x0000000434427825 */ /* 0x004fc800078e0242 */
[----:B-1----:R-:W-:Y:S01]  /*22090*/  IMAD.WIDE R36, R52, 0x4, R146 ;  /* 0x0000000434247825 */ /* 0x002fe200078e0292 */
[----:B------:R1:W-:Y:S04]  /*220a0*/  STL.64 [R1+0x12a8], R66 ;  /* 0x0012a84201007387 */ /* 0x0003e80000100a00 */
[----:B------:R-:W2:Y:S01]  /*220b0*/  LDL.LU.64 R218, [R1+0xe98] ;  /* 0x000e980001da7983 */ /* 0x000ea20000300a00 */
[----:B------:R-:W-:-:S03]  /*220c0*/  ISETP.GE.U32.AND P2, PT, R159, 0x7ffffece, PT ;  /* 0x7ffffece9f00780c */ /* 0x000fc60003f46070 */
[----:B------:R3:W-:Y:S01]  /*220d0*/  STL.64 [R1+0x12b0], R36 ;  /* 0x0012b02401007387 */ /* 0x0007e20000100a00 */
[----:B------:R-:W-:-:S03]  /*220e0*/  IMAD.WIDE R20, R52, 0x4, R130 ;  /* 0x0000000434147825 */ /* 0x000fc600078e0282 */
[----:B------:R-:W2:Y:S04]  /*220f0*/  LDL.LU.64 R202, [R1+0xe90] ;  /* 0x000e900001ca7983 */ /* 0x000ea80000300a00 */
[----:B------:R3:W-:Y:S04]  /*22100*/  STL.64 [R1+0x12b8], R20 ;  /* 0x0012b81401007387 */ /* 0x0007e80000100a00 */
[----:B------:R-:W2:Y:S04]  /*22110*/  LDL.LU.64 R186, [R1+0xe88] ;  /* 0x000e880001ba7983 */ /* 0x000ea80000300a00 */
[----:B------:R-:W-:Y:S01]  /*22120*/  LDGSTS.E [R249+0x50004], desc[UR60][R66.64], !P1 ;  /* 0x5000400042f97fae */ /* 0x000fe2000c92187c */
[----:B----4-:R-:W-:-:S03]  /*22130*/  IMAD.WIDE R6, R52, 0x4, R98 ;  /* 0x0000000434067825 */ /* 0x010fc600078e0262 */
[----:B------:R4:W-:Y:S04]  /*22140*/  LDGSTS.E [R249+0x54004], desc[UR60][R36.64], !P1 ;  /* 0x5400400024f97fae */ /* 0x0009e8000c92187c */
[----:B------:R4:W-:Y:S04]  /*22150*/  STL.64 [R1+0x12c0], R6 ;  /* 0x0012c00601007387 */ /* 0x0009e80000100a00 */
[----:B-1----:R-:W2:Y:S04]  /*22160*/  LDL.LU.64 R66, [R1+0xb80] ;  /* 0x000b800001427983 */ /* 0x002ea80000300a00 */
[----:B------:R-:W2:Y:S04]  /*22170*/  LDL.LU.64 R146, [R1+0xb78] ;  /* 0x000b780001927983 */ /* 0x000ea80000300a00 */
[----:B------:R-:W2:Y:S04]  /*22180*/  LDL.LU.64 R130, [R1+0xb70] ;  /* 0x000b700001827983 */ /* 0x000ea80000300a00 */
[----:B------:R1:W-:Y:S04]  /*22190*/  LDGSTS.E [R249+0x58004], desc[UR60][R20.64], !P1 ;  /* 0x5800400014f97fae */ /* 0x0003e8000c92187c */
[----:B------:R-:W2:Y:S01]  /*221a0*/  LDL.LU.64 R98, [R1+0xb68] ;  /* 0x000b680001627983 */ /* 0x000ea20000300a00 */
[----:B---3--:R-:W-:-:S03]  /*221b0*/  IMAD.WIDE R50, R52, 0x4, R50 ;  /* 0x0000000434327825 */ /* 0x008fc600078e0232 */
[----:B------:R3:W-:Y:S01]  /*221c0*/  LDGSTS.E [R249+0x5c004], desc[UR60][R6.64], !P1 ;  /* 0x5c00400006f97fae */ /* 0x0007e2000c92187c */
[----:B----4-:R-:W-:-:S03]  /*221d0*/  IMAD.WIDE R36, R52, 0x4, R234 ;  /* 0x0000000434247825 */ /* 0x010fc600078e02ea */
[----:B------:R4:W-:Y:S01]  /*221e0*/  STL.64 [R1+0x12c8], R50 ;  /* 0x0012c83201007387 */ /* 0x0009e20000100a00 */
[----:B-1----:R-:W-:-:S03]  /*221f0*/  IMAD.WIDE R20, R52, 0x4, R170 ;  /* 0x0000000434147825 */ /* 0x002fc600078e02aa */
[----:B------:R2:W-:Y:S01]  /*22200*/  STL.64 [R1+0x12d0], R36 ;  /* 0x0012d02401007387 */ /* 0x0005e20000100a00 */
[----:B---3--:R-:W-:-:S03]  /*22210*/  IMAD.WIDE R6, R52, 0x4, R82 ;  /* 0x0000000434067825 */ /* 0x008fc600078e0252 */
        /* <DEDUP_REMOVED lines=17> */
[----:B--2---:R-:W-:-:S03]  /*22330*/  IMAD.WIDE R36, R52, 0x4, R218 ;  /* 0x0000000434247825 */ /* 0x004fc600078e02da */
[----:B------:R-:W-:Y:S01]  /*22340*/  STL.64 [R1+0x12e8], R68 ;  /* 0x0012e84401007387 */ /* 0x000fe20000100a00 */
[----:B-1----:R-:W-:-:S03]  /*22350*/  IMAD.WIDE R20, R52, 0x4, R202 ;  /* 0x0000000434147825 */ /* 0x002fc600078e02ca */
[----:B------:R-:W-:Y:S01]  /*22360*/  LDGSTS.E [R249+0x5000c], desc[UR60][R68.64], !P3 ;  /* 0x5000c00044f97fae */ /* 0x000fe2000d92187c */
[----:B---3--:R-:W-:-:S03]  /*22370*/  IMAD.WIDE R6, R52, 0x4, R186 ;  /* 0x0000000434067825 */ /* 0x008fc600078e02ba */
        /* <DEDUP_REMOVED lines=159> */
[C---:B---3--:R-:W-:Y:S01]  /*22d70*/  IMAD.WIDE R36, R52.reuse, 0x4, R66 ;  /* 0x0000000434247825 */ /* 0x048fe200078e0242 */
[----:B------:R-:W-:Y:S01]  /*22d80*/  ISETP.GE.U32.AND P3, PT, R159, 0x7ffffeeb, PT ;  /* 0x7ffffeeb9f00780c */ /* 0x000fe20003f66070 */
[----:B------:R-:W2:Y:S04]  /*22d90*/  LDL.LU.64 R66, [R1+0x11c0] ;  /* 0x0011c00001427983 */ /* 0x000ea80000300a00 */
[----:B------:R-:W3:Y:S04]  /*22da0*/  LDL.LU.64 R114, [R1+0x11b8] ;  /* 0x0011b80001727983 */ /* 0x000ee80000300a00 */
[----:B------:R-:W-:Y:S04]  /*22db0*/  STL.64 [R1+0xec8], R68 ;  /* 0x000ec84401007387 */ /* 0x000fe80000100a00 */
[----:B------:R-:W3:Y:S01]  /*22dc0*/  LDL.LU.64 R146, [R1+0x11b0] ;  /* 0x0011b00001927983 */ /* 0x000ee20000300a00 */
[----:B-1----:R-:W-:-:S03]  /*22dd0*/  IMAD.WIDE R20, R52, 0x4, R202 ;  /* 0x0000000434147825 */ /* 0x002fc600078e02ca */
[----:B------:R1:W-:Y:S04]  /*22de0*/  STL.64 [R1+0xed0], R36 ;  /* 0x000ed02401007387 */ /* 0x0003e80000100a00 */
[----:B------:R-:W3:Y:S01]  /*22df0*/  LDL.LU.64 R130, [R1+0x11a8] ;  /* 0x0011a80001827983 */ /* 0x000ee20000300a00 */
[----:B------:R-:W-:-:S03]  /*22e00*/  IMAD.WIDE R6, R52, 0x4, R186 ;  /* 0x0000000434067825 */ /* 0x000fc600078e02ba */
[----:B------:R-:W-:Y:S04]  /*22e10*/  LDGSTS.E [R250+0x40000], desc[UR60][R68.64], !P2 ;  /* 0x4000000044fa7fae */ /* 0x000fe8000d12187c */
[----:B------:R1:W-:Y:S04]  /*22e20*/  STL.64 [R1+0xed8], R20 ;  /* 0x000ed81401007387 */ /* 0x0003e80000100a00 */
[----:B------:R1:W-:Y:S04]  /*22e30*/  LDGSTS.E [R250+0x44000], desc[UR60][R36.64], !P2 ;  /* 0x4400000024fa7fae */ /* 0x0003e8000d12187c */
[----:B------:R4:W-:Y:S04]  /*22e40*/  STL.64 [R1+0xee0], R6 ;  /* 0x000ee00601007387 */ /* 0x0009e80000100a00 */
[----:B------:R4:W-:Y:S01]  /*22e50*/  LDGSTS.E [R250+0x48000], desc[UR60][R20.64], !P2 ;  /* 0x4800000014fa7fae */ /* 0x0009e2000d12187c */
[----:B------:R-:W-:-:S03]  /*22e60*/  IMAD.WIDE R50, R52, 0x4, R50 ;  /* 0x0000000434327825 */ /* 0x000fc600078e0232 */
[----:B------:R-:W3:Y:S01]  /*22e70*/  LDL.LU.64 R218, [R1+0x11a0] ;  /* 0x0011a00001da7983 */ /* 0x000ee20000300a00 */
[----:B-1----:R-:W-:-:S03]  /*22e80*/  IMAD.WIDE R36, R52, 0x4, R98 ;  /* 0x0000000434247825 */ /* 0x002fc600078e0262 */
[----:B------:R1:W-:Y:S04]  /*22e90*/  LDGSTS.E [R250+0x4c000], desc[UR60][R6.64], !P2 ;  /* 0x4c00000006fa7fae */ /* 0x0003e8000d12187c */
[----:B------:R-:W3:Y:S01]  /*22ea0*/  LDL.LU.64 R202, [R1+0x1198] ;  /* 0x0011980001ca7983 */ /* 0x000ee20000300a00 */
[----:B----4-:R-:W-:-:S03]  /*22eb0*/  IMAD.WIDE R20, R52, 0x4, R170 ;  /* 0x0000000434147825 */ /* 0x010fc600078e02aa */
[----:B------:R4:W-:Y:S01]  /*22ec0*/  STL.64 [R1+0xee8], R50 ;  /* 0x000ee83201007387 */ /* 0x0009e20000100a00 */
[----:B-1----:R-:W-:-:S03]  /*22ed0*/  IMAD.WIDE R6, R52, 0x4, R82 ;  /* 0x0000000434067825 */ /* 0x002fc600078e0252 */
[----:B------:R-:W3:Y:S04]  /*22ee0*/  LDL.LU.64 R186, [R1+0x1190] ;  /* 0x0011900001ba7983 */ /* 0x000ee80000300a00 */
[----:B------:R3:W-:Y:S04]  /*22ef0*/  STL.64 [R1+0xef0], R36 ;  /* 0x000ef02401007387 */ /* 0x0007e80000100a00 */
[----:B------:R-:W3:Y:S04]  /*22f00*/  LDL.LU.64 R98, [R1+0x1188] ;  /* 0x0011880001627983 */ /* 0x000ee80000300a00 */
[----:B------:R1:W-:Y:S04]  /*22f10*/  STL.64 [R1+0xef8], R20 ;  /* 0x000ef81401007387 */ /* 0x0003e80000100a00 */
[----:B------:R1:W-:Y:S04]  /*22f20*/  STL.64 [R1+0xf00], R6 ;  /* 0x000f000601007387 */ /* 0x0003e80000100a00 */
[----:B------:R-:W3:Y:S04]  /*22f30*/  LDL.LU.64 R170, [R1+0xe80] ;  /* 0x000e800001aa7983 */ /* 0x000ee80000300a00 */
[----:B------:R-:W-:Y:S04]  /*22f40*/  LDGSTS.E [R250+0x40004], desc[UR60][R50.64], !P3 ;  /* 0x4000400032fa7fae */ /* 0x000fe8000d92187c */
[----:B------:R-:W3:Y:S04]  /*22f50*/  LDL.LU.64 R82, [R1+0xe78] ;  /* 0x000e780001527983 */ /* 0x000ee80000300a00 */
[----:B------:R3:W-:Y:S04]  /*22f60*/  LDGSTS.E [R250+0x44004], desc[UR60][R36.64], !P3 ;  /* 0x4400400024fa7fae */ /* 0x0007e8000d92187c */
[----:B----4-:R-:W4:Y:S04]  /*22f70*/  LDL.LU.64 R50, [R1+0xe70] ;  /* 0x000e700001327983 */ /* 0x010f280000300a00 */
[----:B------:R1:W-:Y:S01]  /*22f80*/  LDGSTS.E [R250+0x48004], desc[UR60][R20.64], !P3 ;  /* 0x4800400014fa7fae */ /* 0x0003e2000d92187c */
[----:B------:R-:W-:-:S02]  /*22f90*/  VIADD R240, R240, 0xffffff69 ;  /* 0xffffff69f0f07836 */ /* 0x000fc40000000000 */
[----:B------:R-:W-:Y:S01]  /*22fa0*/  VIADD R239, R242, 0xffffff68 ;  /* 0xffffff68f2ef7836 */ /* 0x000fe20000000000 */
[----:B------:R1:W-:Y:S01]  /*22fb0*/  LDGSTS.E [R250+0x4c004], desc[UR60][R6.64], !P3 ;  /* 0x4c00400006fa7fae */ /* 0x0003e2000d92187c */
[----:B------:R-:W-:Y:S01]  /*22fc0*/  IADD3 R238, R243, -0xb5, RZ ;  /* 0xffffff4bf3ee7810 */ /* 0x000fe20007ffe0ff */
[----:B------:R-:W-:Y:S02]  /*22fd0*/  VIADD R159, R244, 0xffffff4a ;  /* 0xffffff4af49f7836 */ /* 0x000fe40000000000 */
[----:B--2---:R-:W-:-:S04]  /*22fe0*/  IMAD.WIDE R66, R52, 0x4, R66 ;  /* 0x0000000434427825 */ /* 0x004fc800078e0242 */
[C---:B---3--:R-:W-:Y:S01]  /*22ff0*/  IMAD.WIDE R36, R52.reuse, 0x4, R114 ;  /* 0x0000000434247825 */ /* 0x048fe200078e0272 */
[----:B------:R2:W-:Y:S03]  /*23000*/  STL.64 [R1+0xf08], R66 ;  /* 0x000f084201007387 */ /* 0x0005e60000100a00 */
[----:B-1----:R-:W-:Y:S01]  /*23010*/  IMAD.WIDE R20, R52, 0x4, R146 ;  /* 0x0000000434147825 */ /* 0x002fe200078e0292 */
[----:B------:R1:W-:Y:S01]  /*23020*/  STL.64 [R1+0xf10], R36 ;  /* 0x000f102401007387 */ /* 0x0003e20000100a00 */
[----:B------:R-:W-:Y:S01]  /*23030*/  ISETP.GE.U32.AND P4, PT, R240, 0x7ffffeea, PT ;  /* 0x7ffffeeaf000780c */ /* 0x000fe20003f86070 */
[----:B------:R-:W3:Y:S02]  /*23040*/  LDC R242, c[0x0][0x230] ;  /* 0x00008c00fff27b82 */ /* 0x000ee40000000800 */
[----:B------:R1:W-:Y:S04]  /*23050*/  STL.64 [R1+0xf18], R20 ;  /* 0x000f181401007387 */ /* 0x0003e80000100a00 */
[----:B------:R-:W3:Y:S01]  /*23060*/  LDL.LU.64 R114, [R1+0xe68] ;  /* 0x000e680001727983 */ /* 0x000ee20000300a00 */
[----:B------:R-:W-:Y:S01]  /*23070*/  ISETP.GE.U32.AND P5, PT, R239, 0x7ffffee9, PT ;  /* 0x7ffffee9ef00780c */ /* 0x000fe20003fa6070 */
[----:B------:R-:W-:-:S04]  /*23080*/  IMAD.WIDE R6, R52, 0x4, R130 ;  /* 0x0000000434067825 */ /* 0x000fc800078e0282 */
[----:B------:R-:W-:Y:S01]  /*23090*/  IMAD.WIDE R68, R52, 0x4, R218 ;  /* 0x0000000434447825 */ /* 0x000fe200078e02da */
[----:B------:R-:W-:Y:S01]  /*230a0*/  LDGSTS.E [R250+0x40008], desc[UR60][R66.64], !P4 ;  /* 0x4000800042fa7fae */ /* 0x000fe2000e12187c */
[----:B------:R-:W-:Y:S01]  /*230b0*/  ISETP.GE.U32.AND P6, PT, R238, 0x7ffffecc, PT ;  /* 0x7ffffeccee00780c */ /* 0x000fe20003fc6070 */
[----:B------:R-:W3:Y:S02]  /*230c0*/  LDC R240, c[0x0][0x230] ;  /* 0x00008c00fff07b82 */ /* 0x000ee40000000800 */
[----:B------:R1:W-:Y:S04]  /*230d0*/  STL.64 [R1+0xf20], R6 ;  /* 0x000f200601007387 */ /* 0x0003e80000100a00 */
[----:B------:R1:W-:Y:S01]  /*230e0*/  LDGSTS.E [R250+0x44008], desc[UR60][R36.64], !P4 ;  /* 0x4400800024fa7fae */ /* 0x0003e2000e12187c */
[----:B------:R-:W-:Y:S01]  /*230f0*/  ISETP.GE.U32.AND P1, PT, R159, 0x7ffffecb, PT ;  /* 0x7ffffecb9f00780c */ /* 0x000fe20003f26070 */
[----:B------:R-:W3:Y:S02]  /*23100*/  LDC R238, c[0x0][0x230] ;  /* 0x00008c00ffee7b82 */ /* 0x000ee40000000800 */
[----:B--2---:R-:W2:Y:S04]  /*23110*/  LDL.LU.64 R66, [R1+0xe60] ;  /* 0x000e600001427983 */ /* 0x004ea80000300a00 */
[----:B------:R-:W2:Y:S02]  /*23120*/  LDL.LU.64 R146, [R1+0xe58] ;  /* 0x000e580001927983 */ /* 0x000ea40000300a00 */
[----:B------:R-:W2:Y:S02]  /*23130*/  LDC R239, c[0x0][0x230] ;  /* 0x00008c00ffef7b82 */ /* 0x000ea40000000800 */
[----:B------:R1:W-:Y:S02]  /*23140*/  LDGSTS.E [R250+0x48008], desc[UR60][R20.64], !P4 ;  /* 0x4800800014fa7fae */ /* 0x0003e4000e12187c */
[----:B-1----:R-:W-:-:S02]  /*23150*/  IMAD.WIDE R36, R52, 0x4, R202 ;  /* 0x0000000434247825 */ /* 0x002fc400078e02ca */
[----:B------:R1:W-:Y:S02]  /*23160*/  LDGSTS.E [R250+0x4c008], desc[UR60][R6.64], !P4 ;  /* 0x4c00800006fa7fae */ /* 0x0003e4000e12187c */
[----:B------:R-:W2:Y:S02]  /*23170*/  LDC R243, c[0x0][0x230] ;  /* 0x00008c00fff37b82 */ /* 0x000ea40000000800 */
[----:B------:R-:W2:Y:S01]  /*23180*/  LDL.LU.64 R130, [R1+0xe50] ;  /* 0x000e500001827983 */ /* 0x000ea20000300a00 */
[----:B------:R-:W-:-:S03]  /*23190*/  IMAD.WIDE R20, R52, 0x4, R186 ;  /* 0x0000000434147825 */ /* 0x000fc600078e02ba */
[----:B------:R4:W-:Y:S02]  /*231a0*/  STL.64 [R1+0xf28], R68 ;  /* 0x000f284401007387 */ /* 0x0009e40000100a00 */
[----:B------:R-:W2:Y:S01]  /*231b0*/  LDC R244, c[0x0][0x230] ;  /* 0x00008c00fff47b82 */ /* 0x000ea20000000800 */
[C---:B-1----:R-:W-:Y:S01]  /*231c0*/  IMAD.WIDE R6, R52.reuse, 0x4, R98 ;  /* 0x0000000434067825 */ /* 0x042fe200078e0262 */
[----:B------:R4:W-:Y:S04]  /*231d0*/  LDGSTS.E [R250+0x4000c], desc[UR60][R68.64], !P5 ;  /* 0x4000c00044fa7fae */ /* 0x0009e8000e92187c */
[----:B------:R-:W2:Y:S04]  /*231e0*/  LDL.LU.64 R98, [R1+0xe48] ;  /* 0x000e480001627983 */ /* 0x000ea80000300a00 */
[----:B------:R1:W-:Y:S01]  /*231f0*/  STL.64 [R1+0xf30], R36 ;  /* 0x000f302401007387 */ /* 0x0003e20000100a00 */
[----:B----4-:R-:W-:-:S03]  /*23200*/  IMAD.WIDE R68, R52, 0x4, R170 ;  /* 0x0000000434447825 */ /* 0x010fc600078e02aa */
[----:B------:R1:W-:Y:S04]  /*23210*/  LDGSTS.E [R250+0x4400c], desc[UR60][R36.64], !P5 ;  /* 0x4400c00024fa7fae */ /* 0x0003e8000e92187c */
[----:B------:R4:W-:Y:S04]  /*23220*/  STL.64 [R1+0xf38], R20 ;  /* 0x000f381401007387 */ /* 0x0009e80000100a00 */
[----:B------:R4:W-:Y:S01]  /*23230*/  LDGSTS.E [R250+0x4800c], desc[UR60][R20.64], !P5 ;  /* 0x4800c00014fa7fae */ /* 0x0009e2000e92187c */
[----:B-1----:R-:W-:-:S03]  /*23240*/  IMAD.WIDE R36, R52, 0x4, R82 ;  /* 0x0000000434247825 */ /* 0x002fc600078e0252 */
[----:B------:R3:W-:Y:S04]  /*23250*/  STL.64 [R1+0xf40], R6 ;  /* 0x000f400601007387 */ /* 0x0007e80000100a00 */
[----:B------:R3:W-:Y:S01]  /*23260*/  LDGSTS.E [R250+0x4c00c], desc[UR60][R6.64], !P5 ;  /* 0x4c00c00006fa7fae */ /* 0x0007e2000e92187c */
[----:B----4-:R-:W-:-:S03]  /*23270*/  IMAD.WIDE R20, R52, 0x4, R50 ;  /* 0x0000000434147825 */ /* 0x010fc600078e0232 */
[----:B------:R-:W-:Y:S04]  /*23280*/  LDGSTS.E [R250+0x50000], desc[UR60][R68.64], !P6 ;  /* 0x5000000044fa7fae */ /* 0x000fe8000f12187c */
[----:B------:R-:W4:Y:S04]  /*23290*/  LDL.LU.64 R50, [R1+0xe40] ;  /* 0x000e400001327983 */ /* 0x000f280000300a00 */
[----:B------:R-:W-:Y:S04]  /*232a0*/  STL.64 [R1+0x1208], R68 ;  /* 0x0012084401007387 */ /* 0x000fe80000100a00 */
[----:B------:R-:W4:Y:S04]  /*232b0*/  LDL.LU.64 R234, [R1+0xe38] ;  /* 0x000e380001ea7983 */ /* 0x000f280000300a00 */
[----:B------:R1:W-:Y:S04]  /*232c0*/  STL.64 [R1+0x1210], R36 ;  /* 0x0012102401007387 */ /* 0x0003e80000100a00 */
[----:B------:R-:W4:Y:S04]  /*232d0*/  LDL.LU.64 R170, [R1+0xe30] ;  /* 0x000e300001aa7983 */ /* 0x000f280000300a00 */
[----:B------:R1:W-:Y:S04]  /*232e0*/  STL.64 [R1+0x1218], R20 ;  /* 0x0012181401007387 */ /* 0x0003e80000100a00 */
[----:B------:R-:W4:Y:S04]  /*232f0*/  LDL.LU.64 R82, [R1+0xe28] ;  /* 0x000e280001527983 */ /* 0x000f280000300a00 */
[----:B------:R1:W-:Y:S01]  /*23300*/  LDGSTS.E [R250+0x54000], desc[UR60][R36.64], !P6 ;  /* 0x5400000024fa7fae */ /* 0x0003e2000f12187c */
[----:B------:R-:W-:-:S02]  /*23310*/  VIADD R159, R245, 0xffffff49 ;  /* 0xffffff49f59f7836 */ /* 0x000fc40000000000 */
[----:B------:R-:W4:Y:S01]  /*23320*/  LDC R245, c[0x0][0x230] ;  /* 0x00008c00fff57b82 */ /* 0x000f220000000800 */
[----:B------:R1:W-:Y:S01]  /*23330*/  LDGSTS.E [R250+0x58000], desc[UR60][R20.64], !P6 ;  /* 0x5800000014fa7fae */ /* 0x0003e2000f12187c */
[----:B---3--:R-:W-:-:S05]  /*23340*/  IMAD.WIDE R6, R52, 0x4, R114 ;  /* 0x0000000434067825 */ /* 0x008fca00078e0272 */
[----:B------:R3:W-:Y:S04]  /*23350*/  STL.64 [R1+0x1220], R6 ;  /* 0x0012200601007387 */ /* 0x0007e80000100a00 */
[----:B------:R-:W4:Y:S04]  /*23360*/  LDL.LU.64 R114, [R1+0xe20] ;  /* 0x000e200001727983 */ /* 0x000f280000300a00 */
[----:B------:R3:W-:Y:S01]  /*23370*/  LDGSTS.E [R250+0x5c000], desc[UR60][R6.64], !P6 ;  /* 0x5c00000006fa7fae */ /* 0x0007e2000f12187c */
[----:B------:R-:W-:Y:S01]  /*23380*/  ISETP.GE.U32.AND P2, PT, R159, 0x7ffffeca, PT ;  /* 0x7ffffeca9f00780c */ /* 0x000fe20003f46070 */
[----:B--2---:R-:W-:-:S04]  /*23390*/  IMAD.WIDE R66, R52, 0x4, R66 ;  /* 0x0000000434427825 */ /* 0x004fc800078e0242 */
[C---:B-1----:R-:W-:Y:S01]  /*233a0*/  IMAD.WIDE R36, R52.reuse, 0x4, R146 ;  /* 0x0000000434247825 */ /* 0x042fe200078e0292 */
[----:B------:R1:W-:Y:S04]  /*233b0*/  STL.64 [R1+0x1228], R66 ;  /* 0x0012284201007387 */ /* 0x0003e80000100a00 */
[----:B------:R-:W2:Y:S04]  /*233c0*/  LDL.LU.64 R218, [R1+0xe18] ;  /* 0x000e180001da7983 */ /* 0x000ea80000300a00 */
[----:B------:R4:W-:Y:S01]  /*233d0*/  STL.64 [R1+0x1230], R36 ;  /* 0x0012302401007387 */ /* 0x0009e20000100a00 */
[----:B------:R-:W-:-:S03]  /*233e0*/  IMAD.WIDE R20, R52, 0x4, R130 ;  /* 0x0000000434147825 */ /* 0x000fc600078e0282 */
[----:B------:R-:W2:Y:S04]  /*233f0*/  LDL.LU.64 R202, [R1+0xe10] ;  /* 0x000e100001ca7983 */ /* 0x000ea80000300a00 */
[----:B------:R4:W-:Y:S04]  /*23400*/  STL.64 [R1+0x1238], R20 ;  /* 0x0012381401007387 */ /* 0x0009e80000100a00 */
[----:B------:R-:W2:Y:S01]  /*23410*/  LDL.LU.64 R186, [R1+0xe08] ;  /* 0x000e080001ba7983 */ /* 0x000ea20000300a00 */
[----:B---3--:R-:W-:-:S03]  /*23420*/  IMAD.WIDE R6, R52, 0x4, R98 ;  /* 0x0000000434067825 */ /* 0x008fc600078e0262 */
[----:B------:R-:W-:Y:S04]  /*23430*/  LDGSTS.E [R250+0x50004], desc[UR60][R66.64], !P1 ;  /* 0x5000400042fa7fae */ /* 0x000fe8000c92187c */
[----:B------:R3:W-:Y:S04]  /*23440*/  STL.64 [R1+0x1240], R6 ;  /* 0x0012400601007387 */ /* 0x0007e80000100a00 */
[----:B------:R3:W-:Y:S04]  /*23450*/  LDGSTS.E [R250+0x54004], desc[UR60][R36.64], !P1 ;  /* 0x5400400024fa7fae */ /* 0x0007e8000c92187c */
[----:B-1----:R-:W2:Y:S04]  /*23460*/  LDL.LU.64 R66, [R1+0xb00] ;  /* 0x000b000001427983 */ /* 0x002ea80000300a00 */
[----:B------:R-:W2:Y:S04]  /*23470*/  LDL.LU.64 R146, [R1+0xaf8] ;  /* 0x000af80001927983 */ /* 0x000ea80000300a00 */
[----:B------:R-:W2:Y:S04]  /*23480*/  LDL.LU.64 R130, [R1+0xaf0] ;  /* 0x000af00001827983 */ /* 0x000ea80000300a00 */
[----:B------:R1:W-:Y:S04]  /*23490*/  LDGSTS.E [R250+0x58004], desc[UR60][R20.64], !P1 ;  /* 0x5800400014fa7fae */ /* 0x0003e8000c92187c */
[----:B------:R-:W2:Y:S04]  /*234a0*/  LDL.LU.64 R98, [R1+0xae8] ;  /* 0x000ae80001627983 */ /* 0x000ea80000300a00 */
[----:B------:R1:W-:Y:S01]  /*234b0*/  LDGSTS.E [R250+0x5c004], desc[UR60][R6.64], !P1 ;  /* 0x5c00400006fa7fae */ /* 0x0003e2000c92187c */
[----:B----4-:R-:W-:-:S04]  /*234c0*/  IMAD.WIDE R50, R52, 0x4, R50 ;  /* 0x0000000434327825 */ /* 0x010fc800078e0232 */
[C---:B---3--:R-:W-:Y:S01]  /*234d0*/  IMAD.WIDE R36, R52.reuse, 0x4, R234 ;  /* 0x0000000434247825 */ /* 0x048fe200078e02ea */
        /* <DEDUP_REMOVED lines=17> */
[----:B------:R1:W-:Y:S03]  /*235f0*/  LDGSTS.E [R250+0x58008], desc[UR60][R20.64], !P2 ;  /* 0x5800800014fa7fae */ /* 0x0003e6000d12187c */
[----:B------:R-:W3:Y:S01]  /*23600*/  LDC R238, c[0x0][0x230] ;  /* 0x00008c00ffee7b82 */ /* 0x000ee20000000800 */
[----:B------:R4:W-:Y:S01]  /*23610*/  LDGSTS.E [R250+0x5c008], desc[UR60][R6.64], !P2 ;  /* 0x5c00800006fa7fae */ /* 0x0009e2000d12187c */
[----:B------:R-:W-:Y:S01]  /*23620*/  ISETP.GE.U32.AND P4, PT, R159, 0x7ffffeac, PT ;  /* 0x7ffffeac9f00780c */ /* 0x000fe20003f86070 */
[----:B------:R-:W-:-:S02]  /*23630*/  VIADD R159, R242, 0xffffff2a ;  /* 0xffffff2af29f7836 */ /* 0x000fc40000000000 */
[----:B------:R-:W-:Y:S04]  /*23640*/  STL.64 [R1+0x1268], R68 ;  /* 0x0012684401007387 */ /* 0x000fe80000100a00 */
[----:B------:R-:W-:Y:S01]  /*23650*/  LDGSTS.E [R250+0x5000c], desc[UR60][R68.64], !P3 ;  /* 0x5000c00044fa7fae */ /* 0x000fe2000d92187c */
[C---:B--2---:R-:W-:Y:S01]  /*23660*/  IMAD.WIDE R36, R52.reuse, 0x4, R218 ;  /* 0x0000000434247825 */ /* 0x044fe200078e02da */
[----:B------:R-:W2:Y:S03]  /*23670*/  LDC R242, c[0x0][0x230] ;  /* 0x00008c00fff27b82 */ /* 0x000ea60000000800 */
[C---:B-1----:R-:W-:Y:S01]  /*23680*/  IMAD.WIDE R20, R52.reuse, 0x4, R202 ;  /* 0x0000000434147825 */ /* 0x042fe200078e02ca */
[----:B------:R1:W-:Y:S04]  /*23690*/  STL.64 [R1+0x1270], R36 ;  /* 0x0012702401007387 */ /* 0x0003e80000100a00 */
[----:B------:R1:W-:Y:S01]  /*236a0*/  LDGSTS.E [R250+0x5400c], desc[UR60][R36.64], !P3 ;  /* 0x5400c00024fa7fae */ /* 0x0003e2000d92187c */
[----:B----4-:R-:W-:-:S03]  /*236b0*/  IMAD.WIDE R6, R52, 0x4, R186 ;  /* 0x0000000434067825 */ /* 0x010fc600078e02ba */
[----:B------:R4:W-:Y:S04]  /*236c0*/  STL.64 [R1+0x1278], R20 ;  /* 0x0012781401007387 */ /* 0x0009e80000100a00 */
[----:B------:R4:W-:Y:S01]  /*236d0*/  LDGSTS.E [R250+0x5800c], desc[UR60][R20.64], !P3 ;  /* 0x5800c00014fa7fae */ /* 0x0009e2000d92187c */
[----:B------:R-:W-:-:S03]  /*236e0*/  ISETP.GE.U32.AND P5, PT, R159, 0x7ffffeab, PT ;  /* 0x7ffffeab9f00780c */ /* 0x000fc60003fa6070 */
[----:B------:R4:W-:Y:S04]  /*236f0*/  STL.64 [R1+0x1280], R6 ;  /* 0x0012800601007387 */ /* 0x0009e80000100a00 */
[----:B------:R2:W-:Y:S01]  /*23700*/  LDGSTS.E [R250+0x5c00c], desc[UR60][R6.64], !P3 ;  /* 0x5c00c00006fa7fae */ /* 0x0005e2000d92187c */
[----:B------:R-:W-:-:S04]  /*23710*/  IMAD.WIDE R66, R52, 0x4, R66 ;  /* 0x0000000434427825 */ /* 0x000fc800078e0242 */
[C---:B-1----:R-:W-:Y:S01]  /*23720*/  IMAD.WIDE R36, R52.reuse, 0x4, R146 ;  /* 0x0000000434247825 */ /* 0x042fe200078e0292 */
[----:B------:R1:W-:Y:S03]  /*23730*/  STL.64 [R1+0x1f38], R66 ;  /* 0x001f384201007387 */ /* 0x0003e60000100a00 */
[C---:B----4-:R-:W-:Y:S01]  /*23740*/  IMAD.WIDE R20, R52.reuse, 0x4, R130 ;  /* 0x0000000434147825 */ /* 0x050fe200078e0282 */
[----:B------:R-:W4:Y:S04]  /*23750*/  LDL.LU.64 R146, [R1+0xac0] ;  /* 0x000ac00001927983 */ /* 0x000f280000300a00 */
[----:B------:R3:W-:Y:S01]  /*23760*/  STL.64 [R1+0x1f40], R36 ;  /* 0x001f402401007387 */ /* 0x0007e20000100a00 */
[----:B--2---:R-:W-:-:S03]  /*23770*/  IMAD.WIDE R6, R52, 0x4, R98 ;  /* 0x0000000434067825 */ /* 0x004fc600078e0262 */
        /* <DEDUP_REMOVED lines=8> */
[----:B-1----:R-:W4:Y:S01]  /*23800*/  LDL.LU.64 R66, [R1+0x760] ;  /* 0x0007600001427983 */ /* 0x002f220000300a00 */
[----:B---3--:R-:W-:-:S04]  /*23810*/  IMAD.WIDE R50, R52, 0x4, R50 ;  /* 0x0000000434327825 */ /* 0x008fc800078e0232 */
[C---:B--2---:R-:W-:Y:S01]  /*23820*/  IMAD.WIDE R36, R52.reuse, 0x4, R170 ;  /* 0x0000000434247825 */ /* 0x044fe200078e02aa */
        /* <DEDUP_REMOVED lines=29> */
[----:B------:R-:W-:-:S03]  /*23a00*/  IMAD.WIDE R66, R52, 0x4, R66 ;  /* 0x0000000434427825 */ /* 0x000fc600078e0242 */
[----:B--2---:R-:W2:Y:S01]  /*23a10*/  LDL.LU.64 R36, [R1+0x738] ;  /* 0x0007380001247983 */ /* 0x004ea20000300a00 */
        /* <DEDUP_REMOVED lines=31> */
[----:B------:R-:W-:Y:S01]  /*23c10*/  STL.64 [R1+0x1fa0], R170 ;  /* 0x001fa0aa01007387 */ /* 0x000fe20000100a00 */
[----:B----4-:R-:W-:-:S03]  /*23c20*/  IMAD.WIDE R146, R52, 0x4, R146 ;  /* 0x0000000434927825 */ /* 0x010fc600078e0292 */
[----:B------:R-:W-:Y:S01]  /*23c30*/  STL.64 [R1+0x1fa8], R154 ;  /* 0x001fa89a01007387 */ /* 0x000fe20000100a00 */
[----:B------:R-:W-:-:S03]  /*23c40*/  IMAD.WIDE R132, R52, 0x4, R100 ;  /* 0x0000000434847825 */ /* 0x000fc600078e0264 */
        /* <DEDUP_REMOVED lines=14> */
[----:B--2---:R-:W-:-:S03]  /*23d30*/  IMAD.WIDE R84, R52, 0x4, R36 ;  /* 0x0000000434547825 */ /* 0x004fc600078e0224 */
        /* <DEDUP_REMOVED lines=32> */
[----:B------:R-:W1:Y:S02]  /*23f40*/  LDC R240, c[0x0][0x230] ;  /* 0x00008c00fff07b82 */ /* 0x000e640000000800 */
[----:B------:R-:W-:Y:S01]  /*23f50*/  ISETP.GE.U32.AND P5, PT, R159, 0x7ffffe89, PT ;  /* 0x7ffffe899f00780c */ /* 0x000fe20003fa6070 */
[----:B------:R-:W4:Y:S04]  /*23f60*/  LDL.LU.64 R202, [R1+0x1170] ;  /* 0x0011700001ca7983 */ /* 0x000f280000300a00 */
[----:B------:R-:W1:Y:S04]  /*23f70*/  LDL.LU.64 R186, [R1+0x1168] ;  /* 0x0011680001ba7983 */ /* 0x000e680000300a00 */
[----:B------:R-:W-:Y:S04]  /*23f80*/  LDGSTS.E [R250+0x70008], desc[UR60][R98.64], !P4 ;  /* 0x7000800062fa7fae */ /* 0x000fe8000e12187c */
[----:B------:R-:W-:Y:S04]  /*23f90*/  LDGSTS.E [R250+0x74008], desc[UR60][R84.64], !P4 ;  /* 0x7400800054fa7fae */ /* 0x000fe8000e12187c */
[----:B------:R-:W-:Y:S04]  /*23fa0*/  LDGSTS.E [R250+0x78008], desc[UR60][R82.64], !P4 ;  /* 0x7800800052fa7fae */ /* 0x000fe8000e12187c */
[----:B------:R3:W-:Y:S04]  /*23fb0*/  LDGSTS.E [R250+0x7c008], desc[UR60][R68.64], !P4 ;  /* 0x7c00800044fa7fae */ /* 0x0007e8000e12187c */
[----:B------:R-:W-:Y:S04]  /*23fc0*/  LDGSTS.E [R250+0x7000c], desc[UR60][R50.64], !P5 ;  /* 0x7000c00032fa7fae */ /* 0x000fe8000e92187c */
[----:B------:R4:W-:Y:S01]  /*23fd0*/  LDGSTS.E [R250+0x7400c], desc[UR60][R36.64], !P5 ;  /* 0x7400c00024fa7fae */ /* 0x0009e2000e92187c */
[----:B------:R-:W-:Y:S01]  /*23fe0*/  ISETP.GE.U32.AND P2, PT, R238, 0x7ffffee8, PT ;  /* 0x7ffffee8ee00780c */ /* 0x000fe20003f46070 */
[----:B------:R-:W-:-:S02]  /*23ff0*/  VIADD R159, R239, 0xffffff66 ;  /* 0xffffff66ef9f7836 */ /* 0x000fc40000000000 */
        /* <DEDUP_REMOVED lines=12> */
[----:B------:R-:W4:Y:S04]  /*240c0*/  LDL.LU.64 R146, [R1+0x1130] ;  /* 0x0011300001927983 */ /* 0x000f280000300a00 */
[----:B------:R1:W-:Y:S04]  /*240d0*/  STL.64 [R1+0xe50], R36 ;  /* 0x000e502401007387 */ /* 0x0003e80000100a00 */
[----:B------:R-:W4:Y:S01]  /*240e0*/  LDL.LU.64 R130, [R1+0x1128] ;  /* 0x0011280001827983 */ /* 0x000f220000300a00 */
[----:B------:R-:W-:-:S03]  /*240f0*/  IMAD.WIDE R20, R52, 0x4, R202 ;  /* 0x0000000434147825 */ /* 0x000fc600078e02ca */
[----:B------:R-:W-:Y:S01]  /*24100*/  LDGSTS.E [R251+0x40000], desc[UR60][R68.64], !P2 ;  /* 0x4000000044fb7fae */ /* 0x000fe2000d12187c */
[----:B-1----:R-:W-:-:S03]  /*24110*/  IMAD.WIDE R6, R52, 0x4, R186 ;  /* 0x0000000434067825 */ /* 0x002fc600078e02ba */
        /* <DEDUP_REMOVED lines=13> */
[----:B------:R4:W-:Y:S01]  /*241f0*/  STL.64 [R1+0xe70], R36 ;  /* 0x000e702401007387 */ /* 0x0009e20000100a00 */
[----:B------:R-:W-:-:S03]  /*24200*/  VIADD R240, R240, 0xffffff65 ;  /* 0xffffff65f0f07836 */ /* 0x000fc60000000000 */
[----:B------:R-:W4:Y:S04]  /*24210*/  LDL.LU.64 R98, [R1+0x1108] ;  /* 0x0011080001627983 */ /* 0x000f280000300a00 */
[----:B------:R1:W-:Y:S04]  /*24220*/  STL.64 [R1+0xe78], R20 ;  /* 0x000e781401007387 */ /* 0x0003e80000100a00 */
[----:B------:R1:W-:Y:S04]  /*24230*/  STL.64 [R1+0xe80], R6 ;  /* 0x000e800601007387 */ /* 0x0003e80000100a00 */
[----:B------:R-:W4:Y:S01]  /*24240*/  LDL.LU.64 R170, [R1+0xe00] ;  /* 0x000e000001aa7983 */ /* 0x000f220000300a00 */
[----:B------:R-:W-:Y:S01]  /*24250*/  ISETP.GE.U32.AND P4, PT, R240, 0x7ffffee6, PT ;  /* 0x7ffffee6f000780c */ /* 0x000fe20003f86070 */
[----:B------:R-:W-:Y:S01]  /*24260*/  VIADD R239, R242, 0xffffff64 ;  /* 0xffffff64f2ef7836 */ /* 0x000fe20000000000 */
[----:B------:R-:W1:Y:S01]  /*24270*/  LDC R240, c[0x0][0x230] ;  /* 0x00008c00fff07b82 */ /* 0x000e620000000800 */
[----:B------:R-:W-:Y:S04]  /*24280*/  LDGSTS.E [R251+0x40004], desc[UR60][R50.64], !P3 ;  /* 0x4000400032fb7fae */ /* 0x000fe8000d92187c */
[----:B------:R-:W4:Y:S01]  /*24290*/  LDL.LU.64 R82, [R1+0xdf8] ;  /* 0x000df80001527983 */ /* 0x000f220000300a00 */
[----:B------:R-:W-:-:S02]  /*242a0*/  VIADD R238, R243, 0xffffff47 ;  /* 0xffffff47f3ee7836 */ /* 0x000fc40000000000 */
[----:B---3--:R-:W-:Y:S01]  /*242b0*/  IMAD.WIDE R66, R52, 0x4, R66 ;  /* 0x0000000434427825 */ /* 0x008fe200078e0242 */
[----:B--2---:R-:W2:Y:S01]  /*242c0*/  LDL.LU.64 R50, [R1+0xdf0] ;  /* 0x000df00001327983 */ /* 0x004ea20000300a00 */
[----:B------:R-:W-:Y:S01]  /*242d0*/  ISETP.GE.U32.AND P5, PT, R239, 0x7ffffee5, PT ;  /* 0x7ffffee5ef00780c */ /* 0x000fe20003fa6070 */
[----:B------:R-:W3:Y:S02]  /*242e0*/  LDC R242, c[0x0][0x230] ;  /* 0x00008c00fff27b82 */ /* 0x000ee40000000800 */
[----:B------:R4:W-:Y:S04]  /*242f0*/  LDGSTS.E [R251+0x44004], desc[UR60][R36.64], !P3 ;  /* 0x4400400024fb7fae */ /* 0x0009e8000d92187c */
[----:B------:R1:W-:Y:S01]  /*24300*/  LDGSTS.E [R251+0x48004], desc[UR60][R20.64], !P3 ;  /* 0x4800400014fb7fae */ /* 0x0003e2000d92187c */
[----:B------:R-:W-:Y:S01]  /*24310*/  ISETP.GE.U32.AND P6, PT, R238, 0x7ffffec8, PT ;  /* 0x7ffffec8ee00780c */ /* 0x000fe20003fc6070 */
[----:B------:R-:W-:Y:S01]  /*24320*/  VIADD R159, R244, 0xffffff46 ;  /* 0xffffff46f49f7836 */ /* 0x000fe20000000000 */
[----:B------:R-:W3:Y:S01]  /*24330*/  LDC R238, c[0x0][0x230] ;  /* 0x00008c00ffee7b82 */ /* 0x000ee20000000800 */
[----:B------:R1:W-:Y:S01]  /*24340*/  LDGSTS.E [R251+0x4c004], desc[UR60][R6.64], !P3 ;  /* 0x4c00400006fb7fae */ /* 0x0003e2000d92187c */
[----:B----4-:R-:W-:-:S03]  /*24350*/  IMAD.WIDE R36, R52, 0x4, R114 ;  /* 0x0000000434247825 */ /* 0x010fc600078e0272 */
[----:B------:R4:W-:Y:S03]  /*24360*/  STL.64 [R1+0xe88], R66 ;  /* 0x000e884201007387 */ /* 0x0009e60000100a00 */
[----:B------:R-:W3:Y:S01]  /*24370*/  LDC R239, c[0x0][0x230] ;  /* 0x00008c00ffef7b82 */ /* 0x000ee20000000800 */
[C---:B-1----:R-:W-:Y:S01]  /*24380*/  IMAD.WIDE R20, R52.reuse, 0x4, R146 ;  /* 0x0000000434147825 */ /* 0x042fe200078e0292 */
[----:B------:R1:W-:Y:S03]  /*24390*/  STL.64 [R1+0xe90], R36 ;  /* 0x000e902401007387 */ /* 0x0003e60000100a00 */
[C---:B------:R-:W-:Y:S01]  /*243a0*/  IMAD.WIDE R6, R52.reuse, 0x4, R130 ;  /* 0x0000000434067825 */ /* 0x040fe200078e0282 */
[----:B------:R1:W-:Y:S02]  /*243b0*/  STL.64 [R1+0xe98], R20 ;  /* 0x000e981401007387 */ /* 0x0003e40000100a00 */
[----:B------:R-:W3:Y:S02]  /*243c0*/  LDC R243, c[0x0][0x230] ;  /* 0x00008c00fff37b82 */ /* 0x000ee40000000800 */
[----:B------:R-:W3:Y:S04]  /*243d0*/  LDL.LU.64 R114, [R1+0xde8] ;  /* 0x000de80001727983 */ /* 0x000ee80000300a00 */
[----:B------:R1:W-:Y:S04]  /*243e0*/  STL.64 [R1+0xea0], R6 ;  /* 0x000ea00601007387 */ /* 0x0003e80000100a00 */
[----:B------:R-:W-:Y:S04]  /*243f0*/  LDGSTS.E [R251+0x40008], desc[UR60][R66.64], !P4 ;  /* 0x4000800042fb7fae */ /* 0x000fe8000e12187c */
[----:B------:R-:W3:Y:S01]  /*24400*/  LDL.LU.64 R146, [R1+0xde0] ;  /* 0x000de00001927983 */ /* 0x000ee20000300a00 */
[----:B------:R-:W-:-:S03]  /*24410*/  IMAD.WIDE R68, R52, 0x4, R218 ;  /* 0x0000000434447825 */ /* 0x000fc600078e02da */
[----:B------:R1:W-:Y:S04]  /*24420*/  LDGSTS.E [R251+0x44008], desc[UR60][R36.64], !P4 ;  /* 0x4400800024fb7fae */ /* 0x0003e8000e12187c */
[----:B----4-:R-:W4:Y:S04]  /*24430*/  LDL.LU.64 R66, [R1+0xdd8] ;  /* 0x000dd80001427983 */ /* 0x010f280000300a00 */
[----:B------:R1:W-:Y:S02]  /*24440*/  LDGSTS.E [R251+0x48008], desc[UR60][R20.64], !P4 ;  /* 0x4800800014fb7fae */ /* 0x0003e4000e12187c */
[----:B-1----:R-:W-:-:S02]  /*24450*/  IMAD.WIDE R36, R52, 0x4, R202 ;  /* 0x0000000434247825 */ /* 0x002fc400078e02ca */
[----:B------:R1:W-:Y:S04]  /*24460*/  LDGSTS.E [R251+0x4c008], desc[UR60][R6.64], !P4 ;  /* 0x4c00800006fb7fae */ /* 0x0003e8000e12187c */
[----:B------:R-:W4:Y:S01]  /*24470*/  LDL.LU.64 R130, [R1+0xdd0] ;  /* 0x000dd00001827983 */ /* 0x000f220000300a00 */
[----:B------:R-:W-:-:S03]  /*24480*/  IMAD.WIDE R20, R52, 0x4, R186 ;  /* 0x0000000434147825 */ /* 0x000fc600078e02ba */
[----:B------:R1:W-:Y:S02]  /*24490*/  STL.64 [R1+0xea8], R68 ;  /* 0x000ea84401007387 */ /* 0x0003e40000100a00 */
[C---:B-1----:R-:W-:Y:S02]  /*244a0*/  IMAD.WIDE R6, R52.reuse, 0x4, R98 ;  /* 0x0000000434067825 */ /* 0x042fe400078e0262 */
[----:B------:R1:W-:Y:S04]  /*244b0*/  LDGSTS.E [R251+0x4000c], desc[UR60][R68.64], !P5 ;  /* 0x4000c00044fb7fae */ /* 0x0003e8000e92187c */
[----:B------:R-:W4:Y:S04]  /*244c0*/  LDL.LU.64 R98, [R1+0xdc8] ;  /* 0x000dc80001627983 */ /* 0x000f280000300a00 */
[----:B------:R1:W-:Y:S02]  /*244d0*/  STL.64 [R1+0xeb0], R36 ;  /* 0x000eb02401007387 */ /* 0x0003e40000100a00 */
[----:B-1----:R-:W-:-:S02]  /*244e0*/  IMAD.WIDE R68, R52, 0x4, R170 ;  /* 0x0000000434447825 */ /* 0x002fc400078e02aa */
[----:B------:R1:W-:Y:S04]  /*244f0*/  LDGSTS.E [R251+0x4400c], desc[UR60][R36.64], !P5 ;  /* 0x4400c00024fb7fae */ /* 0x0003e8000e92187c */
[----:B------:R2:W-:Y:S04]  /*24500*/  STL.64 [R1+0xeb8], R20 ;  /* 0x000eb81401007387 */ /* 0x0005e80000100a00 */
[----:B------:R2:W-:Y:S01]  /*24510*/  LDGSTS.E [R251+0x4800c], desc[UR60][R20.64], !P5 ;  /* 0x4800c00014fb7fae */ /* 0x0005e2000e92187c */
[----:B-1----:R-:W-:-:S03]  /*24520*/  IMAD.WIDE R36, R52, 0x4, R82 ;  /* 0x0000000434247825 */ /* 0x002fc600078e0252 */
[----:B------:R3:W-:Y:S04]  /*24530*/  STL.64 [R1+0xec0], R6 ;  /* 0x000ec00601007387 */ /* 0x0007e80000100a00 */
[----:B------:R3:W-:Y:S04]  /*24540*/  LDGSTS.E [R251+0x4c00c], desc[UR60][R6.64], !P5 ;  /* 0x4c00c00006fb7fae */ /* 0x0007e8000e92187c */
        /* <DEDUP_REMOVED lines=10> */
[----:B---3--:R-:W-:Y:S01]  /*245f0*/  IMAD.WIDE R6, R52, 0x4, R114 ;  /* 0x0000000434067825 */ /* 0x008fe200078e0272 */
[----:B------:R-:W-:-:S02]  /*24600*/  ISETP.GE.U32.AND P1, PT, R159, 0x7ffffec7, PT ;  /* 0x7ffffec79f00780c */ /* 0x000fc40003f26070 */
[----:B------:R1:W-:Y:S04]  /*24610*/  LDGSTS.E [R251+0x58000], desc[UR60][R20.64], !P6 ;  /* 0x5800000014fb7fae */ /* 0x0003e8000f12187c */
[----:B------:R3:W-:Y:S01]  /*24620*/  STL.64 [R1+0x11a0], R6 ;  /* 0x0011a00601007387 */ /* 0x0007e20000100a00 */
[----:B----4-:R-:W-:-:S04]  /*24630*/  IMAD.WIDE R36, R52, 0x4, R66 ;  /* 0x0000000434247825 */ /* 0x010fc800078e0242 */
[----:B------:R-:W-:Y:S01]  /*24640*/  IMAD.WIDE R68, R52, 0x4, R146 ;  /* 0x0000000434447825 */ /* 0x000fe200078e0292 */
[----:B------:R-:W4:Y:S01]  /*24650*/  LDL.LU.64 R66, [R1+0xda0] ;  /* 0x000da00001427983 */ /* 0x000f220000300a00 */
[----:B------:R-:W-:-:S03]  /*24660*/  IADD3 R159, R245, -0xbb, RZ ;  /* 0xffffff45f59f7810 */ /* 0x000fc60007ffe0ff */
[----:B------:R3:W-:Y:S01]  /*24670*/  LDGSTS.E [R251+0x5c000], desc[UR60][R6.64], !P6 ;  /* 0x5c00000006fb7fae */ /* 0x0007e2000f12187c */
[----:B-1----:R-:W-:-:S03]  /*24680*/  IMAD.WIDE R20, R52, 0x4, R130 ;  /* 0x0000000434147825 */ /* 0x002fc600078e0282 */
[----:B------:R-:W-:Y:S01]  /*24690*/  STL.64 [R1+0x11a8], R68 ;  /* 0x0011a84401007387 */ /* 0x000fe20000100a00 */
[----:B------:R-:W-:-:S03]  /*246a0*/  ISETP.GE.U32.AND P2, PT, R159, 0x7ffffec6, PT ;  /* 0x7ffffec69f00780c */ /* 0x000fc60003f46070 */
[----:B------:R-:W4:Y:S04]  /*246b0*/  LDL.LU.64 R218, [R1+0xd98] ;  /* 0x000d980001da7983 */ /* 0x000f280000300a00 */
[----:B------:R1:W-:Y:S01]  /*246c0*/  STL.64 [R1+0x11b0], R36 ;  /* 0x0011b02401007387 */ /* 0x0003e20000100a00 */
[----:B---3--:R-:W-:-:S03]  /*246d0*/  IMAD.WIDE R6, R52, 0x4, R98 ;  /* 0x0000000434067825 */ /* 0x008fc600078e0262 */
[----:B------:R-:W3:Y:S04]  /*246e0*/  LDL.LU.64 R202, [R1+0xd90] ;  /* 0x000d900001ca7983 */ /* 0x000ee80000300a00 */
[----:B------:R1:W-:Y:S04]  /*246f0*/  STL.64 [R1+0x11b8], R20 ;  /* 0x0011b81401007387 */ /* 0x0003e80000100a00 */
[----:B------:R-:W3:Y:S04]  /*24700*/  LDL.LU.64 R186, [R1+0xd88] ;  /* 0x000d880001ba7983 */ /* 0x000ee80000300a00 */
[----:B------:R1:W-:Y:S04]  /*24710*/  STL.64 [R1+0x11c0], R6 ;  /* 0x0011c00601007387 */ /* 0x0003e80000100a00 */
[----:B------:R-:W3:Y:S04]  /*24720*/  LDL.LU.64 R114, [R1+0xa80] ;  /* 0x000a800001727983 */ /* 0x000ee80000300a00 */
[----:B------:R-:W-:Y:S04]  /*24730*/  LDGSTS.E [R251+0x50004], desc[UR60][R68.64], !P1 ;  /* 0x5000400044fb7fae */ /* 0x000fe8000c92187c */
[----:B------:R1:W-:Y:S04]  /*24740*/  LDGSTS.E [R251+0x54004], desc[UR60][R36.64], !P1 ;  /* 0x5400400024fb7fae */ /* 0x0003e8000c92187c */
[----:B------:R-:W3:Y:S04]  /*24750*/  LDL.LU.64 R146, [R1+0xa78] ;  /* 0x000a780001927983 */ /* 0x000ee80000300a00 */
[----:B------:R1:W-:Y:S04]  /*24760*/  LDGSTS.E [R251+0x58004], desc[UR60][R20.64], !P1 ;  /* 0x5800400014fb7fae */ /* 0x0003e8000c92187c */
[----:B------:R-:W3:Y:S04]  /*24770*/  LDL.LU.64 R130, [R1+0xa70] ;  /* 0x000a700001827983 */ /* 0x000ee80000300a00 */
[----:B------:R1:W-:Y:S04]  /*24780*/  LDGSTS.E [R251+0x5c004], desc[UR60][R6.64], !P1 ;  /* 0x5c00400006fb7fae */ /* 0x0003e8000c92187c */
[----:B------:R-:W3:Y:S01]  /*24790*/  LDL.LU.64 R98, [R1+0xa68] ;  /* 0x000a680001627983 */ /* 0x000ee20000300a00 */
[----:B--2---:R-:W-:-:S04]  /*247a0*/  IMAD.WIDE R50, R52, 0x4, R50 ;  /* 0x0000000434327825 */ /* 0x004fc800078e0232 */
[C---:B-1----:R-:W-:Y:S01]  /*247b0*/  IMAD.WIDE R36, R52.reuse, 0x4, R234 ;  /* 0x0000000434247825 */ /* 0x042fe200078e02ea */
[----:B------:R1:W-:Y:S03]  /*247c0*/  STL.64 [R1+0x11c8], R50 ;  /* 0x0011c83201007387 */ /* 0x0003e60000100a00 */
[C---:B------:R-:W-:Y:S01]  /*247d0*/  IMAD.WIDE R20, R52.reuse, 0x4, R170 ;  /* 0x0000000434147825 */ /* 0x040fe200078e02aa */
[----:B------:R2:W-:Y:S03]  /*247e0*/  STL.64 [R1+0x11d0], R36 ;  /* 0x0011d02401007387 */ /* 0x0005e60000100a00 */
[----:B------:R-:W-:Y:S01]  /*247f0*/  IMAD.WIDE R6, R52, 0x4, R82 ;  /* 0x0000000434067825 */ /* 0x000fe200078e0252 */
[----:B------:R3:W-:Y:S04]  /*24800*/  STL.64 [R1+0x11d8], R20 ;  /* 0x0011d81401007387 */ /* 0x0007e80000100a00 */
[----:B------:R-:W-:Y:S04]  /*24810*/  LDGSTS.E [R251+0x50008], desc[UR60][R50.64], !P2 ;  /* 0x5000800032fb7fae */ /* 0x000fe8000d12187c */
[----:B------:R3:W-:Y:S01]  /*24820*/  STL.64 [R1+0x11e0], R6 ;  /* 0x0011e00601007387 */ /* 0x0007e20000100a00 */
[----:B------:R-:W-:-:S02]  /*24830*/  VIADD R159, R241, 0xffffff44 ;  /* 0xffffff44f19f7836 */ /* 0x000fc40000000000 */
[----:B------:R-:W3:Y:S01]  /*24840*/  LDC R241, c[0x0][0x230] ;  /* 0x00008c00fff17b82 */ /* 0x000ee20000000800 */
[----:B------:R2:W-:Y:S04]  /*24850*/  LDGSTS.E [R251+0x54008], desc[UR60][R36.64], !P2 ;  /* 0x5400800024fb7fae */ /* 0x0005e8000d12187c */
[----:B-1----:R-:W3:Y:S04]  /*24860*/  LDL.LU.64 R50, [R1+0xa60] ;  /* 0x000a600001327983 */ /* 0x002ee80000300a00 */
[----:B------:R-:W3:Y:S04]  /*24870*/  LDL.LU.64 R170, [R1+0xa58] ;  /* 0x000a580001aa7983 */ /* 0x000ee80000300a00 */
[----:B------:R-:W3:Y:S01]  /*24880*/  LDL.LU.64 R82, [R1+0xa50] ;  /* 0x000a500001527983 */ /* 0x000ee20000300a00 */
[----:B----4-:R-:W-:Y:S01]  /*24890*/  IMAD.WIDE R68, R52, 0x4, R66 ;  /* 0x0000000434447825 */ /* 0x010fe200078e0242 */
[----:B------:R-:W-:-:S02]  /*248a0*/  ISETP.GE.U32.AND P3, PT, R159, 0x7ffffec5, PT ;  /* 0x7ffffec59f00780c */ /* 0x000fc40003f66070 */
[----:B------:R-:W4:Y:S01]  /*248b0*/  LDL.LU.64 R66, [R1+0xa48] ;  /* 0x000a480001427983 */ /* 0x000f220000300a00 */
[----:B------:R-:W-:-:S03]  /*248c0*/  VIADD R159, R238, 0xffffff27 ;  /* 0xffffff27ee9f7836 */ /* 0x000fc60000000000 */
[----:B------:R3:W-:Y:S01]  /*248d0*/  LDGSTS.E [R251+0x58008], desc[UR60][R20.64], !P2 ;  /* 0x5800800014fb7fae */ /* 0x0007e2000d12187c */
[----:B------:R-:W1:Y:S01]  /*248e0*/  LDC R238, c[0x0][0x230] ;  /* 0x00008c00ffee7b82 */ /* 0x000e620000000800 */
[----:B------:R-:W-:Y:S02]  /*248f0*/  ISETP.GE.U32.AND P4, PT, R159, 0x7ffffea8, PT ;  /* 0x7ffffea89f00780c */ /* 0x000fe40003f86070 */
[----:B------:R3:W-:Y:S01]  /*24900*/  LDGSTS.E [R251+0x5c008], desc[UR60][R6.64], !P2 ;  /* 0x5c00800006fb7fae */ /* 0x0007e2000d12187c */
[----:B--2---:R-:W-:-:S03]  /*24910*/  IMAD.WIDE R36, R52, 0x4, R218 ;  /* 0x0000000434247825 */ /* 0x004fc600078e02da */
[----:B------:R2:W-:Y:S01]  /*24920*/  STL.64 [R1+0x11e8], R68 ;  /* 0x0011e84401007387 */ /* 0x0005e20000100a00 */
[----:B------:R-:W-:-:S03]  /*24930*/  VIADD R159, R242, 0xffffff26 ;  /* 0xffffff26f29f7836 */ /* 0x000fc60000000000 */
[----:B------:R2:W-:Y:S01]  /*24940*/  LDGSTS.E [R251+0x5000c], desc[UR60][R68.64], !P3 ;  /* 0x5000c00044fb7fae */ /* 0x0005e2000d92187c */
[----:B------:R-:W1:Y:S01]  /*24950*/  LDC R242, c[0x0][0x230] ;  /* 0x00008c00fff27b82 */ /* 0x000e620000000800 */
[C---:B---3--:R-:W-:Y:S02]  /*24960*/  IMAD.WIDE R20, R52.reuse, 0x4, R202 ;  /* 0x0000000434147825 */ /* 0x048fe400078e02ca */
[----:B------:R3:W-:Y:S04]  /*24970*/  STL.64 [R1+0x11f0], R36 ;  /* 0x0011f02401007387 */ /* 0x0007e80000100a00 */
[----:B------:R3:W-:Y:S01]  /*24980*/  LDGSTS.E [R251+0x5400c], desc[UR60][R36.64], !P3 ;  /* 0x5400c00024fb7fae */ /* 0x0007e2000d92187c */
[----:B------:R-:W-:-:S03]  /*24990*/  IMAD.WIDE R6, R52, 0x4, R186 ;  /* 0x0000000434067825 */ /* 0x000fc600078e02ba */
[----:B------:R3:W-:Y:S01]  /*249a0*/  STL.64 [R1+0x11f8], R20 ;  /* 0x0011f81401007387 */ /* 0x0007e20000100a00 */
[----:B------:R-:W-:-:S03]  /*249b0*/  ISETP.GE.U32.AND P5, PT, R159, 0x7ffffea7, PT ;  /* 0x7ffffea79f00780c */ /* 0x000fc60003fa6070 */
[----:B------:R3:W-:Y:S01]  /*249c0*/  LDGSTS.E [R251+0x5800c], desc[UR60][R20.64], !P3 ;  /* 0x5800c00014fb7fae */ /* 0x0007e2000d92187c */
[----:B--2---:R-:W-:-:S03]  /*249d0*/  IMAD.WIDE R68, R52, 0x4, R114 ;  /* 0x0000000434447825 */ /* 0x004fc600078e0272 */
[----:B------:R2:W-:Y:S04]  /*249e0*/  STL.64 [R1+0x1200], R6 ;  /* 0x0012000601007387 */ /* 0x0005e80000100a00 */
[----:B------:R2:W-:Y:S04]  /*249f0*/  LDGSTS.E [R251+0x5c00c], desc[UR60][R6.64], !P3 ;  /* 0x5c00c00006fb7fae */ /* 0x0005e8000d92187c */
[----:B------:R-:W-:Y:S01]  /*24a00*/  STL.64 [R1+0x1fb8], R68 ;  /* 0x001fb84401007387 */ /* 0x000fe20000100a00 */
[----:B---3--:R-:W-:-:S03]  /*24a10*/  IMAD.WIDE R36, R52, 0x4, R146 ;  /* 0x0000000434247825 */ /* 0x008fc600078e0292 */
[----:B------:R-:W3:Y:S01]  /*24a20*/  LDL.LU.64 R114, [R1+0xa40] ;  /* 0x000a400001727983 */ /* 0x000ee20000300a00 */
[----:B------:R-:W-:-:S03]  /*24a30*/  IMAD.WIDE R20, R52, 0x4, R130 ;  /* 0x0000000434147825 */ /* 0x000fc600078e0282 */
[----:B------:R1:W-:Y:S01]  /*24a40*/  STL.64 [R1+0x1fc0], R36 ;  /* 0x001fc02401007387 */ /* 0x0003e20000100a00 */
[----:B--2---:R-:W-:-:S03]  /*24a50*/  IMAD.WIDE R6, R52, 0x4, R98 ;  /* 0x0000000434067825 */ /* 0x004fc600078e0262 */
[----:B------:R2:W-:Y:S04]  /*24a60*/  STL.64 [R1+0x1fc8], R20 ;  /* 0x001fc81401007387 */ /* 0x0005e80000100a00 */
[----:B------:R4:W-:Y:S04]  /*24a70*/  STL.64 [R1+0x1fd0], R6 ;  /* 0x001fd00601007387 */ /* 0x0009e80000100a00 */
[----:B------:R-:W-:Y:S04]  /*24a80*/  LDGSTS.E [R251+0x60000], desc[UR60][R68.64], !P4 ;  /* 0x6000000044fb7fae */ /* 0x000fe8000e12187c */
[----:B------:R-:W3:Y:S04]  /*24a90*/  LDL.LU.64 R146, [R1+0xa20] ;  /* 0x000a200001927983 */ /* 0x000ee80000300a00 */
[----:B------:R1:W-:Y:S04]  /*24aa0*/  LDGSTS.E [R251+0x64000], desc[UR60][R36.64], !P4 ;  /* 0x6400000024fb7fae */ /* 0x0003e8000e12187c */
[----:B------:R2:W-:Y:S04]  /*24ab0*/  LDGSTS.E [R251+0x68000], desc[UR60][R20.64], !P4 ;  /* 0x6800000014fb7fae */ /* 0x0005e8000e12187c */
[----:B------:R-:W3:Y:S04]  /*24ac0*/  LDL.LU.64 R130, [R1+0x700] ;  /* 0x0007000001827983 */ /* 0x000ee80000300a00 */
[----:B------:R4:W-:Y:S04]  /*24ad0*/  LDGSTS.E [R251+0x6c000], desc[UR60][R6.64], !P4 ;  /* 0x6c00000006fb7fae */ /* 0x0009e8000e12187c */
[----:B------:R-:W3:Y:S01]  /*24ae0*/  LDL.LU.64 R98, [R1+0x6e0] ;  /* 0x0006e00001627983 */ /* 0x000ee20000300a00 */
[----:B------:R-:W-:-:S04]  /*24af0*/  IMAD.WIDE R50, R52, 0x4, R50 ;  /* 0x0000000434327825 */ /* 0x000fc800078e0232 */
[C---:B-1----:R-:W-:Y:S01]  /*24b00*/  IMAD.WIDE R36, R52.reuse, 0x4, R170 ;  /* 0x0000000434247825 */ /* 0x042fe200078e02aa */
[----:B------:R1:W-:Y:S03]  /*24b10*/  LDGSTS.E [R251+0x60004], desc[UR60][R50.64], !P5 ;  /* 0x6000400032fb7fae */ /* 0x0003e6000e92187c */
[C---:B--2---:R-:W-:Y:S01]  /*24b20*/  IMAD.WIDE R20, R52.reuse, 0x4, R82 ;  /* 0x0000000434147825 */ /* 0x044fe200078e0252 */
[----:B------:R2:W-:Y:S04]  /*24b30*/  LDGSTS.E [R251+0x64004], desc[UR60][R36.64], !P5 ;  /* 0x6400400024fb7fae */ /* 0x0005e8000e92187c */
[----:B------:R-:W2:Y:S01]  /*24b40*/  LDL.LU.64 R82, [R1+0x6c0] ;  /* 0x0006c00001527983 */ /* 0x000ea20000300a00 */
[----:B----4-:R-:W-:-:S03]  /*24b50*/  IMAD.WIDE R6, R52, 0x4, R66 ;  /* 0x0000000434067825 */ /* 0x010fc600078e0242 */
[----:B------:R4:W-:Y:S04]  /*24b60*/  STL.64 [R1+0x1fd8], R50 ;  /* 0x001fd83201007387 */ /* 0x0009e80000100a00 */
[----:B------:R1:W-:Y:S04]  /*24b70*/  STL.64 [R1+0x1fe0], R36 ;  /* 0x001fe02401007387 */ /* 0x0003e80000100a00 */
[----:B------:R2:W-:Y:S04]  /*24b80*/  STL.64 [R1+0x1fe8], R20 ;  /* 0x001fe81401007387 */ /* 0x0005e80000100a00 */
[----:B----4-:R-:W4:Y:S04]  /*24b90*/  LDL.LU.64 R50, [R1+0x6a0] ;  /* 0x0006a00001327983 */ /* 0x010f280000300a00 */
[----:B------:R2:W-:Y:S04]  /*24ba0*/  STL.64 [R1+0x1ff0], R6 ;  /* 0x001ff00601007387 */ /* 0x0005e80000100a00 */
[----:B------:R-:W4:Y:S04]  /*24bb0*/  LDL.LU.64 R66, [R1+0xa38] ;  /* 0x000a380001427983 */ /* 0x000f280000300a00 */
[----:B------:R-:W4:Y:S04]  /*24bc0*/  LDL.LU.64 R218, [R1+0xa30] ;  /* 0x000a300001da7983 */ /* 0x000f280000300a00 */
[----:B------:R-:W4:Y:S04]  /*24bd0*/  LDL.LU.64 R186, [R1+0xa28] ;  /* 0x000a280001ba7983 */ /* 0x000f280000300a00 */
[----:B------:R-:W4:Y:S04]  /*24be0*/  LDL.LU.64 R170, [R1+0xa18] ;  /* 0x000a180001aa7983 */ /* 0x000f280000300a00 */
[----:B------:R-:W4:Y:S04]  /*24bf0*/  LDL.LU.64 R132, [R1+0xa10] ;  /* 0x000a100001847983 */ /* 0x000f280000300a00 */
[----:B------:R-:W4:Y:S04]  /*24c00*/  LDL.LU.64 R100, [R1+0xa08] ;  /* 0x000a080001647983 */ /* 0x000f280000300a00 */
[----:B------:R4:W-:Y:S01]  /*24c10*/  LDGSTS.E [R251+0x68004], desc[UR60][R20.64], !P5 ;  /* 0x6800400014fb7fae */ /* 0x0009e2000e92187c */
[----:B---3--:R-:W-:-:S03]  /*24c20*/  IMAD.WIDE R204, R52, 0x4, R114 ;  /* 0x0000000434cc7825 */ /* 0x008fc600078e0272 */
[----:B------:R3:W-:Y:S01]  /*24c30*/  LDGSTS.E [R251+0x6c004], desc[UR60][R6.64], !P5 ;  /* 0x6c00400006fb7fae */ /* 0x0007e2000e92187c */
[----:B------:R-:W-:-:S03]  /*24c40*/  IMAD.WIDE R172, R52, 0x4, R146 ;  /* 0x0000000434ac7825 */ /* 0x000fc600078e0292 */
[----:B------:R-:W3:Y:S04]  /*24c50*/  LDL.LU.64 R146, [R1+0x6f8] ;  /* 0x0006f80001927983 */ /* 0x000ee80000300a00 */
[----:B------:R-:W3:Y:S01]  /*24c60*/  LDL.LU.64 R68, [R1+0x6f0] ;  /* 0x0006f00001447983 */ /* 0x000ee20000300a00 */
[----:B------:R-:W-:-:S03]  /*24c70*/  IMAD.WIDE R148, R52, 0x4, R130 ;  /* 0x0000000434947825 */ /* 0x000fc600078e0282 */
[----:B------:R-:W3:Y:S04]  /*24c80*/  LDL.LU.64 R130, [R1+0x6e8] ;  /* 0x0006e80001827983 */ /* 0x000ee80000300a00 */
[----:B------:R-:W3:Y:S01]  /*24c90*/  LDL.LU.64 R114, [R1+0x6d8] ;  /* 0x0006d80001727983 */ /* 0x000ee20000300a00 */
[----:B------:R-:W-:-:S03]  /*24ca0*/  IMAD.WIDE R116, R52, 0x4, R98 ;  /* 0x0000000434747825 */ /* 0x000fc600078e0262 */
[----:B------:R-:W-:Y:S04]  /*24cb0*/  STL.64 [R1+0x1ff8], R204 ;  /* 0x001ff8cc01007387 */ /* 0x000fe80000100a00 */
[----:B-1----:R-:W3:Y:S04]  /*24cc0*/  LDL.LU.64 R36, [R1+0x6d0] ;  /* 0x0006d00001247983 */ /* 0x002ee80000300a00 */
[----:B------:R-:W3:Y:S04]  /*24cd0*/  LDL.LU.64 R98, [R1+0x6c8] ;  /* 0x0006c80001627983 */ /* 0x000ee80000300a00 */
[----:B------:R-:W-:Y:S01]  /*24ce0*/  STL.64 [R1+0x2018], R172 ;  /* 0x002018ac01007387 */ /* 0x000fe20000100a00 */
[----:B--2---:R-:W-:-:S03]  /*24cf0*/  IMAD.WIDE R84, R52, 0x4, R82 ;  /* 0x0000000434547825 */ /* 0x004fc600078e0252 */
[----:B------:R-:W2:Y:S04]  /*24d00*/  LDL.LU.64 R82, [R1+0x6b8] ;  /* 0x0006b80001527983 */ /* 0x000ea80000300a00 */
[----:B------:R-:W2:Y:S04]  /*24d10*/  LDL.LU.64 R20, [R1+0x6b0] ;  /* 0x0006b00001147983 */ /* 0x000ea80000300a00 */
[----:B------:R-:W-:Y:S01]  /*24d20*/  STL.64 [R1+0x23b8], R148 ;  /* 0x0023b89401007387 */ /* 0x000fe20000100a00 */
[----:B----4-:R-:W-:-:S03]  /*24d30*/  IMAD.WIDE R202, R52, 0x4, R66 ;  /* 0x0000000434ca7825 */ /* 0x010fc600078e0242 */
[----:B------:R-:W4:Y:S01]  /*24d40*/  LDL.LU.64 R66, [R1+0x6a8] ;  /* 0x0006a80001427983 */ /* 0x000f220000300a00 */
[----:B------:R-:W-:-:S03]  /*24d50*/  IMAD.WIDE R188, R52, 0x4, R218 ;  /* 0x0000000434bc7825 */ /* 0x000fc600078e02da */
[----:B------:R-:W4:Y:S04]  /*24d60*/  LDL.LU.64 R6, [R1+0x698] ;  /* 0x0006980001067983 */ /* 0x000f280000300a00 */
[----:B------:R-:W-:Y:S04]  /*24d70*/  STL.64 [R1+0x23d8], R116 ;  /* 0x0023d87401007387 */ /* 0x000fe80000100a00 */
[----:B------:R-:W4:Y:S04]  /*24d80*/  LDL.LU.64 R234, [R1+0x690] ;  /* 0x0006900001ea7983 */ /* 0x000f280000300a00 */
[----:B------:R-:W4:Y:S01]  /*24d90*/  LDL.LU.64 R218, [R1+0x688] ;  /* 0x0006880001da7983 */ /* 0x000f220000300a00 */
[----:B------:R-:W-:-:S02]  /*24da0*/  VIADD R159, R240, 0xffffff25 ;  /* 0xffffff25f09f7836 */ /* 0x000fc40000000000 */
        /* <DEDUP_REMOVED lines=14> */
[----:B------:R-:W-:Y:S02]  /*24e90*/  VIADD R159, R241, 0xffffff06 ;  /* 0xffffff06f19f7836 */ /* 0x000fe40000000000 */
[----:B------:R-:W-:Y:S01]  /*24ea0*/  IMAD.WIDE R152, R52, 0x4, R100 ;  /* 0x0000000434987825 */ /* 0x000fe200078e0264 */
[----:B------:R-:W-:Y:S01]  /*24eb0*/  STL.64 [R1+0x2008], R188 ;  /* 0x002008bc01007387 */ /* 0x000fe20000100a00 */
[----:B------:R-:W1:Y:S03]  /*24ec0*/  LDC R239, c[0x0][0x230] ;  /* 0x00008c00ffef7b82 */ /* 0x000e660000000800 */
[----:B------:R-:W-:Y:S01]  /*24ed0*/  STL.64 [R1+0x2010], R186 ;  /* 0x002010ba01007387 */ /* 0x000fe20000100a00 */
[----:B------:R-:W-:-:S03]  /*24ee0*/  ISETP.GE.U32.AND P3, PT, R159, 0x7ffffe87, PT ;  /* 0x7ffffe879f00780c */ /* 0x000fc60003f66070 */
[----:B------:R4:W-:Y:S01]  /*24ef0*/  STL.64 [R1+0x2020], R170 ;  /* 0x002020aa01007387 */ /* 0x0009e20000100a00 */
[----:B------:R-:W1:Y:S01]  /*24f00*/  LDC R241, c[0x0][0x230] ;  /* 0x00008c00fff17b82 */ /* 0x000e620000000800 */
[C---:B---3--:R-:W-:Y:S02]  /*24f10*/  IMAD.WIDE R146, R52.reuse, 0x4, R146 ;  /* 0x0000000434927825 */ /* 0x048fe400078e0292 */
[----:B------:R-:W-:Y:S02]  /*24f20*/  STL.64 [R1+0x2028], R154 ;  /* 0x0020289a01007387 */ /* 0x000fe40000100a00 */
[C---:B------:R-:W-:Y:S02]  /*24f30*/  IMAD.WIDE R132, R52.reuse, 0x4, R68 ;  /* 0x0000000434847825 */ /* 0x040fe400078e0244 */
[----:B------:R-:W-:Y:S04]  /*24f40*/  STL.64 [R1+0x2030], R152 ;  /* 0x0020309801007387 */ /* 0x000fe80000100a00 */
[----:B------:R3:W-:Y:S01]  /*24f50*/  STL.64 [R1+0x23c0], R146 ;  /* 0x0023c09201007387 */ /* 0x0007e20000100a00 */
[----:B------:R-:W-:-:S03]  /*24f60*/  IMAD.WIDE R130, R52, 0x4, R130 ;  /* 0x0000000434827825 */ /* 0x000fc600078e0282 */
[----:B------:R-:W-:Y:S01]  /*24f70*/  LDGSTS.E [R251+0x60008], desc[UR60][R204.64], !P6 ;  /* 0x60008000ccfb7fae */ /* 0x000fe2000f12187c */
[----:B------:R-:W-:-:S03]  /*24f80*/  IMAD.WIDE R114, R52, 0x4, R114 ;  /* 0x0000000434727825 */ /* 0x000fc600078e0272 */
[----:B------:R-:W-:Y:S04]  /*24f90*/  STL.64 [R1+0x23c8], R132 ;  /* 0x0023c88401007387 */ /* 0x000fe80000100a00 */
[----:B------:R-:W-:Y:S01]  /*24fa0*/  LDGSTS.E [R251+0x64008], desc[UR60][R202.64], !P6 ;  /* 0x64008000cafb7fae */ /* 0x000fe2000f12187c */
[----:B------:R-:W-:-:S03]  /*24fb0*/  IMAD.WIDE R100, R52, 0x4, R36 ;  /* 0x0000000434647825 */ /* 0x000fc600078e0224 */
[----:B------:R-:W-:Y:S01]  /*24fc0*/  STL.64 [R1+0x23d0], R130 ;  /* 0x0023d08201007387 */ /* 0x000fe20000100a00 */
[----:B------:R-:W-:-:S03]  /*24fd0*/  IMAD.WIDE R98, R52, 0x4, R98 ;  /* 0x0000000434627825 */ /* 0x000fc600078e0262 */
[----:B------:R-:W-:Y:S04]  /*24fe0*/  LDGSTS.E [R251+0x68008], desc[UR60][R188.64], !P6 ;  /* 0x68008000bcfb7fae */ /* 0x000fe8000f12187c */
[----:B------:R1:W-:Y:S04]  /*24ff0*/  STL.64 [R1+0x23e0], R114 ;  /* 0x0023e07201007387 */ /* 0x0003e80000100a00 */
        /* <DEDUP_REMOVED lines=13> */
[----:B--2---:R-:W-:-:S03]  /*250d0*/  IMAD.WIDE R82, R52, 0x4, R82 ;  /* 0x0000000434527825 */ /* 0x004fc600078e0252 */
[----:B------:R-:W-:Y:S01]  /*250e0*/  LDGSTS.E [R251+0x78004], desc[UR60][R100.64], !P3 ;  /* 0x7800400064fb7fae */ /* 0x000fe2000d92187c */
[----:B------:R-:W-:-:S03]  /*250f0*/  IMAD.WIDE R68, R52, 0x4, R20 ;  /* 0x0000000434447825 */ /* 0x000fc600078e0214 */
[----:B------:R2:W-:Y:S04]  /*25100*/  STL.64 [R1+0x2400], R82 ;  /* 0x0024005201007387 */ /* 0x0005e80000100a00 */
[----:B------:R-:W-:Y:S01]  /*25110*/  STL.64 [R1+0x2408], R68 ;  /* 0x0024084401007387 */ /* 0x000fe20000100a00 */
[----:B----4-:R-:W-:-:S03]  /*25120*/  IMAD.WIDE R66, R52, 0x4, R66 ;  /* 0x0000000434427825 */ /* 0x010fc600078e0242 */
[----:B------:R-:W-:Y:S01]  /*25130*/  LDGSTS.E [R251+0x7c004], desc[UR60][R98.64], !P3 ;  /* 0x7c00400062fb7fae */ /* 0x000fe2000d92187c */
[----:B------:R-:W-:-:S03]  /*25140*/  IMAD.WIDE R36, R52, 0x4, R6 ;  /* 0x0000000434247825 */ /* 0x000fc600078e0206 */
[----:B------:R4:W-:Y:S01]  /*25150*/  STL.64 [R1+0x2410], R66 ;  /* 0x0024104201007387 */ /* 0x0009e20000100a00 */
[----:B------:R-:W-:-:S03]  /*25160*/  IMAD.WIDE R20, R52, 0x4, R234 ;  /* 0x0000000434147825 */ /* 0x000fc600078e02ea */
[----:B------:R-:W-:Y:S01]  /*25170*/  STL.64 [R1+0x2420], R36 ;  /* 0x0024202401007387 */ /* 0x000fe20000100a00 */
[----:B------:R-:W-:-:S03]  /*25180*/  IMAD.WIDE R6, R52, 0x4, R218 ;  /* 0x0000000434067825 */ /* 0x000fc600078e02da */
[----:B------:R4:W-:Y:S04]  /*25190*/  STL.64 [R1+0x2428], R20 ;  /* 0x0024281401007387 */ /* 0x0009e80000100a00 */
[----:B------:R4:W-:Y:S04]  /*251a0*/  STL.64 [R1+0x2430], R6 ;  /* 0x0024300601007387 */ /* 0x0009e80000100a00 */
[----:B------:R-:W4:Y:S04]  /*251b0*/  LDL.LU.64 R170, [R1+0x680] ;  /* 0x0006800001aa7983 */ /* 0x000f280000300a00 */
[----:B---3--:R-:W3:Y:S04]  /*251c0*/  LDL.LU.64 R146, [R1+0x678] ;  /* 0x0006780001927983 */ /* 0x008ee80000300a00 */
[----:B-1----:R-:W3:Y:S04]  /*251d0*/  LDL.LU.64 R114, [R1+0x670] ;  /* 0x0006700001727983 */ /* 0x002ee80000300a00 */
[----:B------:R-:W3:Y:S01]  /*251e0*/  LDL.LU.64 R130, [R1+0x668] ;  /* 0x0006680001827983 */ /* 0x000ee20000300a00 */
[----:B------:R-:W-:-:S02]  /*251f0*/  VIADD R159, R242, 0xffffff05 ;  /* 0xffffff05f29f7836 */ /* 0x000fc40000000000 */
[----:B------:R-:W1:Y:S03]  /*25200*/  LDC R242, c[0x0][0x230] ;  /* 0x00008c00fff27b82 */ /* 0x000e660000000800 */
[----:B------:R-:W-:Y:S01]  /*25210*/  ISETP.GE.U32.AND P4, PT, R159, 0x7ffffe86, PT ;  /* 0x7ffffe869f00780c */ /* 0x000fe20003f86070 */
[----:B------:R-:W-:-:S04]  /*25220*/  VIADD R159, R240, 0xffffff04 ;  /* 0xffffff04f09f7836 */ /* 0x000fc80000000000 */
[----:B------:R-:W1:Y:S01]  /*25230*/  LDC R240, c[0x0][0x230] ;  /* 0x00008c00fff07b82 */ /* 0x000e620000000800 */
[----:B------:R-:W-:Y:S01]  /*25240*/  ISETP.GE.U32.AND P5, PT, R159, 0x7ffffe85, PT ;  /* 0x7ffffe859f00780c */ /* 0x000fe20003fa6070 */
[----:B------:R-:W-:-:S06]  /*25250*/  VIADD R238, R238, 0xffffff63 ;  /* 0xffffff63eeee7836 */ /* 0x000fcc0000000000 */
[----:B------:R2:W-:Y:S04]  /*25260*/  LDGSTS.E [R251+0x70008], desc[UR60][R84.64], !P4 ;  /* 0x7000800054fb7fae */ /* 0x0005e8000e12187c */
[----:B------:R-:W-:Y:S04]  /*25270*/  LDGSTS.E [R251+0x74008], desc[UR60][R82.64], !P4 ;  /* 0x7400800052fb7fae */ /* 0x000fe8000e12187c */
[----:B------:R-:W-:Y:S01]  /*25280*/  LDGSTS.E [R251+0x78008], desc[UR60][R68.64], !P4 ;  /* 0x7800800044fb7fae */ /* 0x000fe2000e12187c */
[----:B------:R-:W-:-:S03]  /*25290*/  VIADD R159, R239, 0xffffff62 ;  /* 0xffffff62ef9f7836 */ /* 0x000fc60000000000 */
[----:B------:R-:W-:Y:S01]  /*252a0*/  LDGSTS.E [R251+0x7c008], desc[UR60][R66.64], !P4 ;  /* 0x7c00800042fb7fae */ /* 0x000fe2000e12187c */
[----:B------:R-:W-:Y:S01]  /*252b0*/  ISETP.GE.U32.AND P2, PT, R238, 0x7ffffee4, PT ;  /* 0x7ffffee4ee00780c */ /* 0x000fe20003f46070 */
[----:B--2---:R-:W2:Y:S02]  /*252c0*/  LDC R84, c[0x0][0x230] ;  /* 0x00008c00ff547b82 */ /* 0x004ea40000000800 */
[----:B------:R-:W2:Y:S04]  /*252d0*/  LDL.LU.64 R82, [R1+0x660] ;  /* 0x0006600001527983 */ /* 0x000ea80000300a00 */
[----:B------:R-:W2:Y:S04]  /*252e0*/  LDL.LU.64 R186, [R1+0x658] ;  /* 0x0006580001ba7983 */ /* 0x000ea80000300a00 */
[----:B------:R-:W2:Y:S01]  /*252f0*/  LDL.LU.64 R98, [R1+0x650] ;  /* 0x0006500001627983 */ /* 0x000ea20000300a00 */
[----:B------:R-:W-:-:S03]  /*25300*/  VIADD R239, R241, 0xffffff60 ;  /* 0xffffff60f1ef7836 */ /* 0x000fc60000000000 */
[----:B----4-:R-:W4:Y:S01]  /*25310*/  LDL.LU.64 R66, [R1+0x648] ;  /* 0x0006480001427983 */ /* 0x010f220000300a00 */
[----:B-1----:R-:W-:Y:S01]  /*25320*/  VIADD R238, R242, 0xffffff43 ;  /* 0xffffff43f2ee7836 */ /* 0x002fe20000000000 */
[----:B------:R-:W-:Y:S02]  /*25330*/  IADD3 R240, R240, -0x9f, RZ ;  /* 0xffffff61f0f07810 */ /* 0x000fe40007ffe0ff */
[----:B------:R1:W-:Y:S04]  /*25340*/  LDGSTS.E [R251+0x7000c], desc[UR60][R50.64], !P5 ;  /* 0x7000c00032fb7fae */ /* 0x0003e8000e92187c */
[----:B------:R-:W-:Y:S01]  /*25350*/  LDGSTS.E [R251+0x7400c], desc[UR60][R36.64], !P5 ;  /* 0x7400c00024fb7fae */ /* 0x000fe2000e92187c */
[----:B------:R-:W-:-:S03]  /*25360*/  ISETP.GE.U32.AND P6, PT, R238, 0x7ffffec4, PT ;  /* 0x7ffffec4ee00780c */ /* 0x000fc60003fc6070 */
[----:B------:R1:W-:Y:S01]  /*25370*/  LDGSTS.E [R251+0x7800c], desc[UR60][R20.64], !P5 ;  /* 0x7800c00014fb7fae */ /* 0x0003e2000e92187c */
[----:B------:R-:W-:-:S03]  /*25380*/  ISETP.GE.U32.AND P3, PT, R159, 0x7ffffee3, PT ;  /* 0x7ffffee39f00780c */ /* 0x000fc60003f66070 */
[----:B------:R2:W-:Y:S01]  /*25390*/  LDGSTS.E [R251+0x7c00c], desc[UR60][R6.64], !P5 ;  /* 0x7c00c00006fb7fae */ /* 0x0005e2000e92187c */
[----:B------:R-:W-:Y:S01]  /*253a0*/  ISETP.GE.U32.AND P5, PT, R239, 0x7ffffee1, PT ;  /* 0x7ffffee1ef00780c */ /* 0x000fe20003fa6070 */
[----:B------:R-:W-:Y:S01]  /*253b0*/  VIADD R159, R243, 0xffffff42 ;  /* 0xffffff42f39f7836 */ /* 0x000fe20000000000 */
[----:B------:R-:W-:Y:S01]  /*253c0*/  ISETP.GE.U32.AND P4, PT, R240, 0x7ffffee2, PT ;  /* 0x7ffffee2f000780c */ /* 0x000fe20003f86070 */
[----:B------:R-:W4:Y:S01]  /*253d0*/  LDL.LU.64 R234, [R1+0x640] ;  /* 0x0006400001ea7983 */ /* 0x000f220000300a00 */
[----:B-1----:R-:W1:Y:S08]  /*253e0*/  LDC R50, c[0x0][0x230] ;  /* 0x00008c00ff327b82 */ /* 0x002e700000000800 */
[----:B------:R-:W1:Y:S08]  /*253f0*/  LDC R20, c[0x0][0x230] ;  /* 0x00008c00ff147b82 */ /* 0x000e700000000800 */
[----:B------:R-:W4:Y:S01]  /*25400*/  LDC R51, c[0x0][0x230] ;  /* 0x00008c00ff337b82 */ /* 0x000f220000000800 */
[----:B------:R-:W-:-:S02]  /*25410*/  IMAD.WIDE R238, R52, 0x4, R170 ;  /* 0x0000000434ee7825 */ /* 0x000fc400078e02aa */
[----:B------:R-:W4:Y:S02]  /*25420*/  LDL.LU.64 R170, [R1+0x638] ;  /* 0x0006380001aa7983 */ /* 0x000f240000300a00 */
[C---:B---3--:R-:W-:Y:S02]  /*25430*/  IMAD.WIDE R240, R52.reuse, 0x4, R146 ;  /* 0x0000000434f07825 */ /* 0x048fe400078e0292 */
[----:B------:R-:W3:Y:S02]  /*25440*/  LDL.LU.64 R146, [R1+0x630] ;  /* 0x0006300001927983 */ /* 0x000ee40000300a00 */
[C---:B------:R-:W-:Y:S02]  /*25450*/  IMAD.WIDE R242, R52.reuse, 0x4, R114 ;  /* 0x0000000434f27825 */ /* 0x040fe400078e0272 */
[----:B------:R-:W3:Y:S02]  /*25460*/  LDL.LU.64 R114, [R1+0x628] ;  /* 0x0006280001727983 */ /* 0x000ee40000300a00 */
[----:B------:R-:W-:-:S02]  /*25470*/  IMAD.WIDE R244, R52, 0x4, R130 ;  /* 0x0000000434f47825 */ /* 0x000fc400078e0282 */
[----:B------:R-:W3:Y:S01]  /*25480*/  LDL.LU.64 R130, [R1+0x620] ;  /* 0x0006200001827983 */ /* 0x000ee20000300a00 */
[----:B------:R-:W-:Y:S01]  /*25490*/  ISETP.GE.U32.AND P1, PT, R159, 0x7ffffec3, PT ;  /* 0x7ffffec39f00780c */ /* 0x000fe20003f26070 */
[----:B------:R-:W-:Y:S02]  /*254a0*/  VIADD R159, R246, 0xffffff41 ;  /* 0xffffff41f69f7836 */ /* 0x000fe40000000000 */
[----:B------:R-:W-:Y:S04]  /*254b0*/  LDGSTS.E [R252+0x40000], desc[UR60][R238.64], !P2 ;  /* 0x40000000eefc7fae */ /* 0x000fe8000d12187c */
[----:B------:R-:W-:Y:S04]  /*254c0*/  LDGSTS.E [R252+0x44000], desc[UR60][R240.64], !P2 ;  /* 0x44000000f0fc7fae */ /* 0x000fe8000d12187c */
[----:B------:R-:W-:Y:S04]  /*254d0*/  LDGSTS.E [R252+0x48000], desc[UR60][R242.64], !P2 ;  /* 0x48000000f2fc7fae */ /* 0x000fe8000d12187c */
[----:B------:R-:W-:Y:S01]  /*254e0*/  LDGSTS.E [R252+0x4c000], desc[UR60][R244.64], !P2 ;  /* 0x4c000000f4fc7fae */ /* 0x000fe2000d12187c */
[----:B------:R-:W-:Y:S01]  /*254f0*/  ISETP.GE.U32.AND P2, PT, R159, 0x7ffffec2, PT ;  /* 0x7ffffec29f00780c */ /* 0x000fe20003f46070 */
[----:B-1----:R-:W-:-:S02]  /*25500*/  VIADD R159, R20, 0xffffff40 ;  /* 0xffffff40149f7836 */ /* 0x002fc40000000000 */
[C---:B--2---:R-:W-:Y:S02]  /*25510*/  IMAD.WIDE R246, R52.reuse, 0x4, R82 ;  /* 0x0000000434f67825 */ /* 0x044fe400078e0252 */
[----:B------:R-:W2:Y:S02]  /*25520*/  LDL.LU.64 R82, [R1+0x618] ;  /* 0x0006180001527983 */ /* 0x000ea40000300a00 */
[C---:B------:R-:W-:Y:S02]  /*25530*/  IMAD.WIDE R248, R52.reuse, 0x4, R186 ;  /* 0x0000000434f87825 */ /* 0x040fe400078e02ba */
[----:B------:R-:W2:Y:S02]  /*25540*/  LDL.LU.64 R218, [R1+0x610] ;  /* 0x0006100001da7983 */ /* 0x000ea40000300a00 */
[C---:B------:R-:W-:Y:S02]  /*25550*/  IMAD.WIDE R250, R52.reuse, 0x4, R98 ;  /* 0x0000000434fa7825 */ /* 0x040fe400078e0262 */
[----:B------:R-:W2:Y:S02]  /*25560*/  LDL.LU.64 R202, [R1+0x608] ;  /* 0x0006080001ca7983 */ /* 0x000ea40000300a00 */
[----:B----4-:R-:W-:-:S02]  /*25570*/  IMAD.WIDE R6, R52, 0x4, R66 ;  /* 0x0000000434067825 */ /* 0x010fc400078e0242 */
[----:B------:R-:W-:Y:S04]  /*25580*/  LDGSTS.E [R252+0x40004], desc[UR60][R246.64], !P3 ;  /* 0x40004000f6fc7fae */ /* 0x000fe8000d92187c */
[----:B------:R1:W-:Y:S04]  /*25590*/  STL.64 [R1+0xe00], R6 ;  /* 0x000e000601007387 */ /* 0x0003e80000100a00 */
[----:B------:R-:W4:Y:S04]  /*255a0*/  LDL.LU.64 R186, [R1+0x600] ;  /* 0x0006000001ba7983 */ /* 0x000f280000300a00 */
[----:B------:R-:W4:Y:S04]  /*255b0*/  LDL.LU.64 R98, [R1+0x5f8] ;  /* 0x0005f80001627983 */ /* 0x000f280000300a00 */
[----:B------:R-:W-:Y:S01]  /*255c0*/  LDGSTS.E [R252+0x44004], desc[UR60][R248.64], !P3 ;  /* 0x44004000f8fc7fae */ /* 0x000fe2000d92187c */
[----:B------:R-:W-:-:S03]  /*255d0*/  IMAD.WIDE R68, R52, 0x4, R234 ;  /* 0x0000000434447825 */ /* 0x000fc600078e02ea */
[----:B------:R-:W4:Y:S04]  /*255e0*/  LDL.LU.64 R66, [R1+0x5f0] ;  /* 0x0005f00001427983 */ /* 0x000f280000300a00 */
[----:B------:R-:W-:Y:S04]  /*255f0*/  LDGSTS.E [R252+0x48004], desc[UR60][R250.64], !P3 ;  /* 0x48004000fafc7fae */ /* 0x000fe8000d92187c */
[----:B------:R1:W-:Y:S04]  /*25600*/  LDGSTS.E [R252+0x4c004], desc[UR60][R6.64], !P3 ;  /* 0x4c00400006fc7fae */ /* 0x0003e8000d92187c */
[----:B------:R1:W-:Y:S01]  /*25610*/  LDGSTS.E [R252+0x40008], desc[UR60][R68.64], !P4 ;  /* 0x4000800044fc7fae */ /* 0x0003e2000e12187c */
[----:B------:R-:W-:-:S04]  /*25620*/  IMAD.WIDE R36, R52, 0x4, R170 ;  /* 0x0000000434247825 */ /* 0x000fc800078e02aa */
[----:B---3--:R-:W-:-:S04]  /*25630*/  IMAD.WIDE R20, R52, 0x4, R146 ;  /* 0x0000000434147825 */ /* 0x008fc800078e0292 */
[C---:B-1----:R-:W-:Y:S01]  /*25640*/  IMAD.WIDE R6, R52.reuse, 0x4, R114 ;  /* 0x0000000434067825 */ /* 0x042fe200078e0272 */
[----:B------:R-:W3:Y:S04]  /*25650*/  LDL.LU.64 R146, [R1+0x5e8] ;  /* 0x0005e80001927983 */ /* 0x000ee80000300a00 */
[----:B------:R1:W-:Y:S04]  /*25660*/  STL.64 [R1+0xe08], R68 ;  /* 0x000e084401007387 */ /* 0x0003e80000100a00 */
[----:B------:R2:W-:Y:S04]  /*25670*/  STL.64 [R1+0xe10], R36 ;  /* 0x000e102401007387 */ /* 0x0005e80000100a00 */
[----:B------:R2:W-:Y:S04]  /*25680*/  STL.64 [R1+0xe18], R20 ;  /* 0x000e181401007387 */ /* 0x0005e80000100a00 */
[----:B------:R2:W-:Y:S01]  /*25690*/  STL.64 [R1+0xe20], R6 ;  /* 0x000e200601007387 */ /* 0x0005e20000100a00 */
[----:B-1----:R-:W-:-:S03]  /*256a0*/  IMAD.WIDE R68, R52, 0x4, R130 ;  /* 0x0000000434447825 */ /* 0x002fc600078e0282 */
[----:B------:R-:W3:Y:S04]  /*256b0*/  LDL.LU.64 R170, [R1+0x5e0] ;  /* 0x0005e00001aa7983 */ /* 0x000ee80000300a00 */
[----:B------:R-:W3:Y:S04]  /*256c0*/  LDL.LU.64 R114, [R1+0x5d8] ;  /* 0x0005d80001727983 */ /* 0x000ee80000300a00 */
[----:B------:R-:W3:Y:S01]  /*256d0*/  LDL.LU.64 R130, [R1+0x5d0] ;  /* 0x0005d00001827983 */ /* 0x000ee20000300a00 */
[----:B------:R-:W-:Y:S02]  /*256e0*/  ISETP.GE.U32.AND P3, PT, R159, 0x7ffffec1, PT ;  /* 0x7ffffec19f00780c */ /* 0x000fe40003f66070 */
[----:B------:R-:W-:Y:S01]  /*256f0*/  IADD3 R159, R50, -0xdd, RZ ;  /* 0xffffff23329f7810 */ /* 0x000fe20007ffe0ff */
[----:B------:R2:W-:Y:S01]  /*25700*/  LDGSTS.E [R252+0x44008], desc[UR60][R36.64], !P4 ;  /* 0x4400800024fc7fae */ /* 0x0005e2000e12187c */
[----:B------:R-:W1:Y:S03]  /*25710*/  LDC R50, c[0x0][0x230] ;  /* 0x00008c00ff327b82 */ /* 0x000e660000000800 */
[----:B------:R2:W-:Y:S04]  /*25720*/  LDGSTS.E [R252+0x48008], desc[UR60][R20.64], !P4 ;  /* 0x4800800014fc7fae */ /* 0x0005e8000e12187c */
[----:B------:R2:W-:Y:S02]  /*25730*/  LDGSTS.E [R252+0x4c008], desc[UR60][R6.64], !P4 ;  /* 0x4c00800006fc7fae */ /* 0x0005e4000e12187c */
[----:B--2---:R-:W-:-:S02]  /*25740*/  IMAD.WIDE R36, R52, 0x4, R82 ;  /* 0x0000000434247825 */ /* 0x004fc400078e0252 */
[----:B------:R4:W-:Y:S02]  /*25750*/  STL.64 [R1+0xe28], R68 ;  /* 0x000e284401007387 */ /* 0x0009e40000100a00 */
[C---:B------:R-:W-:Y:S02]  /*25760*/  IMAD.WIDE R20, R52.reuse, 0x4, R218 ;  /* 0x0000000434147825 */ /* 0x040fe400078e02da */
[----:B------:R-:W2:Y:S02]  /*25770*/  LDL.LU.64 R82, [R1+0x5c8] ;  /* 0x0005c80001527983 */ /* 0x000ea40000300a00 */
[C---:B------:R-:W-:Y:S02]  /*25780*/  IMAD.WIDE R6, R52.reuse, 0x4, R202 ;  /* 0x0000000434067825 */ /* 0x040fe400078e02ca */
[----:B------:R4:W-:Y:S04]  /*25790*/  LDGSTS.E [R252+0x4000c], desc[UR60][R68.64], !P5 ;  /* 0x4000c00044fc7fae */ /* 0x0009e8000e92187c */
[----:B------:R4:W-:Y:S04]  /*257a0*/  STL.64 [R1+0xe30], R36 ;  /* 0x000e302401007387 */ /* 0x0009e80000100a00 */
[----:B------:R1:W-:Y:S01]  /*257b0*/  LDGSTS.E [R252+0x4400c], desc[UR60][R36.64], !P5 ;  /* 0x4400c00024fc7fae */ /* 0x0003e2000e92187c */
[----:B----4-:R-:W-:-:S03]  /*257c0*/  IMAD.WIDE R68, R52, 0x4, R186 ;  /* 0x0000000434447825 */ /* 0x010fc600078e02ba */
[----:B------:R4:W-:Y:S04]  /*257d0*/  STL.64 [R1+0xe38], R20 ;  /* 0x000e381401007387 */ /* 0x0009e80000100a00 */
[----:B------:R4:W-:Y:S01]  /*257e0*/  LDGSTS.E [R252+0x4800c], desc[UR60][R20.64], !P5 ;  /* 0x4800c00014fc7fae */ /* 0x0009e2000e92187c */
[----:B-1----:R-:W-:-:S03]  /*257f0*/  IMAD.WIDE R36, R52, 0x4, R98 ;  /* 0x0000000434247825 */ /* 0x002fc600078e0262 */
[----:B------:R3:W-:Y:S01]  /*25800*/  STL.64 [R1+0xe40], R6 ;  /* 0x000e400601007387 */ /* 0x0007e20000100a00 */
[----:B------:R-:W-:-:S03]  /*25810*/  ISETP.GE.U32.AND P4, PT, R159, 0x7ffffea4, PT ;  /* 0x7ffffea49f00780c */ /* 0x000fc60003f86070 */
[----:B------:R-:W2:Y:S01]  /*25820*/  LDL.LU.64 R98, [R1+0x5c0] ;  /* 0x0005c00001627983 */ /* 0x000ea20000300a00 */
[----:B----4-:R-:W-:-:S03]  /*25830*/  IMAD.WIDE R20, R52, 0x4, R66 ;  /* 0x0000000434147825 */ /* 0x010fc600078e0242 */
[----:B------:R1:W-:Y:S04]  /*25840*/  STL.64 [R1+0x1108], R68 ;  /* 0x0011084401007387 */ /* 0x0003e80000100a00 */
[----:B------:R-:W4:Y:S01]  /*25850*/  LDL.LU.64 R66, [R1+0x5b8] ;  /* 0x0005b80001427983 */ /* 0x000f220000300a00 */
[----:B------:R-:W-:Y:S02]  /*25860*/  VIADD R159, R53, 0xffffff22 ;  /* 0xffffff22359f7836 */ /* 0x000fe40000000000 */
[----:B------:R-:W4:Y:S01]  /*25870*/  LDC R53, c[0x0][0x230] ;  /* 0x00008c00ff357b82 */ /* 0x000f220000000800 */
[----:B------:R1:W-:Y:S04]  /*25880*/  STL.64 [R1+0x1110], R36 ;  /* 0x0011102401007387 */ /* 0x0003e80000100a00 */
[----:B------:R3:W-:Y:S04]  /*25890*/  LDGSTS.E [R252+0x4c00c], desc[UR60][R6.64], !P5 ;  /* 0x4c00c00006fc7fae */ /* 0x0007e8000e92187c */
[----:B------:R1:W-:Y:S04]  /*258a0*/  STL.64 [R1+0x1118], R20 ;  /* 0x0011181401007387 */ /* 0x0003e80000100a00 */
[----:B------:R-:W4:Y:S01]  /*258b0*/  LDL.LU.64 R218, [R1+0x5b0] ;  /* 0x0005b00001da7983 */ /* 0x000f220000300a00 */
[----:B------:R-:W-:-:S03]  /*258c0*/  ISETP.GE.U32.AND P5, PT, R159, 0x7ffffea3, PT ;  /* 0x7ffffea39f00780c */ /* 0x000fc60003fa6070 */
[----:B------:R1:W-:Y:S01]  /*258d0*/  LDGSTS.E [R252+0x50000], desc[UR60][R68.64], !P6 ;  /* 0x5000000044fc7fae */ /* 0x0003e2000f12187c */
[----:B------:R-:W-:-:S03]  /*258e0*/  VIADD R159, R51, 0xffffff21 ;  /* 0xffffff21339f7836 */ /* 0x000fc60000000000 */
[----:B------:R1:W-:Y:S04]  /*258f0*/  LDGSTS.E [R252+0x54000], desc[UR60][R36.64], !P6 ;  /* 0x5400000024fc7fae */ /* 0x0003e8000f12187c */
[----:B------:R1:W-:Y:S01]  /*25900*/  LDGSTS.E [R252+0x58000], desc[UR60][R20.64], !P6 ;  /* 0x5800000014fc7fae */ /* 0x0003e2000f12187c */
[----:B---3--:R-:W-:-:S03]  /*25910*/  IMAD.WIDE R6, R52, 0x4, R146 ;  /* 0x0000000434067825 */ /* 0x008fc600078e0292 */
[----:B------:R-:W3:Y:S04]  /*25920*/  LDL.LU.64 R146, [R1+0x5a8] ;  /* 0x0005a80001927983 */ /* 0x000ee80000300a00 */
[----:B------:R2:W-:Y:S04]  /*25930*/  STL.64 [R1+0x1120], R6 ;  /* 0x0011200601007387 */ /* 0x0005e80000100a00 */
[----:B------:R-:W3:Y:S04]  /*25940*/  LDL.LU.64 R202, [R1+0x5a0] ;  /* 0x0005a00001ca7983 */ /* 0x000ee80000300a00 */
[----:B------:R-:W3:Y:S04]  /*25950*/  LDL.LU.64 R186, [R1+0x598] ;  /* 0x0005980001ba7983 */ /* 0x000ee80000300a00 */
[----:B------:R2:W-:Y:S01]  /*25960*/  LDGSTS.E [R252+0x5c000], desc[UR60][R6.64], !P6 ;  /* 0x5c00000006fc7fae */ /* 0x0005e2000f12187c */
[----:B-1----:R-:W-:-:S04]  /*25970*/  IMAD.WIDE R68, R52, 0x4, R170 ;  /* 0x0000000434447825 */ /* 0x002fc800078e02aa */
[C---:B------:R-:W-:Y:S01]  /*25980*/  IMAD.WIDE R36, R52.reuse, 0x4, R114 ;  /* 0x0000000434247825 */ /* 0x040fe200078e0272 */
[----:B------:R1:W-:Y:S03]  /*25990*/  STL.64 [R1+0x1128], R68 ;  /* 0x0011284401007387 */ /* 0x0003e60000100a00 */
[----:B------:R-:W-:Y:S01]  /*259a0*/  IMAD.WIDE R20, R52, 0x4, R130 ;  /* 0x0000000434147825 */ /* 0x000fe200078e0282 */
[----:B------:R-:W3:Y:S01]  /*259b0*/  LDL.LU.64 R170, [R1+0x590] ;  /* 0x0005900001aa7983 */ /* 0x000ee20000300a00 */
[----:B------:R-:W-:Y:S02]  /*259c0*/  ISETP.GE.U32.AND P6, PT, R159, 0x7ffffea2, PT ;  /* 0x7ffffea29f00780c */ /* 0x000fe40003fc6070 */
[----:B------:R-:W-:Y:S01]  /*259d0*/  VIADD R159, R50, 0xffffff20 ;  /* 0xffffff20329f7836 */ /* 0x000fe20000000000 */
[----:B------:R-:W-:Y:S04]  /*259e0*/  STL.64 [R1+0x1130], R36 ;  /* 0x0011302401007387 */ /* 0x000fe80000100a00 */
[----:B------:R-:W-:Y:S04]  /*259f0*/  STL.64 [R1+0x1138], R20 ;  /* 0x0011381401007387 */ /* 0x000fe80000100a00 */
[----:B------:R-:W3:Y:S04]  /*25a00*/  LDL.LU.64 R50, [R1+0x588] ;  /* 0x0005880001327983 */ /* 0x000ee80000300a00 */
[----:B------:R1:W-:Y:S01]  /*25a10*/  LDGSTS.E [R252+0x50004], desc[UR60][R68.64], !P1 ;  /* 0x5000400044fc7fae */ /* 0x0003e2000c92187c */
[----:B--2---:R-:W-:-:S03]  /*25a20*/  IMAD.WIDE R6, R52, 0x4, R82 ;  /* 0x0000000434067825 */ /* 0x004fc600078e0252 */
[----:B------:R-:W-:Y:S04]  /*25a30*/  LDGSTS.E [R252+0x54004], desc[UR60][R36.64], !P1 ;  /* 0x5400400024fc7fae */ /* 0x000fe8000c92187c */
[----:B------:R2:W-:Y:S04]  /*25a40*/  STL.64 [R1+0x1140], R6 ;  /* 0x0011400601007387 */ /* 0x0005e80000100a00 */
[----:B------:R-:W3:Y:S04]  /*25a50*/  LDL.LU.64 R114, [R1+0x580] ;  /* 0x0005800001727983 */ /* 0x000ee80000300a00 */
[----:B------:R-:W3:Y:S04]  /*25a60*/  LDL.LU.64 R82, [R1+0x578] ;  /* 0x0005780001527983 */ /* 0x000ee80000300a00 */
[----:B------:R-:W3:Y:S04]  /*25a70*/  LDL.LU.64 R130, [R1+0x570] ;  /* 0x0005700001827983 */ /* 0x000ee80000300a00 */
[----:B------:R-:W-:Y:S04]  /*25a80*/  LDGSTS.E [R252+0x58004], desc[UR60][R20.64], !P1 ;  /* 0x5800400014fc7fae */ /* 0x000fe8000c92187c */
[----:B------:R2:W-:Y:S01]  /*25a90*/  LDGSTS.E [R252+0x5c004], desc[UR60][R6.64], !P1 ;  /* 0x5c00400006fc7fae */ /* 0x0005e2000c92187c */
[----:B-1----:R-:W-:-:S03]  /*25aa0*/  IMAD.WIDE R68, R52, 0x4, R98 ;  /* 0x0000000434447825 */ /* 0x002fc600078e0262 */
[----:B------:R-:W3:Y:S01]  /*25ab0*/  LDL.LU.64 R98, [R1+0x568] ;  /* 0x0005680001627983 */ /* 0x000ee20000300a00 */
[----:B------:R-:W-:Y:S01]  /*25ac0*/  ISETP.GE.U32.AND P1, PT, R159, 0x7ffffea1, PT ;  /* 0x7ffffea19f00780c */ /* 0x000fe20003f26070 */
[----:B----4-:R-:W-:Y:S02]  /*25ad0*/  IMAD.WIDE R66, R52, 0x4, R66 ;  /* 0x0000000434427825 */ /* 0x010fe400078e0242 */
[----:B------:R-:W-:Y:S01]  /*25ae0*/  STL.64 [R1+0x1148], R68 ;  /* 0x0011484401007387 */ /* 0x000fe20000100a00 */
[----:B--2---:R-:W1:Y:S01]  /*25af0*/  LDC R7, c[0x0][0x230] ;  /* 0x00008c00ff077b82 */ /* 0x004e620000000800 */
[----:B------:R-:W-:Y:S02]  /*25b00*/  VIADD R159, R84, 0xffffff03 ;  /* 0xffffff03549f7836 */ /* 0x000fe40000000000 */
[----:B------:R2:W-:Y:S04]  /*25b10*/  STL.64 [R1+0x1150], R66 ;  /* 0x0011504201007387 */ /* 0x0005e80000100a00 */
[----:B------:R4:W-:Y:S01]  /*25b20*/  LDGSTS.E [R252+0x50008], desc[UR60][R68.64], !P2 ;  /* 0x5000800044fc7fae */ /* 0x0009e2000d12187c */
[----:B------:R-:W1:Y:S03]  /*25b30*/  LDC R6, c[0x0][0x23c] ;  /* 0x00008f00ff067b82 */ /* 0x000e660000000800 */
[----:B------:R-:W-:Y:S01]  /*25b40*/  LDGSTS.E [R252+0x54008], desc[UR60][R66.64], !P2 ;  /* 0x5400800042fc7fae */ /* 0x000fe2000d12187c */
[----:B------:R-:W-:-:S05]  /*25b50*/  IMAD.WIDE R36, R52, 0x4, R218 ;  /* 0x0000000434247825 */ /* 0x000fca00078e02da */
[----:B------:R4:W-:Y:S04]  /*25b60*/  STL.64 [R1+0x1158], R36 ;  /* 0x0011582401007387 */ /* 0x0009e80000100a00 */
[----:B------:R1:W-:Y:S01]  /*25b70*/  LDGSTS.E [R252+0x58008], desc[UR60][R36.64], !P2 ;  /* 0x5800800024fc7fae */ /* 0x0003e2000d12187c */
[----:B---3--:R-:W-:-:S05]  /*25b80*/  IMAD.WIDE R20, R52, 0x4, R146 ;  /* 0x0000000434147825 */ /* 0x008fca00078e0292 */
[----:B------:R3:W-:Y:S01]  /*25b90*/  STL.64 [R1+0x1160], R20 ;  /* 0x0011601401007387 */ /* 0x0007e20000100a00 */
[----:B------:R-:W-:-:S03]  /*25ba0*/  IMAD.WIDE R84, R52, 0x4, R202 ;  /* 0x0000000434547825 */ /* 0x000fc600078e02ca */
[----:B--2---:R-:W2:Y:S01]  /*25bb0*/  LDL.LU.64 R66, [R1+0x560] ;  /* 0x0005600001427983 */ /* 0x004ea20000300a00 */
[----:B----4-:R-:W-:-:S03]  /*25bc0*/  IMAD.WIDE R68, R52, 0x4, R186 ;  /* 0x0000000434447825 */ /* 0x010fc600078e02ba */
[----:B------:R-:W4:Y:S04]  /*25bd0*/  LDL.LU.64 R146, [R1+0x540] ;  /* 0x0005400001927983 */ /* 0x000f280000300a00 */
[----:B------:R-:W4:Y:S04]  /*25be0*/  LDL.LU.64 R234, [R1+0x520] ;  /* 0x0005200001ea7983 */ /* 0x000f280000300a00 */
[----:B------:R-:W4:Y:S04]  /*25bf0*/  LDL.LU.64 R186, [R1+0x500] ;  /* 0x0005000001ba7983 */ /* 0x000f280000300a00 */
[----:B------:R3:W-:Y:S04]  /*25c00*/  LDGSTS.E [R252+0x5c008], desc[UR60][R20.64], !P2 ;  /* 0x5c00800014fc7fae */ /* 0x0007e8000d12187c */
[----:B------:R3:W-:Y:S04]  /*25c10*/  STL.64 [R1+0x1168], R84 ;  /* 0x0011685401007387 */ /* 0x0007e80000100a00 */
[----:B------:R3:W-:Y:S01]  /*25c20*/  STL.64 [R1+0x1170], R68 ;  /* 0x0011704401007387 */ /* 0x0007e20000100a00 */
[----:B-1----:R-:W-:-:S03]  /*25c30*/  IMAD.WIDE R36, R52, 0x4, R170 ;  /* 0x0000000434247825 */ /* 0x002fc600078e02aa */
[----:B------:R1:W-:Y:S01]  /*25c40*/  LDGSTS.E [R252+0x5000c], desc[UR60][R84.64], !P3 ;  /* 0x5000c00054fc7fae */ /* 0x0003e2000d92187c */
[----:B---3--:R-:W-:-:S03]  /*25c50*/  IMAD.WIDE R20, R52, 0x4, R50 ;  /* 0x0000000434147825 */ /* 0x008fc600078e0232 */
[----:B------:R-:W3:Y:S04]  /*25c60*/  LDL.LU.64 R50, [R1+0x4e0] ;  /* 0x0004e00001327983 */ /* 0x000ee80000300a00 */
[----:B------:R2:W-:Y:S04]  /*25c70*/  STL.64 [R1+0x1178], R36 ;  /* 0x0011782401007387 */ /* 0x0005e80000100a00 */
[----:B------:R2:W-:Y:S04]  /*25c80*/  STL.64 [R1+0x1180], R20 ;  /* 0x0011801401007387 */ /* 0x0005e80000100a00 */
[----:B------:R-:W3:Y:S04]  /*25c90*/  LDL.LU.64 R218, [R1+0x4c0] ;  /* 0x0004c00001da7983 */ /* 0x000ee80000300a00 */
[----:B------:R-:W3:Y:S01]  /*25ca0*/  LDL.LU.64 R202, [R1+0x4a0] ;  /* 0x0004a00001ca7983 */ /* 0x000ee20000300a00 */
[----:B-1----:R-:W-:-:S03]  /*25cb0*/  IMAD.WIDE R84, R52, 0x4, R114 ;  /* 0x0000000434547825 */ /* 0x002fc600078e0272 */
[----:B------:R1:W-:Y:S04]  /*25cc0*/  LDGSTS.E [R252+0x5400c], desc[UR60][R68.64], !P3 ;  /* 0x5400c00044fc7fae */ /* 0x0003e8000d92187c */
[----:B------:R2:W-:Y:S04]  /*25cd0*/  LDGSTS.E [R252+0x5800c], desc[UR60][R36.64], !P3 ;  /* 0x5800c00024fc7fae */ /* 0x0005e8000d92187c */
[----:B------:R2:W-:Y:S01]  /*25ce0*/  LDGSTS.E [R252+0x5c00c], desc[UR60][R20.64], !P3 ;  /* 0x5c00c00014fc7fae */ /* 0x0005e2000d92187c */
[----:B-1----:R-:W-:-:S04]  /*25cf0*/  IMAD.WIDE R68, R52, 0x4, R82 ;  /* 0x0000000434447825 */ /* 0x002fc800078e0252 */
[C---:B--2---:R-:W-:Y:S01]  /*25d00*/  IMAD.WIDE R66, R52.reuse, 0x4, R66 ;  /* 0x0000000434427825 */ /* 0x044fe200078e0242 */
[----:B------:R-:W2:Y:S03]  /*25d10*/  LDL.LU.64 R82, [R1+0x558] ;  /* 0x0005580001527983 */ /* 0x000ea60000300a00 */
[C---:B------:R-:W-:Y:S01]  /*25d20*/  IMAD.WIDE R36, R52.reuse, 0x4, R130 ;  /* 0x0000000434247825 */ /* 0x040fe200078e0282 */
[----:B------:R-:W-:Y:S03]  /*25d30*/  STL.64 [R1+0x2038], R84 ;  /* 0x0020385401007387 */ /* 0x000fe60000100a00 */
[C---:B------:R-:W-:Y:S01]  /*25d40*/  IMAD.WIDE R20, R52.reuse, 0x4, R98 ;  /* 0x0000000434147825 */ /* 0x040fe200078e0262 */
[----:B------:R-:W-:Y:S04]  /*25d50*/  STL.64 [R1+0x2040], R68 ;  /* 0x0020404401007387 */ /* 0x000fe80000100a00 */
[----:B------:R-:W2:Y:S04]  /*25d60*/  LDL.LU.64 R98, [R1+0x550] ;  /* 0x0005500001627983 */ /* 0x000ea80000300a00 */
[----:B------:R-:W-:Y:S04]  /*25d70*/  STL.64 [R1+0x2048], R36 ;  /* 0x0020482401007387 */ /* 0x000fe80000100a00 */
[----:B------:R1:W-:Y:S04]  /*25d80*/  STL.64 [R1+0x2050], R20 ;  /* 0x0020501401007387 */ /* 0x0003e80000100a00 */
[----:B------:R-:W2:Y:S01]  /*25d90*/  LDL.LU.64 R130, [R1+0x548] ;  /* 0x0005480001827983 */ /* 0x000ea20000300a00 */
[----:B----4-:R-:W-:-:S03]  /*25da0*/  IMAD.WIDE R204, R52, 0x4, R186 ;  /* 0x0000000434cc7825 */ /* 0x010fc600078e02ba */
[----:B------:R-:W4:Y:S01]  /*25db0*/  LDL.LU.64 R114, [R1+0x538] ;  /* 0x0005380001727983 */ /* 0x000f220000300a00 */
[----:B------:R-:W-:-:S03]  /*25dc0*/  IMAD.WIDE R236, R52, 0x4, R234 ;  /* 0x0000000434ec7825 */ /* 0x000fc600078e02ea */
[----:B------:R-:W4:Y:S01]  /*25dd0*/  LDL.LU.64 R170, [R1+0x530] ;  /* 0x0005300001aa7983 */ /* 0x000f220000300a00 */
[----:B---3--:R-:W-:-:S03]  /*25de0*/  IMAD.WIDE R154, R52, 0x4, R50 ;  /* 0x00000004349a7825 */ /* 0x008fc600078e0232 */
[----:B------:R-:W3:Y:S04]  /*25df0*/  LDL.LU.64 R186, [R1+0x528] ;  /* 0x0005280001ba7983 */ /* 0x000ee80000300a00 */
[----:B------:R-:W-:Y:S04]  /*25e00*/  STL.64 [R1+0x2058], R66 ;  /* 0x0020584201007387 */ /* 0x000fe80000100a00 */
[----:B------:R-:W3:Y:S04]  /*25e10*/  LDL.LU.64 R234, [R1+0x518] ;  /* 0x0005180001ea7983 */ /* 0x000ee80000300a00 */
[----:B------:R-:W3:Y:S01]  /*25e20*/  LDL.LU.64 R50, [R1+0x510] ;  /* 0x0005100001327983 */ /* 0x000ee20000300a00 */
[----:B------:R-:W-:Y:S01]  /*25e30*/  ISETP.GE.U32.AND P2, PT, R159, 0x7ffffe84, PT ;  /* 0x7ffffe849f00780c */ /* 0x000fe20003f46070 */
[----:B------:R-:W-:-:S02]  /*25e40*/  VIADD R159, R53, 0xffffff02 ;  /* 0xffffff02359f7836 */ /* 0x000fc40000000000 */
[C---:B------:R-:W-:Y:S01]  /*25e50*/  IMAD.WIDE R146, R52.reuse, 0x4, R146 ;  /* 0x0000000434927825 */ /* 0x040fe200078e0292 */
[----:B------:R-:W-:Y:S02]  /*25e60*/  LDGSTS.E [R252+0x60000], desc[UR60][R84.64], !P4 ;  /* 0x6000000054fc7fae */ /* 0x000fe4000e12187c */
[----:B------:R-:W-:Y:S01]  /*25e70*/  ISETP.GE.U32.AND P3, PT, R159, 0x7ffffe83, PT ;  /* 0x7ffffe839f00780c */ /* 0x000fe20003f66070 */
[C---:B------:R-:W-:Y:S01]  /*25e80*/  IMAD.WIDE R152, R52.reuse, 0x4, R218 ;  /* 0x0000000434987825 */ /* 0x040fe200078e02da */
[----:B------:R-:W-:Y:S01]  /*25e90*/  STL.64 [R1+0x2078], R146 ;  /* 0x0020789201007387 */ /* 0x000fe20000100a00 */
[----:B------:R-:W-:Y:S02]  /*25ea0*/  IADD3 R159, R7, -0xff, RZ ;  /* 0xffffff01079f7810 */ /* 0x000fe40007ffe0ff */
[----:B------:R-:W-:Y:S01]  /*25eb0*/  IMAD.WIDE R100, R52, 0x4, R202 ;  /* 0x0000000434647825 */ /* 0x000fe200078e02ca */
[----:B------:R-:W3:Y:S04]  /*25ec0*/  LDL.LU.64 R218, [R1+0x508] ;  /* 0x0005080001da7983 */ /* 0x000ee80000300a00 */
[----:B------:R-:W-:Y:S04]  /*25ed0*/  LDGSTS.E [R252+0x64000], desc[UR60][R68.64], !P4 ;  /* 0x6400000044fc7fae */ /* 0x000fe8000e12187c */
[----:B------:R-:W-:Y:S04]  /*25ee0*/  STL.64 [R1+0x2098], R236 ;  /* 0x002098ec01007387 */ /* 0x000fe80000100a00 */
[----:B------:R-:W-:Y:S04]  /*25ef0*/  LDGSTS.E [R252+0x68000], desc[UR60][R36.64], !P4 ;  /* 0x6800000024fc7fae */ /* 0x000fe8000e12187c */
[----:B------:R-:W3:Y:S04]  /*25f00*/  LDL.LU.64 R202, [R1+0x4f8] ;  /* 0x0004f80001ca7983 */ /* 0x000ee80000300a00 */
[----:B------:R3:W-:Y:S01]  /*25f10*/  LDGSTS.E [R252+0x6c000], desc[UR60][R20.64], !P4 ;  /* 0x6c00000014fc7fae */ /* 0x0007e2000e12187c */
[----:B------:R-:W-:Y:S01]  /*25f20*/  ISETP.GE.U32.AND P4, PT, R159, 0x7ffffe82, PT ;  /* 0x7ffffe829f00780c */ /* 0x000fe20003f86070 */
[----:B------:R-:W-:-:S02]  /*25f30*/  IMAD.SHL.U32 R159, R6, 0x80, RZ ;  /* 0x00000080069f7824 */ /* 0x000fc400078e00ff */
[----:B------:R-:W3:Y:S04]  /*25f40*/  LDL.LU.64 R188, [R1+0x4f0] ;  /* 0x0004f00001bc7983 */ /* 0x000ee80000300a00 */
[----:B------:R-:W-:Y:S04]  /*25f50*/  STL.64 [R1+0x2438], R204 ;  /* 0x002438cc01007387 */ /* 0x000fe80000100a00 */
[----:B------:R-:W3:Y:S04]  /*25f60*/  LDL.LU.64 R172, [R1+0x4e8] ;  /* 0x0004e80001ac7983 */ /* 0x000ee80000300a00 */
[----:B------:R-:W3:Y:S04]  /*25f70*/  LDL.LU.64 R6, [R1+0x4d8] ;  /* 0x0004d80001067983 */ /* 0x000ee80000300a00 */
[----:B------:R-:W-:Y:S04]  /*25f80*/  STL.64 [R1+0x2458], R154 ;  /* 0x0024589a01007387 */ /* 0x000fe80000100a00 */
[----:B-1----:R-:W3:Y:S04]  /*25f90*/  LDL.LU.64 R20, [R1+0x4d0] ;  /* 0x0004d00001147983 */ /* 0x002ee80000300a00 */
[----:B------:R-:W3:Y:S04]  /*25fa0*/  LDL.LU.64 R36, [R1+0x4c8] ;  /* 0x0004c80001247983 */ /* 0x000ee80000300a00 */
[----:B------:R-:W3:Y:S04]  /*25fb0*/  LDL.LU.64 R148, [R1+0x4b8] ;  /* 0x0004b80001947983 */ /* 0x000ee80000300a00 */
[----:B------:R-:W-:Y:S01]  /*25fc0*/  STL.64 [R1+0x2478], R152 ;  /* 0x0024789801007387 */ /* 0x000fe20000100a00 */
[----:B------:R-:W-:-:S03]  /*25fd0*/  UIADD3 UR5, UR4, -0x100, URZ ;  /* 0xffffff0004057890 */ /* 0x000fc6000fffe03f */
[----:B------:R-:W-:Y:S01]  /*25fe0*/  LDGSTS.E [R252+0x60004], desc[UR60][R66.64], !P5 ;  /* 0x6000400042fc7fae */ /* 0x000fe2000e92187c */
[----:B--2---:R-:W-:-:S05]  /*25ff0*/  IMAD.WIDE R82, R52, 0x4, R82 ;  /* 0x0000000434527825 */ /* 0x004fca00078e0252 */
[----:B------:R-:W-:Y:S04]  /*26000*/  STL.64 [R1+0x2060], R82 ;  /* 0x0020605201007387 */ /* 0x000fe80000100a00 */
[----:B------:R-:W2:Y:S01]  /*26010*/  LDL.LU.64 R132, [R1+0x4b0] ;  /* 0x0004b00001847983 */ /* 0x000ea20000300a00 */
[----:B------:R-:W-:-:S03]  /*26020*/  IMAD.WIDE R98, R52, 0x4, R98 ;  /* 0x0000000434627825 */ /* 0x000fc600078e0262 */
[----:B------:R-:W-:Y:S04]  /*26030*/  STL.64 [R1+0x2498], R100 ;  /* 0x0024986401007387 */ /* 0x000fe80000100a00 */
[----:B------:R-:W-:Y:S04]  /*26040*/  STL.64 [R1+0x2068], R98 ;  /* 0x0020686201007387 */ /* 0x000fe80000100a00 */
[----:B------:R-:W2:Y:S01]  /*26050*/  LDL.LU.64 R116, [R1+0x4a8] ;  /* 0x0004a80001747983 */ /* 0x000ea20000300a00 */
[----:B------:R-:W-:-:S03]  /*26060*/  IMAD.WIDE R130, R52, 0x4, R130 ;  /* 0x0000000434827825 */ /* 0x000fc600078e0282 */
[----:B------:R-:W2:Y:S01]  /*26070*/  LDL.LU.64 R84, [R1+0x498] ;  /* 0x0004980001547983 */ /* 0x000ea20000300a00 */
[----:B----4-:R-:W-:-:S03]  /*26080*/  IMAD.WIDE R114, R52, 0x4, R114 ;  /* 0x0000000434727825 */ /* 0x010fc600078e0272 */
[----:B------:R-:W-:Y:S04]  /*26090*/  STL.64 [R1+0x2070], R130 ;  /* 0x0020708201007387 */ /* 0x000fe80000100a00 */
[----:B------:R-:W4:Y:S04]  /*260a0*/  LDL.LU.64 R68, [R1+0x490] ;  /* 0x0004900001447983 */ /* 0x000f280000300a00 */
[----:B------:R-:W-:Y:S01]  /*260b0*/  STL.64 [R1+0x2080], R114 ;  /* 0x0020807201007387 */ /* 0x000fe20000100a00 */
[----:B---3--:R-:W-:-:S03]  /*260c0*/  IMAD.WIDE R220, R52, 0x4, R50 ;  /* 0x0000000434dc7825 */ /* 0x008fc600078e0232 */
[----:B------:R-:W-:Y:S04]  /*260d0*/  LDGSTS.E [R252+0x64004], desc[UR60][R82.64], !P5 ;  /* 0x6400400052fc7fae */ /* 0x000fe8000e92187c */
[----:B------:R-:W3:Y:S01]  /*260e0*/  LDL.LU.64 R50, [R1+0x488] ;  /* 0x0004880001327983 */ /* 0x000ee20000300a00 */
[----:B------:R-:W-:-:S03]  /*260f0*/  IMAD.WIDE R170, R52, 0x4, R170 ;  /* 0x0000000434aa7825 */ /* 0x000fc600078e02aa */
[----:B------:R-:W-:Y:S01]  /*26100*/  LDGSTS.E [R252+0x68004], desc[UR60][R98.64], !P5 ;  /* 0x6800400062fc7fae */ /* 0x000fe2000e92187c */
[----:B------:R-:W-:-:S04]  /*26110*/  IMAD.WIDE R186, R52, 0x4, R186 ;  /* 0x0000000434ba7825 */ /* 0x000fc800078e02ba */
[C---:B------:R-:W-:Y:S01]  /*26120*/  IMAD.WIDE R234, R52.reuse, 0x4, R234 ;  /* 0x0000000434ea7825 */ /* 0x040fe200078e02ea */
[----:B------:R-:W-:Y:S03]  /*26130*/  STL.64 [R1+0x2088], R170 ;  /* 0x002088aa01007387 */ /* 0x000fe60000100a00 */
[C---:B------:R-:W-:Y:S01]  /*26140*/  IMAD.WIDE R218, R52.reuse, 0x4, R218 ;  /* 0x0000000434da7825 */ /* 0x040fe200078e02da */
[----:B------:R-:W-:Y:S04]  /*26150*/  STL.64 [R1+0x2090], R186 ;  /* 0x002090ba01007387 */ /* 0x000fe80000100a00 */
[----:B------:R-:W-:Y:S01]  /*26160*/  STL.64 [R1+0x20a0], R234 ;  /* 0x0020a0ea01007387 */ /* 0x000fe20000100a00 */
[----:B------:R-:W-:-:S03]  /*26170*/  IMAD.WIDE R202, R52, 0x4, R202 ;  /* 0x0000000434ca7825 */ /* 0x000fc600078e02ca */
[----:B------:R-:W-:Y:S04]  /*26180*/  STL.64 [R1+0x20a8], R220 ;  /* 0x0020a8dc01007387 */ /* 0x000fe80000100a00 */
[----:B------:R-:W-:Y:S01]  /*26190*/  STL.64 [R1+0x20b0], R218 ;  /* 0x0020b0da01007387 */ /* 0x000fe20000100a00 */
[----:B------:R-:W-:-:S03]  /*261a0*/  IMAD.WIDE R188, R52, 0x4, R188 ;  /* 0x0000000434bc7825 */ /* 0x000fc600078e02bc */
        /* <DEDUP_REMOVED lines=11> */
[----:B------:R-:W-:-:S03]  /*26260*/  IMAD.U32 R53, RZ, RZ, UR5 ;  /* 0x00000005ff357e24 */ /* 0x000fc6000f8e00ff */
[----:B------:R-:W-:Y:S04]  /*26270*/  STL.64 [R1+0x2480], R148 ;  /* 0x0024809401007387 */ /* 0x000fe80000100a00 */
[----:B------:R-:W-:Y:S04]  /*26280*/  LDGSTS.E [R252+0x6c004], desc[UR60][R130.64], !P5 ;  /* 0x6c00400082fc7fae */ /* 0x000fe8000e92187c */
[----:B------:R-:W-:Y:S04]  /*26290*/  LDGSTS.E [R252+0x60008], desc[UR60][R146.64], !P6 ;  /* 0x6000800092fc7fae */ /* 0x000fe8000f12187c */
[----:B------:R-:W-:Y:S04]  /*262a0*/  LDGSTS.E [R252+0x64008], desc[UR60][R114.64], !P6 ;  /* 0x6400800072fc7fae */ /* 0x000fe8000f12187c */
[----:B------:R-:W-:Y:S01]  /*262b0*/  LDGSTS.E [R252+0x68008], desc[UR60][R170.64], !P6 ;  /* 0x68008000aafc7fae */ /* 0x000fe2000f12187c */
[----:B------:R-:W-:-:S03]  /*262c0*/  UISETP.GE.U32.AND UP1, UPT, UR5, 0x7ffffe81, UPT ;  /* 0x7ffffe810500788c */ /* 0x000fc6000bf26070 */
[----:B------:R-:W-:Y:S04]  /*262d0*/  LDGSTS.E [R252+0x6c008], desc[UR60][R186.64], !P6 ;  /* 0x6c008000bafc7fae */ /* 0x000fe8000f12187c */
[----:B------:R-:W-:Y:S04]  /*262e0*/  LDGSTS.E [R252+0x6000c], desc[UR60][R236.64], !P1 ;  /* 0x6000c000ecfc7fae */ /* 0x000fe8000c92187c */
[----:B------:R-:W-:Y:S04]  /*262f0*/  LDGSTS.E [R252+0x6400c], desc[UR60][R234.64], !P1 ;  /* 0x6400c000eafc7fae */ /* 0x000fe8000c92187c */
[----:B------:R-:W-:Y:S04]  /*26300*/  LDGSTS.E [R252+0x6800c], desc[UR60][R220.64], !P1 ;  /* 0x6800c000dcfc7fae */ /* 0x000fe8000c92187c */
[----:B------:R-:W-:Y:S04]  /*26310*/  LDGSTS.E [R252+0x6c00c], desc[UR60][R218.64], !P1 ;  /* 0x6c00c000dafc7fae */ /* 0x000fe8000c92187c */
[----:B------:R-:W-:Y:S01]  /*26320*/  LDGSTS.E [R252+0x70000], desc[UR60][R204.64], !P2 ;  /* 0x70000000ccfc7fae */ /* 0x000fe2000d12187c */
[----:B------:R-:W-:-:S03]  /*26330*/  PLOP3.LUT P5, PT, PT, PT, UP1, 0x80, 0x0 ;  /* 0x000000000000781c */ /* 0x000fc60003faf018 */
[----:B------:R-:W-:Y:S04]  /*26340*/  LDGSTS.E [R252+0x74000], desc[UR60][R202.64], !P2 ;  /* 0x74000000cafc7fae */ /* 0x000fe8000d12187c */
[----:B------:R-:W-:Y:S04]  /*26350*/  LDGSTS.E [R252+0x78000], desc[UR60][R188.64], !P2 ;  /* 0x78000000bcfc7fae */ /* 0x000fe8000d12187c */
[----:B------:R-:W-:Y:S04]  /*26360*/  LDGSTS.E [R252+0x7c000], desc[UR60][R172.64], !P2 ;  /* 0x7c000000acfc7fae */ /* 0x000fe8000d12187c */
[----:B------:R-:W-:Y:S04]  /*26370*/  LDGSTS.E [R252+0x70004], desc[UR60][R154.64], !P3 ;  /* 0x700040009afc7fae */ /* 0x000fe8000d92187c */
[----:B------:R-:W-:Y:S04]  /*26380*/  LDGSTS.E [R252+0x74004], desc[UR60][R6.64], !P3 ;  /* 0x7400400006fc7fae */ /* 0x000fe8000d92187c */
[----:B------:R-:W-:Y:S04]  /*26390*/  LDGSTS.E [R252+0x78004], desc[UR60][R20.64], !P3 ;  /* 0x7800400014fc7fae */ /* 0x000fe8000d92187c */
[----:B------:R-:W-:Y:S04]  /*263a0*/  LDGSTS.E [R252+0x7c004], desc[UR60][R36.64], !P3 ;  /* 0x7c00400024fc7fae */ /* 0x000fe8000d92187c */
[----:B------:R1:W-:Y:S04]  /*263b0*/  LDGSTS.E [R252+0x70008], desc[UR60][R152.64], !P4 ;  /* 0x7000800098fc7fae */ /* 0x0003e8000e12187c */
[----:B------:R1:W-:Y:S01]  /*263c0*/  LDGSTS.E [R252+0x74008], desc[UR60][R148.64], !P4 ;  /* 0x7400800094fc7fae */ /* 0x0003e2000e12187c */
[----:B--2---:R-:W-:-:S05]  /*263d0*/  IMAD.WIDE R132, R52, 0x4, R132 ;  /* 0x0000000434847825 */ /* 0x004fca00078e0284 */
[----:B------:R-:W-:Y:S04]  /*263e0*/  STL.64 [R1+0x2488], R132 ;  /* 0x0024888401007387 */ /* 0x000fe80000100a00 */
[----:B------:R2:W-:Y:S01]  /*263f0*/  LDGSTS.E [R252+0x78008], desc[UR60][R132.64], !P4 ;  /* 0x7800800084fc7fae */ /* 0x0005e2000e12187c */
[----:B------:R-:W-:-:S04]  /*26400*/  IMAD.WIDE R116, R52, 0x4, R116 ;  /* 0x0000000434747825 */ /* 0x000fc800078e0274 */
[C---:B------:R-:W-:Y:S01]  /*26410*/  IMAD.WIDE R84, R52.reuse, 0x4, R84 ;  /* 0x0000000434547825 */ /* 0x040fe200078e0254 */
[----:B------:R-:W-:Y:S04]  /*26420*/  STL.64 [R1+0x2490], R116 ;  /* 0x0024907401007387 */ /* 0x000fe80000100a00 */
[----:B------:R3:W-:Y:S01]  /*26430*/  STL [R1+0x24c8], R53 ;  /* 0x0024c83501007387 */ /* 0x0007e20000100800 */
[----:B----4-:R-:W-:-:S03]  /*26440*/  IMAD.WIDE R68, R52, 0x4, R68 ;  /* 0x0000000434447825 */ /* 0x010fc600078e0244 */
[----:B------:R4:W-:Y:S04]  /*26450*/  STL.64 [R1+0x24a0], R84 ;  /* 0x0024a05401007387 */ /* 0x0009e80000100a00 */
[----:B------:R2:W-:Y:S04]  /*26460*/  LDGSTS.E [R252+0x7c008], desc[UR60][R116.64], !P4 ;  /* 0x7c00800074fc7fae */ /* 0x0005e8000e12187c */
[----:B------:R2:W-:Y:S04]  /*26470*/  LDGSTS.E [R252+0x7000c], desc[UR60][R100.64], !P5 ;  /* 0x7000c00064fc7fae */ /* 0x0005e8000e92187c */
[----:B------:R2:W-:Y:S04]  /*26480*/  LDGSTS.E [R252+0x7400c], desc[UR60][R84.64], !P5 ;  /* 0x7400c00054fc7fae */ /* 0x0005e8000e92187c */
[----:B------:R-:W-:Y:S01]  /*26490*/  LDGSTS.E [R252+0x7800c], desc[UR60][R68.64], !P5 ;  /* 0x7800c00044fc7fae */ /* 0x000fe2000e92187c */
[----:B---3--:R-:W-:-:S03]  /*264a0*/  IMAD.WIDE R52, R52, 0x4, R50 ;  /* 0x0000000434347825 */ /* 0x008fc600078e0232 */
[----:B------:R-:W3:Y:S04]  /*264b0*/  LDL.LU.64 R50, [R1+0x2c78] ;  /* 0x002c780001327983 */ /* 0x000ee80000300a00 */
[----:B------:R-:W-:Y:S04]  /*264c0*/  STL.64 [R1+0x24a8], R68 ;  /* 0x0024a84401007387 */ /* 0x000fe80000100a00 */
[----:B------:R-:W3:Y:S04]  /*264d0*/  LDL.LU.64 R66, [R1+0x2c70] ;  /* 0x002c700001427983 */ /* 0x000ee80000300a00 */
[----:B------:R-:W3:Y:S04]  /*264e0*/  LDL.LU.64 R82, [R1+0x2c68] ;  /* 0x002c680001527983 */ /* 0x000ee80000300a00 */
[----:B------:R-:W3:Y:S04]  /*264f0*/  LDL.LU.64 R98, [R1+0x2c60] ;  /* 0x002c600001627983 */ /* 0x000ee80000300a00 */
[----:B------:R1:W-:Y:S04]  /*26500*/  STL.64 [R1+0x24b0], R52 ;  /* 0x0024b03401007387 */ /* 0x0003e80000100a00 */
[----:B------:R-:W3:Y:S04]  /*26510*/  LDL.LU.64 R130, [R1+0x2c58] ;  /* 0x002c580001827983 */ /* 0x000ee80000300a00 */
[----:B------:R-:W3:Y:S04]  /*26520*/  LDL.LU.64 R146, [R1+0x2c50] ;  /* 0x002c500001927983 */ /* 0x000ee80000300a00 */
[----:B------:R-:W3:Y:S04]  /*26530*/  LDL.LU.64 R114, [R1+0x2c48] ;  /* 0x002c480001727983 */ /* 0x000ee80000300a00 */
[----:B------:R-:W3:Y:S04]  /*26540*/  LDL.LU.64 R170, [R1+0x2c40] ;  /* 0x002c400001aa7983 */ /* 0x000ee80000300a00 */
[----:B------:R-:W3:Y:S04]  /*26550*/  LDL.LU.64 R186, [R1+0x2c38] ;  /* 0x002c380001ba7983 */ /* 0x000ee80000300a00 */
[----:B------:R-:W2:Y:S04]  /*26560*/  LDL.LU.64 R202, [R1+0x480] ;  /* 0x0004800001ca7983 */ /* 0x000ea80000300a00 */
[----:B------:R-:W3:Y:S04]  /*26570*/  LDL.LU.64 R218, [R1+0x440] ;  /* 0x0004400001da7983 */ /* 0x000ee80000300a00 */
        /* <DEDUP_REMOVED lines=13> */
[----:B------:R-:W-:Y:S04]  /*26650*/  STL [R1+0xc00], RZ ;  /* 0x000c00ff01007387 */ /* 0x000fe80000100800 */
[----:B------:R-:W3:Y:S04]  /*26660*/  LDL.LU.64 R100, [R1+0xc0] ;  /* 0x0000c00001647983 */ /* 0x000ee80000300a00 */
[----:B------:R3:W-:Y:S04]  /*26670*/  LDGSTS.E [R252+0x7c00c], desc[UR60][R52.64], !P5 ;  /* 0x7c00c00034fc7fae */ /* 0x0007e8000e92187c */
[----:B----4-:R-:W4:Y:S01]  /*26680*/  LDL.LU.64 R84, [R1+0x80] ;  /* 0x0000800001547983 */ /* 0x010f220000300a00 */
[----:B------:R-:W-:-:S03]  /*26690*/  IMAD.WIDE R22, R159, 0x4, R22 ;  /* 0x000000049f167825 */ /* 0x000fc600078e0216 */
[----:B------:R-:W0:Y:S04]  /*266a0*/  LDGDEPBAR ;  /* 0x00000000000079af */ /* 0x000e280000000000 */
[----:B-1----:R-:W4:Y:S04]  /*266b0*/  LDL.LU.64 R52, [R1+0x40] ;  /* 0x0000400001347983 */ /* 0x002f280000300a00 */
[----:B------:R-:W4:Y:S01]  /*266c0*/  LDL.LU.64 R68, [R1] ;  /* 0x0000000001447983 */ /* 0x000f220000300a00 */
[----:B------:R-:W-:-:S04]  /*266d0*/  IMAD.WIDE R38, R159, 0x4, R38 ;  /* 0x000000049f267825 */ /* 0x000fc800078e0226 */
        /* <DEDUP_REMOVED lines=11> */
[----:B--2---:R-:W-:-:S04]  /*26790*/  IMAD.WIDE R202, R159, 0x4, R202 ;  /* 0x000000049fca7825 */ /* 0x004fc800078e02ca */
[C---:B---3--:R-:W-:Y:S01]  /*267a0*/  IMAD.WIDE R218, R159.reuse, 0x4, R218 ;  /* 0x000000049fda7825 */ /* 0x048fe200078e02da */
[----:B------:R1:W-:Y:S03]  /*267b0*/  STL.64 [R1+0x24b8], R202 ;  /* 0x0024b8ca01007387 */ /* 0x0003e60000100a00 */
[C---:B------:R-:W-:Y:S01]  /*267c0*/  IMAD.WIDE R234, R159.reuse, 0x4, R234 ;  /* 0x000000049fea7825 */ /* 0x040fe200078e02ea */
        /* <DEDUP_REMOVED lines=10> */
[----:B------:R-:W-:Y:S03]  /*26870*/  STL.64 [R1+0x2898], R236 ;  /* 0x002898ec01007387 */ /* 0x000fe60000100a00 */
        /* <DEDUP_REMOVED lines=16> */
[C---:B----4-:R-:W-:Y:S01]  /*26980*/  IMAD.WIDE R84, R159.reuse, 0x4, R84 ;  /* 0x000000049f547825 */ /* 0x050fe200078e0254 */
[----:B------:R-:W-:Y:S03]  /*26990*/  STL.64 [R1+0x2a40], R100 ;  /* 0x002a406401007387 */ /* 0x000fe60000100a00 */
[C---:B------:R-:W-:Y:S01]  /*269a0*/  IMAD.WIDE R52, R159.reuse, 0x4, R52 ;  /* 0x000000049f347825 */ /* 0x040fe200078e0234 */
[----:B------:R-:W-:Y:S03]  /*269b0*/  STL.64 [R1+0x2a50], R84 ;  /* 0x002a505401007387 */ /* 0x000fe60000100a00 */
[C---:B------:R-:W-:Y:S01]  /*269c0*/  IMAD.WIDE R68, R159.reuse, 0x4, R68 ;  /* 0x000000049f447825 */ /* 0x040fe200078e0244 */
[----:B------:R4:W-:Y:S04]  /*269d0*/  STL.64 [R1+0x2a60], R52 ;  /* 0x002a603401007387 */ /* 0x0009e80000100a00 */
[----:B------:R4:W-:Y:S04]  /*269e0*/  STL.64 [R1+0x2aa8], R68 ;  /* 0x002aa84401007387 */ /* 0x0009e80000100a00 */
[----:B------:R-:W-:Y:S04]  /*269f0*/  STL.64 [R1+0x2ab8], R22 ;  /* 0x002ab81601007387 */ /* 0x000fe80000100a00 */
[----:B------:R-:W-:Y:S04]  /*26a00*/  STL.64 [R1+0x2ac8], R38 ;  /* 0x002ac82601007387 */ /* 0x000fe80000100a00 */
[----:B------:R-:W-:Y:S04]  /*26a10*/  LDGSTS.E [R156+-0x20000], desc[UR60][R202.64], P0 ;  /* 0xe0000000ca9c7fae */ /* 0x000fe8000812187c */
[----:B------:R-:W-:Y:S04]  /*26a20*/  STL.64 [R1+0x2b08], R54 ;  /* 0x002b083601007387 */ /* 0x000fe80000100a00 */
[----:B------:R-:W-:Y:S04]  /*26a30*/  LDGSTS.E [R156+-0x1fc00], desc[UR60][R218.64], P0 ;  /* 0xe0400000da9c7fae */ /* 0x000fe8000812187c */
[----:B------:R4:W-:Y:S04]  /*26a40*/  STL.64 [R1+0x2b10], R70 ;  /* 0x002b104601007387 */ /* 0x0009e80000100a00 */
[----:B------:R-:W-:Y:S04]  /*26a50*/  LDGSTS.E [R156+-0x1f800], desc[UR60][R234.64], P0 ;  /* 0xe0800000ea9c7fae */ /* 0x000fe8000812187c */
[----:B------:R-:W-:Y:S04]  /*26a60*/  STL.64 [R1+0x2b18], R86 ;  /* 0x002b185601007387 */ /* 0x000fe80000100a00 */
        /* <DEDUP_REMOVED lines=13> */
[----:B-1----:R-:W4:Y:S04]  /*26b40*/  LDL.LU.64 R202, [R1+0x2c30] ;  /* 0x002c300001ca7983 */ /* 0x002f280000300a00 */
[----:B------:R-:W-:Y:S04]  /*26b50*/  LDGSTS.E [R156+-0x1d800], desc[UR60][R172.64], P0 ;  /* 0xe2800000ac9c7fae */ /* 0x000fe8000812187c */
[----:B------:R-:W-:Y:S04]  /*26b60*/  STL.64 [R1+0x2b30], R206 ;  /* 0x002b30ce01007387 */ /* 0x000fe80000100a00 */
[----:B------:R-:W-:Y:S04]  /*26b70*/  LDGSTS.E [R156+-0x1d400], desc[UR60][R154.64], P0 ;  /* 0xe2c000009a9c7fae */ /* 0x000fe8000812187c */
[----:B--2---:R-:W2:Y:S04]  /*26b80*/  LDL.LU.64 R218, [R1+0x2c28] ;  /* 0x002c280001da7983 */ /* 0x004ea80000300a00 */
[----:B------:R-:W-:Y:S04]  /*26b90*/  LDGSTS.E [R156+-0x1d000], desc[UR60][R148.64], P0 ;  /* 0xe3000000949c7fae */ /* 0x000fe8000812187c */
[----:B------:R1:W-:Y:S04]  /*26ba0*/  STL.64 [R1+0x2b28], R152 ;  /* 0x002b289801007387 */ /* 0x0003e80000100a00 */
[----:B------:R-:W-:Y:S04]  /*26bb0*/  LDGSTS.E [R156+-0x1cc00], desc[UR60][R132.64], P0 ;  /* 0xe3400000849c7fae */ /* 0x000fe8000812187c */
[----:B---3--:R-:W3:Y:S04]  /*26bc0*/  LDL.LU.64 R234, [R1+0x2c20] ;  /* 0x002c200001ea7983 */ /* 0x008ee80000300a00 */
[----:B------:R-:W-:Y:S04]  /*26bd0*/  LDGSTS.E [R156+-0x1c800], desc[UR60][R116.64], P0 ;  /* 0xe3800000749c7fae */ /* 0x000fe8000812187c */
[----:B------:R-:W3:Y:S04]  /*26be0*/  LDL.LU.64 R6, [R1+0x2c18] ;  /* 0x002c180001067983 */ /* 0x000ee80000300a00 */
[----:B------:R-:W-:Y:S04]  /*26bf0*/  LDGSTS.E [R156+-0x1c400], desc[UR60][R100.64], P0 ;  /* 0xe3c00000649c7fae */ /* 0x000fe8000812187c */
[----:B------:R-:W3:Y:S04]  /*26c00*/  LDL.LU.64 R20, [R1+0x2c10] ;  /* 0x002c100001147983 */ /* 0x000ee80000300a00 */
[----:B------:R-:W-:Y:S04]  /*26c10*/  LDGSTS.E [R156+-0x1c000], desc[UR60][R84.64], P0 ;  /* 0xe4000000549c7fae */ /* 0x000fe8000812187c */
[----:B------:R-:W3:Y:S04]  /*26c20*/  LDL.LU.64 R36, [R1+0x2c08] ;  /* 0x002c080001247983 */ /* 0x000ee80000300a00 */
[----:B------:R-:W-:Y:S04]  /*26c30*/  LDGSTS.E [R156+-0x1bc00], desc[UR60][R52.64], P0 ;  /* 0xe4400000349c7fae */ /* 0x000fe8000812187c */
[----:B------:R-:W-:Y:S04]  /*26c40*/  LDGSTS.E [R156+-0x1b800], desc[UR60][R68.64], P0 ;  /* 0xe4800000449c7fae */ /* 0x000fe8000812187c */
[----:B------:R-:W-:Y:S04]  /*26c50*/  LDGSTS.E [R156+-0x1b400], desc[UR60][R22.64], P0 ;  /* 0xe4c00000169c7fae */ /* 0x000fe8000812187c */
[----:B----4-:R-:W4:Y:S04]  /*26c60*/  LDL.LU.64 R52, [R1+0x478] ;  /* 0x0004780001347983 */ /* 0x010f280000300a00 */
[----:B------:R-:W2:Y:S04]  /*26c70*/  LDL.LU.64 R68, [R1+0x438] ;  /* 0x0004380001447983 */ /* 0x000ea80000300a00 */
[----:B------:R-:W3:Y:S04]  /*26c80*/  LDL.LU.64 R84, [R1+0x3f8] ;  /* 0x0003f80001547983 */ /* 0x000ee80000300a00 */
[----:B------:R-:W3:Y:S04]  /*26c90*/  LDL.LU.64 R100, [R1+0x3b8] ;  /* 0x0003b80001647983 */ /* 0x000ee80000300a00 */
[----:B------:R-:W3:Y:S04]  /*26ca0*/  LDL.LU.64 R116, [R1+0x378] ;  /* 0x0003780001747983 */ /* 0x000ee80000300a00 */
[----:B------:R-:W-:Y:S04]  /*26cb0*/  LDGSTS.E [R156+-0x1b000], desc[UR60][R38.64], P0 ;  /* 0xe5000000269c7fae */ /* 0x000fe8000812187c */
        /* <DEDUP_REMOVED lines=13> */
[----:B------:R1:W-:Y:S04]  /*26d90*/  LDGSTS.E [R156+-0x19400], desc[UR60][R150.64], P0 ;  /* 0xe6c00000969c7fae */ /* 0x0003e8000812187c */
[----:B------:R-:W3:Y:S04]  /*26da0*/  LDL.LU.64 R154, [R1+0x178] ;  /* 0x00017800019a7983 */ /* 0x000ee80000300a00 */
[----:B------:R-:W-:Y:S04]  /*26db0*/  LDGSTS.E [R156+-0x19000], desc[UR60][R174.64], P0 ;  /* 0xe7000000ae9c7fae */ /* 0x000fe8000812187c */
[----:B------:R-:W3:Y:S04]  /*26dc0*/  LDL.LU.64 R70, [R1+0x138] ;  /* 0x0001380001467983 */ /* 0x000ee80000300a00 */
[----:B------:R-:W-:Y:S04]  /*26dd0*/  LDGSTS.E [R156+-0x18c00], desc[UR60][R190.64], P0 ;  /* 0xe7400000be9c7fae */ /* 0x000fe8000812187c */
[----:B------:R-:W3:Y:S04]  /*26de0*/  LDL.LU.64 R54, [R1+0xf8] ;  /* 0x0000f80001367983 */ /* 0x000ee80000300a00 */
[----:B------:R3:W-:Y:S04]  /*26df0*/  LDGSTS.E [R156+-0x18800], desc[UR60][R206.64], P0 ;  /* 0xe7800000ce9c7fae */ /* 0x0007e8000812187c */
[----:B------:R-:W3:Y:S04]  /*26e00*/  LDL.LU.64 R38, [R1+0xb8] ;  /* 0x0000b80001267983 */ /* 0x000ee80000300a00 */
[----:B------:R3:W-:Y:S04]  /*26e10*/  LDGSTS.E [R156+-0x18400], desc[UR60][R152.64], P0 ;  /* 0xe7c00000989c7fae */ /* 0x0007e8000812187c */
[----:B------:R-:W3:Y:S04]  /*26e20*/  LDL.LU.64 R22, [R1+0x78] ;  /* 0x0000780001167983 */ /* 0x000ee80000300a00 */
[----:B-1----:R-:W3:Y:S01]  /*26e30*/  LDL.LU.64 R152, [R1+0x38] ;  /* 0x0000380001987983 */ /* 0x002ee20000300a00 */
        /* <DEDUP_REMOVED lines=10> */
[----:B----4-:R-:W-:-:S04]  /*26ee0*/  IMAD.WIDE R52, R159, 0x4, R52 ;  /* 0x000000049f347825 */ /* 0x010fc800078e0234 */
[C---:B--2---:R-:W-:Y:S01]  /*26ef0*/  IMAD.WIDE R68, R159.reuse, 0x4, R68 ;  /* 0x000000049f447825 */ /* 0x044fe200078e0244 */
[----:B------:R1:W-:Y:S03]  /*26f00*/  STL.64 [R1+0x2660], R52 ;  /* 0x0026603401007387 */ /* 0x0003e60000100a00 */
        /* <DEDUP_REMOVED lines=31> */
[----:B------:R-:W-:Y:S04]  /*27100*/  STL.64 [R1+0x29b0], R174 ;  /* 0x0029b0ae01007387 */ /* 0x000fe80000100a00 */
[----:B------:R4:W-:Y:S04]  /*27110*/  STL.64 [R1+0x29c8], R152 ;  /* 0x0029c89801007387 */ /* 0x0009e80000100a00 */
[----:B------:R-:W-:Y:S04]  /*27120*/  STL.64 [R1+0x29e0], R8 ;  /* 0x0029e00801007387 */ /* 0x000fe80000100a00 */
[----:B------:R4:W-:Y:S01]  /*27130*/  STL.64 [R1+0x2a30], R24 ;  /* 0x002a301801007387 */ /* 0x0009e20000100a00 */
[----:B------:R-:W-:-:S03]  /*27140*/  IMAD.WIDE R70, R159, 0x4, R176 ;  /* 0x000000049f467825 */ /* 0x000fc600078e02b0 */
[----:B------:R4:W-:Y:S04]  /*27150*/  STL.64 [R1+0x2a48], R150 ;  /* 0x002a489601007387 */ /* 0x0009e80000100a00 */
[----:B------:R4:W-:Y:S01]  /*27160*/  STL.64 [R1+0x2a58], R134 ;  /* 0x002a588601007387 */ /* 0x0009e20000100a00 */
[----:B------:R-:W-:-:S03]  /*27170*/  IMAD.WIDE R54, R159, 0x4, R192 ;  /* 0x000000049f367825 */ /* 0x000fc600078e02c0 */
[----:B------:R-:W-:Y:S04]  /*27180*/  STL.64 [R1+0x2aa0], R72 ;  /* 0x002aa04801007387 */ /* 0x000fe80000100a00 */
[----:B------:R-:W-:Y:S01]  /*27190*/  STL.64 [R1+0x2ab0], R88 ;  /* 0x002ab05801007387 */ /* 0x000fe20000100a00 */
[----:B------:R-:W-:-:S03]  /*271a0*/  IMAD.WIDE R38, R159, 0x4, R208 ;  /* 0x000000049f267825 */ /* 0x000fc600078e02d0 */
[----:B------:R-:W-:Y:S04]  /*271b0*/  STL.64 [R1+0x2ac0], R104 ;  /* 0x002ac06801007387 */ /* 0x000fe80000100a00 */
[----:B------:R4:W-:Y:S01]  /*271c0*/  STL.64 [R1+0x2b00], R118 ;  /* 0x002b007601007387 */ /* 0x0009e20000100a00 */
[----:B------:R-:W-:-:S03]  /*271d0*/  IMAD.WIDE R22, R159, 0x4, R224 ;  /* 0x000000049f167825 */ /* 0x000fc600078e02e0 */
[----:B------:R4:W-:Y:S04]  /*271e0*/  STL.64 [R1+0x2af8], R102 ;  /* 0x002af86601007387 */ /* 0x0009e80000100a00 */
[----:B------:R4:W-:Y:S04]  /*271f0*/  STL.64 [R1+0x2af0], R86 ;  /* 0x002af05601007387 */ /* 0x0009e80000100a00 */
[----:B------:R-:W-:Y:S04]  /*27200*/  LDGSTS.E [R0+-0x1ff80], desc[UR60][R52.64], P0 ;  /* 0xe008000034007fae */ /* 0x000fe8000812187c */
[----:B------:R4:W-:Y:S04]  /*27210*/  STL.64 [R1+0x2ae8], R70 ;  /* 0x002ae84601007387 */ /* 0x0009e80000100a00 */
[----:B------:R-:W-:Y:S04]  /*27220*/  LDGSTS.E [R0+-0x1fb80], desc[UR60][R68.64], P0 ;  /* 0xe048000044007fae */ /* 0x000fe8000812187c */
[----:B-1----:R-:W4:Y:S04]  /*27230*/  LDL.LU.64 R52, [R1+0x2c00] ;  /* 0x002c000001347983 */ /* 0x002f280000300a00 */
[----:B------:R-:W-:Y:S04]  /*27240*/  LDGSTS.E [R0+-0x1f780], desc[UR60][R84.64], P0 ;  /* 0xe088000054007fae */ /* 0x000fe8000812187c */
[----:B------:R1:W-:Y:S04]  /*27250*/  STL.64 [R1+0x2ae0], R54 ;  /* 0x002ae03601007387 */ /* 0x0003e80000100a00 */
[----:B------:R-:W-:Y:S04]  /*27260*/  LDGSTS.E [R0+-0x1f380], desc[UR60][R100.64], P0 ;  /* 0xe0c8000064007fae */ /* 0x000fe8000812187c */
[----:B--2---:R-:W2:Y:S04]  /*27270*/  LDL.LU.64 R68, [R1+0x2bf8] ;  /* 0x002bf80001447983 */ /* 0x004ea80000300a00 */
[----:B------:R-:W-:Y:S04]  /*27280*/  LDGSTS.E [R0+-0x1ef80], desc[UR60][R116.64], P0 ;  /* 0xe108000074007fae */ /* 0x000fe8000812187c */
[----:B------:R1:W-:Y:S04]  /*27290*/  STL.64 [R1+0x2ad8], R38 ;  /* 0x002ad82601007387 */ /* 0x0003e80000100a00 */
[----:B------:R-:W-:Y:S04]  /*272a0*/  LDGSTS.E [R0+-0x1eb80], desc[UR60][R132.64], P0 ;  /* 0xe148000084007fae */ /* 0x000fe8000812187c */
[----:B---3--:R-:W3:Y:S04]  /*272b0*/  LDL.LU.64 R84, [R1+0x2bf0] ;  /* 0x002bf00001547983 */ /* 0x008ee80000300a00 */
[----:B------:R-:W-:Y:S04]  /*272c0*/  LDGSTS.E [R0+-0x1e780], desc[UR60][R148.64], P0 ;  /* 0xe188000094007fae */ /* 0x000fe8000812187c */
[----:B------:R1:W-:Y:S04]  /*272d0*/  STL.64 [R1+0x2ad0], R22 ;  /* 0x002ad01601007387 */ /* 0x0003e80000100a00 */
[----:B------:R-:W-:Y:S04]  /*272e0*/  LDGSTS.E [R0+-0x1e380], desc[UR60][R172.64], P0 ;  /* 0xe1c80000ac007fae */ /* 0x000fe8000812187c */
[----:B----4-:R-:W4:Y:S04]  /*272f0*/  LDL.LU.64 R100, [R1+0x2be8] ;  /* 0x002be80001647983 */ /* 0x010f280000300a00 */
[----:B------:R-:W-:Y:S04]  /*27300*/  LDGSTS.E [R0+-0x1df80], desc[UR60][R188.64], P0 ;  /* 0xe2080000bc007fae */ /* 0x000fe8000812187c */
[----:B------:R-:W2:Y:S04]  /*27310*/  LDL.LU.64 R116, [R1+0x2be0] ;  /* 0x002be00001747983 */ /* 0x000ea80000300a00 */
[----:B------:R-:W-:Y:S04]  /*27320*/  LDGSTS.E [R0+-0x1db80], desc[UR60][R204.64], P0 ;  /* 0xe2480000cc007fae */ /* 0x000fe8000812187c */
[----:B------:R-:W4:Y:S04]  /*27330*/  LDL.LU.64 R132, [R1+0x2bd8] ;  /* 0x002bd80001847983 */ /* 0x000f280000300a00 */
[----:B------:R-:W-:Y:S04]  /*27340*/  LDGSTS.E [R0+-0x1d780], desc[UR60][R220.64], P0 ;  /* 0xe2880000dc007fae */ /* 0x000fe8000812187c */
[----:B------:R-:W2:Y:S04]  /*27350*/  LDL.LU.64 R148, [R1+0x2bd0] ;  /* 0x002bd00001947983 */ /* 0x000ea80000300a00 */
        /* <DEDUP_REMOVED lines=13> */
[----:B------:R-:W-:Y:S04]  /*27430*/  LDGSTS.E [R0+-0x1b780], desc[UR60][R8.64], P0 ;  /* 0xe488000008007fae */ /* 0x000fe8000812187c */
[----:B------:R-:W-:Y:S04]  /*27440*/  LDGSTS.E [R0+-0x1b380], desc[UR60][R24.64], P0 ;  /* 0xe4c8000018007fae */ /* 0x000fe8000812187c */
[----:B------:R-:W3:Y:S04]  /*27450*/  LDL.LU.64 R152, [R1+0x470] ;  /* 0x0004700001987983 */ /* 0x000ee80000300a00 */
[----:B------:R-:W4:Y:S04]  /*27460*/  LDL.LU.64 R56, [R1+0x430] ;  /* 0x0004300001387983 */ /* 0x000f280000300a00 */
[----:B------:R-:W2:Y:S04]  /*27470*/  LDL.LU.64 R222, [R1+0x3f0] ;  /* 0x0003f00001de7983 */ /* 0x000ea80000300a00 */
[----:B------:R-:W2:Y:S04]  /*27480*/  LDL.LU.64 R40, [R1+0x3b0] ;  /* 0x0003b00001287983 */ /* 0x000ea80000300a00 */
        /* <DEDUP_REMOVED lines=9> */
[----:B------:R1:W-:Y:S04]  /*27520*/  LDGSTS.E [R0+-0x19f80], desc[UR60][R104.64], P0 ;  /* 0xe608000068007fae */ /* 0x0003e8000812187c */
[----:B------:R-:W2:Y:S04]  /*27530*/  LDL.LU.64 R150, [R1+0x230] ;  /* 0x0002300001967983 */ /* 0x000ea80000300a00 */
[----:B------:R2:W-:Y:S04]  /*27540*/  LDGSTS.E [R0+-0x19b80], desc[UR60][R118.64], P0 ;  /* 0xe648000076007fae */ /* 0x0005e8000812187c */
        /* <DEDUP_REMOVED lines=10> */
[----:B-1----:R-:W2:Y:S04]  /*275f0*/  LDL.LU.64 R54, [R1+0xb0] ;  /* 0x0000b00001367983 */ /* 0x002ea80000300a00 */
[----:B------:R1:W-:Y:S04]  /*27600*/  LDGSTS.E [R0+-0x18380], desc[UR60][R22.64], P0 ;  /* 0xe7c8000016007fae */ /* 0x0003e8000812187c */
[----:B------:R-:W2:Y:S04]  /*27610*/  LDL.LU.64 R38, [R1+0x70] ;  /* 0x0000700001267983 */ /* 0x000ea80000300a00 */
[----:B------:R-:W1:Y:S01]  /*27620*/  LDL.LU.64 R22, [R1+0x30] ;  /* 0x0000300001167983 */ /* 0x000e620000300a00 */
[----:B------:R-:W-:-:S04]  /*27630*/  IMAD.WIDE R10, R159, 0x4, R10 ;  /* 0x000000049f0a7825 */ /* 0x000fc800078e020a */
[----:B------:R-:W-:-:S04]  /*27640*/  IMAD.WIDE R26, R159, 0x4, R26 ;  /* 0x000000049f1a7825 */ /* 0x000fc800078e021a */
[----:B------:R-:W-:-:S04]  /*27650*/  IMAD.WIDE R74, R159, 0x4, R74 ;  /* 0x000000049f4a7825 */ /* 0x000fc800078e024a */
[----:B------:R-:W-:-:S04]  /*27660*/  IMAD.WIDE R90, R159, 0x4, R90 ;  /* 0x000000049f5a7825 */ /* 0x000fc800078e025a */
[----:B------:R-:W-:-:S04]  /*27670*/  IMAD.WIDE R104, R159, 0x4, R106 ;  /* 0x000000049f687825 */ /* 0x000fc800078e026a */
[----:B------:R-:W-:-:S04]  /*27680*/  IMAD.WIDE R88, R159, 0x4, R138 ;  /* 0x000000049f587825 */ /* 0x000fc800078e028a */
[----:B------:R-:W-:-:S04]  /*27690*/  IMAD.WIDE R72, R159, 0x4, R178 ;  /* 0x000000049f487825 */ /* 0x000fc800078e02b2 */
[----:B---3--:R-:W-:-:S04]  /*276a0*/  IMAD.WIDE R152, R159, 0x4, R152 ;  /* 0x000000049f987825 */ /* 0x008fc800078e0298 */
[C---:B----4-:R-:W-:Y:S01]  /*276b0*/  IMAD.WIDE R224, R159.reuse, 0x4, R56 ;  /* 0x000000049fe07825 */ /* 0x050fe200078e0238 */
[----:B------:R3:W-:Y:S03]  /*276c0*/  STL.64 [R1+0x25a0], R152 ;  /* 0x0025a09801007387 */ /* 0x0007e60000100a00 */
[C---:B--2---:R-:W-:Y:S01]  /*276d0*/  IMAD.WIDE R222, R159.reuse, 0x4, R222 ;  /* 0x000000049fde7825 */ /* 0x044fe200078e02de */
        /* <DEDUP_REMOVED lines=15> */
[----:B------:R-:W-:Y:S01]  /*277d0*/  LDGSTS.E [R2+-0x1ff00], desc[UR60][R152.64], P0 ;  /* 0xe010000098027fae */ /* 0x000fe2000812187c */
[----:B------:R-:W-:-:S03]  /*277e0*/  IMAD.WIDE R150, R159, 0x4, R134 ;  /* 0x000000049f967825 */ /* 0x000fc600078e0286 */
[----:B------:R-:W-:Y:S01]  /*277f0*/  STL.64 [R1+0x2758], R160 ;  /* 0x002758a001007387 */ /* 0x000fe20000100a00 */
[----:B------:R-:W-:-:S03]  /*27800*/  IMAD.WIDE R136, R159, 0x4, R118 ;  /* 0x000000049f887825 */ /* 0x000fc600078e0276 */
[----:B------:R-:W-:Y:S01]  /*27810*/  STL.64 [R1+0x2780], R150 ;  /* 0x0027809601007387 */ /* 0x000fe20000100a00 */
[----:B------:R-:W-:-:S03]  /*27820*/  IMAD.WIDE R24, R159, 0x4, R42 ;  /* 0x000000049f187825 */ /* 0x000fc600078e022a */
[----:B------:R-:W-:Y:S01]  /*27830*/  LDGSTS.E [R2+-0x1fb00], desc[UR60][R224.64], P0 ;  /* 0xe0500000e0027fae */ /* 0x000fe2000812187c */
        /* <DEDUP_REMOVED lines=10> */
[----:B------:R-:W-:-:S04]  /*278e0*/  IMAD.WIDE R8, R159, 0x4, R58 ;  /* 0x000000049f087825 */ /* 0x000fc800078e023a */
[C---:B-1----:R-:W-:Y:S01]  /*278f0*/  IMAD.WIDE R22, R159.reuse, 0x4, R22 ;  /* 0x000000049f167825 */ /* 0x042fe200078e0216 */
[----:B------:R-:W-:Y:S04]  /*27900*/  STL.64 [R1+0x28e8], R40 ;  /* 0x0028e82801007387 */ /* 0x000fe80000100a00 */
[----:B------:R1:W-:Y:S01]  /*27910*/  STL.64 [R1+0x2908], R22 ;  /* 0x0029081601007387 */ /* 0x0003e20000100a00 */
[----:B------:R-:W-:-:S03]  /*27920*/  IMAD.WIDE R102, R159, 0x4, R122 ;  /* 0x000000049f667825 */ /* 0x000fc600078e027a */
[----:B------:R-:W-:Y:S04]  /*27930*/  LDGSTS.E [R2+-0x1f700], desc[UR60][R222.64], P0 ;  /* 0xe0900000de027fae */ /* 0x000fe8000812187c */
[----:B------:R-:W-:Y:S04]  /*27940*/  STL.64 [R1+0x2928], R10 ;  /* 0x0029280a01007387 */ /* 0x000fe80000100a00 */
[----:B------:R-:W-:Y:S01]  /*27950*/  LDGSTS.E [R2+-0x1f300], desc[UR60][R208.64], P0 ;  /* 0xe0d00000d0027fae */ /* 0x000fe2000812187c */
[----:B------:R-:W-:-:S03]  /*27960*/  IMAD.WIDE R86, R159, 0x4, R162 ;  /* 0x000000049f567825 */ /* 0x000fc600078e02a2 */
[----:B------:R-:W-:Y:S04]  /*27970*/  STL.64 [R1+0x2980], R26 ;  /* 0x0029801a01007387 */ /* 0x000fe80000100a00 */
[----:B------:R-:W-:Y:S04]  /*27980*/  LDGSTS.E [R2+-0x1ef00], desc[UR60][R206.64], P0 ;  /* 0xe1100000ce027fae */ /* 0x000fe8000812187c */
[----:B------:R2:W-:Y:S04]  /*27990*/  STL.64 [R1+0x29a0], R24 ;  /* 0x0029a01801007387 */ /* 0x0005e80000100a00 */
[----:B------:R-:W-:Y:S04]  /*279a0*/  LDGSTS.E [R2+-0x1eb00], desc[UR60][R192.64], P0 ;  /* 0xe1500000c0027fae */ /* 0x000fe8000812187c */
[----:B------:R4:W-:Y:S04]  /*279b0*/  STL.64 [R1+0x29b8], R8 ;  /* 0x0029b80801007387 */ /* 0x0009e80000100a00 */
[----:B------:R-:W-:Y:S01]  /*279c0*/  LDGSTS.E [R2+-0x1e700], desc[UR60][R190.64], P0 ;  /* 0xe1900000be027fae */ /* 0x000fe2000812187c */
[----:B------:R-:W-:-:S03]  /*279d0*/  IMAD.WIDE R70, R159, 0x4, R194 ;  /* 0x000000049f467825 */ /* 0x000fc600078e02c2 */
[----:B------:R-:W-:Y:S04]  /*279e0*/  STL.64 [R1+0x29d0], R74 ;  /* 0x0029d04a01007387 */ /* 0x000fe80000100a00 */
[----:B------:R-:W-:Y:S01]  /*279f0*/  LDGSTS.E [R2+-0x1e300], desc[UR60][R176.64], P0 ;  /* 0xe1d00000b0027fae */ /* 0x000fe2000812187c */
[----:B------:R-:W-:-:S03]  /*27a00*/  IMAD.WIDE R54, R159, 0x4, R210 ;  /* 0x000000049f367825 */ /* 0x000fc600078e02d2 */
[----:B------:R-:W-:Y:S04]  /*27a10*/  STL.64 [R1+0x2a20], R90 ;  /* 0x002a205a01007387 */ /* 0x000fe80000100a00 */
[----:B------:R-:W-:Y:S01]  /*27a20*/  LDGSTS.E [R2+-0x1df00], desc[UR60][R174.64], P0 ;  /* 0xe2100000ae027fae */ /* 0x000fe2000812187c */
[----:B------:R-:W-:-:S03]  /*27a30*/  IMAD.WIDE R38, R159, 0x4, R226 ;  /* 0x000000049f267825 */ /* 0x000fc600078e02e2 */
[----:B------:R-:W-:Y:S04]  /*27a40*/  STL.64 [R1+0x2a38], R104 ;  /* 0x002a386801007387 */ /* 0x000fe80000100a00 */
[----:B------:R4:W-:Y:S04]  /*27a50*/  LDGSTS.E [R2+-0x1db00], desc[UR60][R160.64], P0 ;  /* 0xe2500000a0027fae */ /* 0x0009e8000812187c */
[----:B------:R4:W-:Y:S04]  /*27a60*/  STL.64 [R1+0x2a98], R102 ;  /* 0x002a986601007387 */ /* 0x0009e80000100a00 */
[----:B------:R4:W-:Y:S04]  /*27a70*/  LDGSTS.E [R2+-0x1d700], desc[UR60][R150.64], P0 ;  /* 0xe290000096027fae */ /* 0x0009e8000812187c */
[----:B------:R-:W-:Y:S04]  /*27a80*/  STL.64 [R1+0x2a90], R88 ;  /* 0x002a905801007387 */ /* 0x000fe80000100a00 */
[----:B------:R4:W-:Y:S04]  /*27a90*/  LDGSTS.E [R2+-0x1d300], desc[UR60][R136.64], P0 ;  /* 0xe2d0000088027fae */ /* 0x0009e8000812187c */
[----:B------:R4:W-:Y:S04]  /*27aa0*/  STL.64 [R1+0x2a88], R86 ;  /* 0x002a885601007387 */ /* 0x0009e80000100a00 */
[----:B------:R4:W-:Y:S04]  /*27ab0*/  LDGSTS.E [R2+-0x1cf00], desc[UR60][R134.64], P0 ;  /* 0xe310000086027fae */ /* 0x0009e8000812187c */
[----:B------:R-:W-:Y:S04]  /*27ac0*/  STL.64 [R1+0x2a80], R72 ;  /* 0x002a804801007387 */ /* 0x000fe80000100a00 */
[----:B------:R4:W-:Y:S04]  /*27ad0*/  LDGSTS.E [R2+-0x1cb00], desc[UR60][R120.64], P0 ;  /* 0xe350000078027fae */ /* 0x0009e8000812187c */
[----:B---3--:R-:W5:Y:S04]  /*27ae0*/  LDL.LU.64 R152, [R1+0x2b98] ;  /* 0x002b980001987983 */ /* 0x008f680000300a00 */
[----:B------:R3:W-:Y:S04]  /*27af0*/  LDGSTS.E [R2+-0x1c700], desc[UR60][R118.64], P0 ;  /* 0xe390000076027fae */ /* 0x0007e8000812187c */
[----:B------:R3:W-:Y:S04]  /*27b00*/  STL.64 [R1+0x2a78], R70 ;  /* 0x002a784601007387 */ /* 0x0007e80000100a00 */
[----:B------:R-:W-:Y:S04]  /*27b10*/  LDGSTS.E [R2+-0x1c300], desc[UR60][R56.64], P0 ;  /* 0xe3d0000038027fae */ /* 0x000fe8000812187c */
[----:B------:R3:W-:Y:S04]  /*27b20*/  STL.64 [R1+0x2a70], R54 ;  /* 0x002a703601007387 */ /* 0x0007e80000100a00 */
[----:B------:R-:W-:Y:S04]  /*27b30*/  LDGSTS.E [R2+-0x1bf00], desc[UR60][R40.64], P0 ;  /* 0xe410000028027fae */ /* 0x000fe8000812187c */
[----:B------:R3:W-:Y:S04]  /*27b40*/  STL.64 [R1+0x2a68], R38 ;  /* 0x002a682601007387 */ /* 0x0007e80000100a00 */
[----:B------:R-:W-:Y:S04]  /*27b50*/  LDGSTS.E [R2+-0x1bb00], desc[UR60][R22.64], P0 ;  /* 0xe450000016027fae */ /* 0x000fe8000812187c */
[----:B------:R-:W-:Y:S04]  /*27b60*/  LDGSTS.E [R2+-0x1b700], desc[UR60][R10.64], P0 ;  /* 0xe49000000a027fae */ /* 0x000fe8000812187c */
[----:B------:R-:W-:Y:S04]  /*27b70*/  LDGSTS.E [R2+-0x1b300], desc[UR60][R26.64], P0 ;  /* 0xe4d000001a027fae */ /* 0x000fe8000812187c */
[----:B-1----:R-:W3:Y:S04]  /*27b80*/  LDL.LU.64 R22, [R1+0x468] ;  /* 0x0004680001167983 */ /* 0x002ee80000300a00 */
[----:B------:R-:W3:Y:S04]  /*27b90*/  LDL.LU.64 R150, [R1+0x428] ;  /* 0x0004280001967983 */ /* 0x000ee80000300a00 */
[----:B------:R-:W3:Y:S04]  /*27ba0*/  LDL.LU.64 R56, [R1+0x3e8] ;  /* 0x0003e80001387983 */ /* 0x000ee80000300a00 */
[----:B------:R-:W3:Y:S04]  /*27bb0*/  LDL.LU.64 R40, [R1+0x3a8] ;  /* 0x0003a80001287983 */ /* 0x000ee80000300a00 */
[----:B------:R-:W3:Y:S04]  /*27bc0*/  LDL.LU.64 R134, [R1+0x368] ;  /* 0x0003680001867983 */ /* 0x000ee80000300a00 */
[----:B------:R-:W-:Y:S04]  /*27bd0*/  LDGSTS.E [R2+-0x1af00], desc[UR60][R24.64], P0 ;  /* 0xe510000018027fae */ /* 0x000fe8000812187c */
[----:B------:R-:W-:Y:S04]  /*27be0*/  LDGSTS.E [R2+-0x1ab00], desc[UR60][R8.64], P0 ;  /* 0xe550000008027fae */ /* 0x000fe8000812187c */
[----:B------:R-:W-:Y:S04]  /*27bf0*/  LDGSTS.E [R2+-0x1a700], desc[UR60][R74.64], P0 ;  /* 0xe59000004a027fae */ /* 0x000fe8000812187c */
[----:B--2---:R-:W2:Y:S04]  /*27c00*/  LDL.LU.64 R24, [R1+0x328] ;  /* 0x0003280001187983 */ /* 0x004ea80000300a00 */
[----:B----4-:R-:W4:Y:S04]  /*27c10*/  LDL.LU.64 R8, [R1+0x2e8] ;  /* 0x0002e80001087983 */ /* 0x010f280000300a00 */
[----:B------:R-:W4:Y:S04]  /*27c20*/  LDL.LU.64 R118, [R1+0x2a8] ;  /* 0x0002a80001767983 */ /* 0x000f280000300a00 */
[----:B------:R-:W-:Y:S04]  /*27c30*/  LDGSTS.E [R2+-0x1a300], desc[UR60][R90.64], P0 ;  /* 0xe5d000005a027fae */ /* 0x000fe8000812187c */
[----:B------:R-:W4:Y:S04]  /*27c40*/  LDL.LU.64 R222, [R1+0x268] ;  /* 0x0002680001de7983 */ /* 0x000f280000300a00 */
[----:B------:R1:W-:Y:S04]  /*27c50*/  LDGSTS.E [R2+-0x19f00], desc[UR60][R104.64], P0 ;  /* 0xe610000068027fae */ /* 0x0003e8000812187c */
[----:B------:R-:W1:Y:S04]  /*27c60*/  LDL.LU.64 R206, [R1+0x228] ;  /* 0x0002280001ce7983 */ /* 0x000e680000300a00 */
[----:B------:R1:W-:Y:S04]  /*27c70*/  LDGSTS.E [R2+-0x19b00], desc[UR60][R102.64], P0 ;  /* 0xe650000066027fae */ /* 0x0003e8000812187c */
[----:B------:R1:W-:Y:S04]  /*27c80*/  LDGSTS.E [R2+-0x19700], desc[UR60][R88.64], P0 ;  /* 0xe690000058027fae */ /* 0x0003e8000812187c */
[----:B------:R1:W-:Y:S04]  /*27c90*/  LDGSTS.E [R2+-0x19300], desc[UR60][R86.64], P0 ;  /* 0xe6d0000056027fae */ /* 0x0003e8000812187c */
[----:B------:R-:W4:Y:S04]  /*27ca0*/  LDL.LU.64 R102, [R1+0x1e8] ;  /* 0x0001e80001667983 */ /* 0x000f280000300a00 */
[----:B------:R-:W4:Y:S04]  /*27cb0*/  LDL.LU.64 R190, [R1+0x1a8] ;  /* 0x0001a80001be7983 */ /* 0x000f280000300a00 */
[----:B------:R-:W4:Y:S04]  /*27cc0*/  LDL.LU.64 R174, [R1+0x168] ;  /* 0x0001680001ae7983 */ /* 0x000f280000300a00 */
[----:B------:R1:W-:Y:S04]  /*27cd0*/  LDGSTS.E [R2+-0x18f00], desc[UR60][R72.64], P0 ;  /* 0xe710000048027fae */ /* 0x0003e8000812187c */
[----:B------:R-:W4:Y:S04]  /*27ce0*/  LDL.LU.64 R86, [R1+0x128] ;  /* 0x0001280001567983 */ /* 0x000f280000300a00 */
[----:B------:R1:W-:Y:S04]  /*27cf0*/  LDGSTS.E [R2+-0x18b00], desc[UR60][R70.64], P0 ;  /* 0xe750000046027fae */ /* 0x0003e8000812187c */
[----:B------:R1:W-:Y:S04]  /*27d00*/  LDGSTS.E [R2+-0x18700], desc[UR60][R54.64], P0 ;  /* 0xe790000036027fae */ /* 0x0003e8000812187c */
[----:B------:R1:W-:Y:S04]  /*27d10*/  LDGSTS.E [R2+-0x18300], desc[UR60][R38.64], P0 ;  /* 0xe7d0000026027fae */ /* 0x0003e8000812187c */
[----:B---3--:R-:W3:Y:S04]  /*27d20*/  LDL.LU.64 R70, [R1+0xe8] ;  /* 0x0000e80001467983 */ /* 0x008ee80000300a00 */
[----:B------:R-:W3:Y:S04]  /*27d30*/  LDL.LU.64 R54, [R1+0xa8] ;  /* 0x0000a80001367983 */ /* 0x000ee80000300a00 */
[----:B------:R-:W3:Y:S01]  /*27d40*/  LDL.LU.64 R38, [R1+0x68] ;  /* 0x0000680001267983 */ /* 0x000ee20000300a00 */
[----:B------:R-:W-:-:S03]  /*27d50*/  IMAD.WIDE R160, R159, 0x4, R22 ;  /* 0x000000049fa07825 */ /* 0x000fc600078e0216 */
[----:B------:R-:W3:Y:S01]  /*27d60*/  LDL.LU.64 R22, [R1+0x28] ;  /* 0x0000280001167983 */ /* 0x000ee20000300a00 */
[----:B------:R-:W-:-:S04]  /*27d70*/  IMAD.WIDE R150, R159, 0x4, R150 ;  /* 0x000000049f967825 */ /* 0x000fc800078e0296 */
[C---:B------:R-:W-:Y:S01]  /*27d80*/  IMAD.WIDE R138, R159.reuse, 0x4, R56 ;  /* 0x000000049f8a7825 */ /* 0x040fe200078e0238 */
[----:B------:R-:W-:Y:S03]  /*27d90*/  STL.64 [R1+0x24f0], R160 ;  /* 0x0024f0a001007387 */ /* 0x000fe60000100a00 */
[C---:B------:R-:W-:Y:S01]  /*27da0*/  IMAD.WIDE R136, R159.reuse, 0x4, R40 ;  /* 0x000000049f887825 */ /* 0x040fe200078e0228 */
[----:B------:R-:W-:Y:S03]  /*27db0*/  STL.64 [R1+0x2510], R150 ;  /* 0x0025109601007387 */ /* 0x000fe60000100a00 */
[C---:B------:R-:W-:Y:S01]  /*27dc0*/  IMAD.WIDE R134, R159.reuse, 0x4, R134 ;  /* 0x000000049f867825 */ /* 0x040fe200078e0286 */
[----:B------:R-:W-:Y:S04]  /*27dd0*/  STL.64 [R1+0x2538], R138 ;  /* 0x0025388a01007387 */ /* 0x000fe80000100a00 */
[----:B------:R-:W-:Y:S04]  /*27de0*/  STL.64 [R1+0x2560], R136 ;  /* 0x0025608801007387 */ /* 0x000fe80000100a00 */
[----:B------:R-:W-:Y:S01]  /*27df0*/  STL.64 [R1+0x2588], R134 ;  /* 0x0025888601007387 */ /* 0x000fe20000100a00 */
[----:B------:R-:W-:-:S03]  /*27e00*/  IMAD.WIDE R28, R159, 0x4, R28 ;  /* 0x000000049f1c7825 */ /* 0x000fc600078e021c */
[----:B------:R-:W-:Y:S01]  /*27e10*/  LDGSTS.E [R3+-0x1fe80], desc[UR60][R160.64], P0 ;  /* 0xe0180000a0037fae */ /* 0x000fe2000812187c */
[----:B--2---:R-:W-:-:S03]  /*27e20*/  IMAD.WIDE R122, R159, 0x4, R24 ;  /* 0x000000049f7a7825 */ /* 0x004fc600078e0218 */
[----:B------:R-:W-:Y:S01]  /*27e30*/  LDGSTS.E [R3+-0x1fa80], desc[UR60][R150.64], P0 ;  /* 0xe058000096037fae */ /* 0x000fe2000812187c */
[----:B----4-:R-:W-:-:S03]  /*27e40*/  IMAD.WIDE R120, R159, 0x4, R8 ;  /* 0x000000049f787825 */ /* 0x010fc600078e0208 */
[----:B------:R-:W-:Y:S01]  /*27e50*/  STL.64 [R1+0x25b8], R122 ;  /* 0x0025b87a01007387 */ /* 0x000fe20000100a00 */
[----:B------:R-:W-:-:S03]  /*27e60*/  IMAD.WIDE R118, R159, 0x4, R118 ;  /* 0x000000049f767825 */ /* 0x000fc600078e0276 */
[----:B------:R-:W-:Y:S01]  /*27e70*/  STL.64 [R1+0x25e0], R120 ;  /* 0x0025e07801007387 */ /* 0x000fe20000100a00 */
[----:B------:R-:W-:-:S03]  /*27e80*/  IMAD.WIDE R106, R159, 0x4, R222 ;  /* 0x000000049f6a7825 */ /* 0x000fc600078e02de */
[----:B------:R-:W-:Y:S01]  /*27e90*/  STL.64 [R1+0x2608], R118 ;  /* 0x0026087601007387 */ /* 0x000fe20000100a00 */
[----:B-1----:R-:W-:-:S03]  /*27ea0*/  IMAD.WIDE R104, R159, 0x4, R206 ;  /* 0x000000049f687825 */ /* 0x002fc600078e02ce */
[----:B------:R-:W-:Y:S04]  /*27eb0*/  STL.64 [R1+0x2630], R106 ;  /* 0x0026306a01007387 */ /* 0x000fe80000100a00 */
[----:B------:R-:W-:Y:S01]  /*27ec0*/  STL.64 [R1+0x2658], R104 ;  /* 0x0026586801007387 */ /* 0x000fe20000100a00 */
[----:B------:R-:W-:-:S03]  /*27ed0*/  IMAD.WIDE R8, R159, 0x4, R12 ;  /* 0x000000049f087825 */ /* 0x000fc600078e020c */
[----:B------:R-:W-:Y:S01]  /*27ee0*/  LDGSTS.E [R3+-0x1f680], desc[UR60][R138.64], P0 ;  /* 0xe09800008a037fae */ /* 0x000fe2000812187c */
[----:B------:R-:W-:-:S03]  /*27ef0*/  IMAD.WIDE R44, R159, 0x4, R44 ;  /* 0x000000049f2c7825 */ /* 0x000fc600078e022c */
[----:B------:R-:W-:Y:S01]  /*27f00*/  LDGSTS.E [R3+-0x1f280], desc[UR60][R136.64], P0 ;  /* 0xe0d8000088037fae */ /* 0x000fe2000812187c */
[----:B------:R-:W-:-:S03]  /*27f10*/  IMAD.WIDE R102, R159, 0x4, R102 ;  /* 0x000000049f667825 */ /* 0x000fc600078e0266 */
[----:B------:R-:W-:Y:S01]  /*27f20*/  LDGSTS.E [R3+-0x1ee80], desc[UR60][R134.64], P0 ;  /* 0xe118000086037fae */ /* 0x000fe2000812187c */
[----:B------:R-:W-:-:S03]  /*27f30*/  IMAD.WIDE R90, R159, 0x4, R190 ;  /* 0x000000049f5a7825 */ /* 0x000fc600078e02be */
[----:B------:R-:W-:Y:S01]  /*27f40*/  STL.64 [R1+0x2688], R102 ;  /* 0x0026886601007387 */ /* 0x000fe20000100a00 */
[----:B------:R-:W-:-:S03]  /*27f50*/  IMAD.WIDE R88, R159, 0x4, R174 ;  /* 0x000000049f587825 */ /* 0x000fc600078e02ae */
[----:B------:R-:W-:Y:S01]  /*27f60*/  STL.64 [R1+0x26b0], R90 ;  /* 0x0026b05a01007387 */ /* 0x000fe20000100a00 */
[----:B------:R-:W-:-:S03]  /*27f70*/  IMAD.WIDE R86, R159, 0x4, R86 ;  /* 0x000000049f567825 */ /* 0x000fc600078e0256 */
[----:B------:R-:W-:Y:S04]  /*27f80*/  STL.64 [R1+0x26f0], R88 ;  /* 0x0026f05801007387 */ /* 0x000fe80000100a00 */
[----:B------:R-:W-:Y:S01]  /*27f90*/  STL.64 [R1+0x2740], R86 ;  /* 0x0027405601007387 */ /* 0x000fe20000100a00 */
[----:B------:R-:W-:-:S03]  /*27fa0*/  IMAD.WIDE R60, R159, 0x4, R60 ;  /* 0x000000049f3c7825 */ /* 0x000fc600078e023c */
[----:B------:R-:W-:Y:S01]  /*27fb0*/  LDGSTS.E [R3+-0x1ea80], desc[UR60][R122.64], P0 ;  /* 0xe15800007a037fae */ /* 0x000fe2000812187c */
[----:B------:R-:W-:-:S03]  /*27fc0*/  IMAD.WIDE R76, R159, 0x4, R76 ;  /* 0x000000049f4c7825 */ /* 0x000fc600078e024c */
[----:B------:R-:W-:Y:S01]  /*27fd0*/  LDGSTS.E [R3+-0x1e680], desc[UR60][R120.64], P0 ;  /* 0xe198000078037fae */ /* 0x000fe2000812187c */
[----:B---3--:R-:W-:-:S03]  /*27fe0*/  IMAD.WIDE R72, R159, 0x4, R70 ;  /* 0x000000049f487825 */ /* 0x008fc600078e0246 */
[----:B------:R-:W-:Y:S01]  /*27ff0*/  LDGSTS.E [R3+-0x1e280], desc[UR60][R118.64], P0 ;  /* 0xe1d8000076037fae */ /* 0x000fe2000812187c */
[----:B------:R-:W-:-:S03]  /*28000*/  IMAD.WIDE R56, R159, 0x4, R54 ;  /* 0x000000049f387825 */ /* 0x000fc600078e0236 */
[----:B------:R1:W-:Y:S01]  /*28010*/  STL.64 [R1+0x2768], R72 ;  /* 0x0027684801007387 */ /* 0x0003e20000100a00 */
[----:B------:R-:W-:-:S03]  /*28020*/  IMAD.WIDE R40, R159, 0x4, R38 ;  /* 0x000000049f287825 */ /* 0x000fc600078e0226 */
[----:B------:R2:W-:Y:S04]  /*28030*/  STL.64 [R1+0x2798], R56 ;  /* 0x0027983801007387 */ /* 0x0005e80000100a00 */
[----:B------:R3:W-:Y:S01]  /*28040*/  STL.64 [R1+0x27c0], R40 ;  /* 0x0027c02801007387 */ /* 0x0007e20000100a00 */
[----:B------:R-:W-:-:S03]  /*28050*/  IMAD.WIDE R74, R159, 0x4, R92 ;  /* 0x000000049f4a7825 */ /* 0x000fc600078e025c */
[----:B------:R-:W-:Y:S01]  /*28060*/  LDGSTS.E [R3+-0x1de80], desc[UR60][R106.64], P0 ;  /* 0xe21800006a037fae */ /* 0x000fe2000812187c */
        /* <DEDUP_REMOVED lines=13> */
[----:B------:R-:W-:Y:S04]  /*28140*/  LDGSTS.E [R3+-0x1c280], desc[UR60][R56.64], P0 ;  /* 0xe3d8000038037fae */ /* 0x000fe8000812187c */
[----:B------:R-:W-:Y:S01]  /*28150*/  LDGSTS.E [R3+-0x1be80], desc[UR60][R40.64], P0 ;  /* 0xe418000028037fae */ /* 0x000fe2000812187c */
[----:B------:R-:W-:-:S05]  /*28160*/  IMAD.WIDE R24, R159, 0x4, R22 ;  /* 0x000000049f187825 */ /* 0x000fca00078e0216 */
[----:B------:R4:W-:Y:S04]  /*28170*/  STL.64 [R1+0x2828], R24 ;  /* 0x0028281801007387 */ /* 0x0009e80000100a00 */
[----:B------:R4:W-:Y:S04]  /*28180*/  STL.64 [R1+0x2850], R8 ;  /* 0x0028500801007387 */ /* 0x0009e80000100a00 */
[----:B------:R-:W-:Y:S04]  /*28190*/  STL.64 [R1+0x2878], R28 ;  /* 0x0028781c01007387 */ /* 0x000fe80000100a00 */
[----:B------:R-:W-:Y:S01]  /*281a0*/  STL.64 [R1+0x28d8], R44 ;  /* 0x0028d82c01007387 */ /* 0x000fe20000100a00 */
[----:B------:R-:W-:-:S03]  /*281b0*/  IMAD.WIDE R22, R159, 0x4, R196 ;  /* 0x000000049f167825 */ /* 0x000fc600078e02c4 */
[----:B------:R-:W-:Y:S04]  /*281c0*/  STL.64 [R1+0x28f8], R60 ;  /* 0x0028f83c01007387 */ /* 0x000fe80000100a00 */
[----:B------:R-:W-:Y:S04]  /*281d0*/  STL.64 [R1+0x2918], R76 ;  /* 0x0029184c01007387 */ /* 0x000fe80000100a00 */
[----:B------:R-:W-:Y:S04]  /*281e0*/  STL.64 [R1+0x2938], R74 ;  /* 0x0029384a01007387 */ /* 0x000fe80000100a00 */
[----:B------:R4:W-:Y:S04]  /*281f0*/  STL.64 [R1+0x2990], R70 ;  /* 0x0029904601007387 */ /* 0x0009e80000100a00 */
[----:B------:R-:W-:Y:S04]  /*28200*/  STL.64 [R1+0x2a18], R58 ;  /* 0x002a183a01007387 */ /* 0x000fe80000100a00 */
[----:B------:R4:W-:Y:S04]  /*28210*/  STL.64 [R1+0x2a10], R54 ;  /* 0x002a103601007387 */ /* 0x0009e80000100a00 */
[----:B------:R-:W-:Y:S04]  /*28220*/  STL.64 [R1+0x2a08], R42 ;  /* 0x002a082a01007387 */ /* 0x000fe80000100a00 */
[----:B------:R4:W-:Y:S04]  /*28230*/  STL.64 [R1+0x2a00], R38 ;  /* 0x002a002601007387 */ /* 0x0009e80000100a00 */
[----:B------:R4:W-:Y:S04]  /*28240*/  STL.64 [R1+0x29f8], R22 ;  /* 0x0029f81601007387 */ /* 0x0009e80000100a00 */
[----:B------:R4:W-:Y:S04]  /*28250*/  STL.64 [R1+0x29f0], R26 ;  /* 0x0029f01a01007387 */ /* 0x0009e80000100a00 */
[----:B------:R4:W-:Y:S04]  /*28260*/  STL.64 [R1+0x29e8], R10 ;  /* 0x0029e80a01007387 */ /* 0x0009e80000100a00 */
[----:B-1----:R-:W4:Y:S04]  /*28270*/  LDL.LU.64 R72, [R1+0x460] ;  /* 0x0004600001487983 */ /* 0x002f280000300a00 */
[----:B------:R-:W4:Y:S04]  /*28280*/  LDL.LU.64 R222, [R1+0x420] ;  /* 0x0004200001de7983 */ /* 0x000f280000300a00 */
[----:B--2---:R-:W2:Y:S04]  /*28290*/  LDL.LU.64 R56, [R1+0x3e0] ;  /* 0x0003e00001387983 */ /* 0x004ea80000300a00 */
[----:B------:R-:W-:Y:S04]  /*282a0*/  LDGSTS.E [R3+-0x1ba80], desc[UR60][R24.64], P0 ;  /* 0xe458000018037fae */ /* 0x000fe8000812187c */
[----:B---3--:R-:W3:Y:S04]  /*282b0*/  LDL.LU.64 R40, [R1+0x3a0] ;  /* 0x0003a00001287983 */ /* 0x008ee80000300a00 */
[----:B------:R-:W-:Y:S04]  /*282c0*/  LDGSTS.E [R3+-0x1b680], desc[UR60][R8.64], P0 ;  /* 0xe498000008037fae */ /* 0x000fe8000812187c */
[----:B----4-:R-:W4:Y:S04]  /*282d0*/  LDL.LU.64 R24, [R1+0x360] ;  /* 0x0003600001187983 */ /* 0x010f280000300a00 */
[----:B------:R-:W4:Y:S04]  /*282e0*/  LDL.LU.64 R102, [R1+0x320] ;  /* 0x0003200001667983 */ /* 0x000f280000300a00 */
[----:B------:R-:W4:Y:S04]  /*282f0*/  LDL.LU.64 R8, [R1+0x2e0] ;  /* 0x0002e00001087983 */ /* 0x000f280000300a00 */
[----:B------:R-:W-:Y:S04]  /*28300*/  LDGSTS.E [R3+-0x1b280], desc[UR60][R28.64], P0 ;  /* 0xe4d800001c037fae */ /* 0x000fe8000812187c */
[----:B------:R-:W4:Y:S04]  /*28310*/  LDL.LU.64 R206, [R1+0x2a0] ;  /* 0x0002a00001ce7983 */ /* 0x000f280000300a00 */
[----:B------:R-:W-:Y:S04]  /*28320*/  LDGSTS.E [R3+-0x1ae80], desc[UR60][R44.64], P0 ;  /* 0xe51800002c037fae */ /* 0x000fe8000812187c */
[----:B------:R-:W4:Y:S04]  /*28330*/  LDL.LU.64 R190, [R1+0x260] ;  /* 0x0002600001be7983 */ /* 0x000f280000300a00 */
[----:B------:R1:W-:Y:S04]  /*28340*/  LDGSTS.E [R3+-0x1aa80], desc[UR60][R60.64], P0 ;  /* 0xe55800003c037fae */ /* 0x0003e8000812187c */
[----:B------:R-:W4:Y:S04]  /*28350*/  LDL.LU.64 R86, [R1+0x220] ;  /* 0x0002200001567983 */ /* 0x000f280000300a00 */
[----:B------:R-:W-:Y:S04]  /*28360*/  LDGSTS.E [R3+-0x1a680], desc[UR60][R76.64], P0 ;  /* 0xe59800004c037fae */ /* 0x000fe8000812187c */
        /* <DEDUP_REMOVED lines=9> */
[----:B------:R1:W-:Y:S04]  /*28400*/  LDGSTS.E [R3+-0x19280], desc[UR60][R42.64], P0 ;  /* 0xe6d800002a037fae */ /* 0x0003e8000812187c */
[----:B------:R-:W4:Y:S04]  /*28410*/  LDL.LU.64 R54, [R1+0xa0] ;  /* 0x0000a00001367983 */ /* 0x000f280000300a00 */
[----:B------:R-:W-:Y:S04]  /*28420*/  LDGSTS.E [R3+-0x18e80], desc[UR60][R38.64], P0 ;  /* 0xe718000026037fae */ /* 0x000fe8000812187c */
[----:B------:R-:W-:Y:S01]  /*28430*/  LDGSTS.E [R3+-0x18a80], desc[UR60][R22.64], P0 ;  /* 0xe758000016037fae */ /* 0x000fe2000812187c */
[----:B------:R-:W-:-:S03]  /*28440*/  IMAD.WIDE R30, R159, 0x4, R30 ;  /* 0x000000049f1e7825 */ /* 0x000fc600078e021e */
[----:B------:R1:W-:Y:S04]  /*28450*/  LDGSTS.E [R3+-0x18680], desc[UR60][R26.64], P0 ;  /* 0xe79800001a037fae */ /* 0x0003e8000812187c */
[----:B------:R-:W4:Y:S04]  /*28460*/  LDL.LU.64 R38, [R1+0x60] ;  /* 0x0000600001267983 */ /* 0x000f280000300a00 */
[----:B------:R-:W4:Y:S01]  /*28470*/  LDL.LU.64 R22, [R1+0x20] ;  /* 0x0000200001167983 */ /* 0x000f220000300a00 */
[----:B------:R-:W-:-:S03]  /*28480*/  IMAD.WIDE R46, R159, 0x4, R46 ;  /* 0x000000049f2e7825 */ /* 0x000fc600078e022e */
[----:B------:R1:W-:Y:S02]  /*28490*/  LDGSTS.E [R3+-0x18280], desc[UR60][R10.64], P0 ;  /* 0xe7d800000a037fae */ /* 0x0003e4000812187c */
[----:B-1----:R-:W-:-:S04]  /*284a0*/  IMAD.WIDE R60, R159, 0x4, R62 ;  /* 0x000000049f3c7825 */ /* 0x002fc800078e023e */
        /* <DEDUP_REMOVED lines=9> */
[C---:B------:R-:W-:Y:S01]  /*28540*/  IMAD.WIDE R222, R159.reuse, 0x4, R222 ;  /* 0x000000049fde7825 */ /* 0x040fe200078e02de */
[----:B------:R-:W-:Y:S03]  /*28550*/  LDGSTS.E [R4+-0x1fe00], desc[UR60][R208.64], P0 ;  /* 0xe0200000d0047fae */ /* 0x000fe6000812187c */
[C---:B--2---:R-:W-:Y:S01]  /*28560*/  IMAD.WIDE R226, R159.reuse, 0x4, R56 ;  /* 0x000000049fe27825 */ /* 0x044fe200078e0238 */
[----:B------:R-:W-:Y:S04]  /*28570*/  LDGSTS.E [R4+-0x1fa00], desc[UR60][R222.64], P0 ;  /* 0xe0600000de047fae */ /* 0x000fe8000812187c */
[----:B------:R-:W-:Y:S01]  /*28580*/  LDGSTS.E [R4+-0x1f600], desc[UR60][R226.64], P0 ;  /* 0xe0a00000e2047fae */ /* 0x000fe2000812187c */
[----:B---3--:R-:W-:-:S04]  /*28590*/  IMAD.WIDE R106, R159, 0x4, R40 ;  /* 0x000000049f6a7825 */ /* 0x008fc800078e0228 */
[C---:B----4-:R-:W-:Y:S01]  /*285a0*/  IMAD.WIDE R104, R159.reuse, 0x4, R24 ;  /* 0x000000049f687825 */ /* 0x050fe200078e0218 */
        /* <DEDUP_REMOVED lines=19> */
[----:B------:R-:W-:-:S04]  /*286e0*/  IMAD.WIDE R8, R159, 0x4, R14 ;  /* 0x000000049f087825 */ /* 0x000fc800078e020e */
[C---:B------:R-:W-:Y:S01]  /*286f0*/  IMAD.WIDE R56, R159.reuse, 0x4, R118 ;  /* 0x000000049f387825 */ /* 0x040fe200078e0276 */
[----:B------:R-:W-:Y:S03]  /*28700*/  STL.64 [R1+0x2640], R70 ;  /* 0x0026404601007387 */ /* 0x000fe60000100a00 */
[C---:B------:R-:W-:Y:S01]  /*28710*/  IMAD.WIDE R54, R159.reuse, 0x4, R54 ;  /* 0x000000049f367825 */ /* 0x040fe200078e0236 */
[----:B------:R3:W-:Y:S04]  /*28720*/  STL.64 [R1+0x2670], R56 ;  /* 0x0026703801007387 */ /* 0x0007e80000100a00 */
[----:B------:R-:W-:Y:S04]  /*28730*/  STL.64 [R1+0x2698], R54 ;  /* 0x0026983601007387 */ /* 0x000fe80000100a00 */
[----:B------:R-:W-:Y:S04]  /*28740*/  LDGSTS.E [R4+-0x1f200], desc[UR60][R106.64], P0 ;  /* 0xe0e000006a047fae */ /* 0x000fe8000812187c */
[----:B------:R-:W-:Y:S01]  /*28750*/  LDGSTS.E [R4+-0x1ee00], desc[UR60][R104.64], P0 ;  /* 0xe120000068047fae */ /* 0x000fe2000812187c */
[----:B------:R-:W-:-:S03]  /*28760*/  IMAD.WIDE R40, R159, 0x4, R38 ;  /* 0x000000049f287825 */ /* 0x000fc600078e0226 */
[----:B------:R-:W-:Y:S01]  /*28770*/  LDGSTS.E [R4+-0x1ea00], desc[UR60][R102.64], P0 ;  /* 0xe160000066047fae */ /* 0x000fe2000812187c */
[----:B------:R-:W-:-:S03]  /*28780*/  IMAD.WIDE R24, R159, 0x4, R22 ;  /* 0x000000049f187825 */ /* 0x000fc600078e0216 */
[----:B------:R4:W-:Y:S01]  /*28790*/  STL.64 [R1+0x26c0], R40 ;  /* 0x0026c02801007387 */ /* 0x0009e20000100a00 */
[----:B------:R-:W-:-:S03]  /*287a0*/  IMAD.WIDE R38, R159, 0x4, R78 ;  /* 0x000000049f267825 */ /* 0x000fc600078e024e */
[----:B------:R4:W-:Y:S01]  /*287b0*/  STL.64 [R1+0x2708], R24 ;  /* 0x0027081801007387 */ /* 0x0009e20000100a00 */
[----:B------:R-:W-:-:S03]  /*287c0*/  IMAD.WIDE R22, R159, 0x4, R110 ;  /* 0x000000049f167825 */ /* 0x000fc600078e026e */
[----:B------:R4:W-:Y:S04]  /*287d0*/  STL.64 [R1+0x2750], R8 ;  /* 0x0027500801007387 */ /* 0x0009e80000100a00 */
[----:B------:R-:W-:Y:S04]  /*287e0*/  STL.64 [R1+0x2778], R30 ;  /* 0x0027781e01007387 */ /* 0x000fe80000100a00 */
[----:B------:R-:W-:Y:S04]  /*287f0*/  STL.64 [R1+0x27a8], R46 ;  /* 0x0027a82e01007387 */ /* 0x000fe80000100a00 */
[----:B------:R-:W-:Y:S04]  /*28800*/  STL.64 [R1+0x27d8], R60 ;  /* 0x0027d83c01007387 */ /* 0x000fe80000100a00 */
[----:B------:R4:W-:Y:S04]  /*28810*/  STL.64 [R1+0x2838], R38 ;  /* 0x0028382601007387 */ /* 0x0009e80000100a00 */
[----:B------:R-:W-:Y:S04]  /*28820*/  STL.64 [R1+0x2860], R58 ;  /* 0x0028603a01007387 */ /* 0x000fe80000100a00 */
[----:B------:R4:W-:Y:S04]  /*28830*/  STL.64 [R1+0x2888], R22 ;  /* 0x0028881601007387 */ /* 0x0009e80000100a00 */
[----:B------:R4:W-:Y:S04]  /*28840*/  STL.64 [R1+0x2978], R44 ;  /* 0x0029782c01007387 */ /* 0x0009e80000100a00 */
[----:B------:R4:W-:Y:S04]  /*28850*/  STL.64 [R1+0x2970], R42 ;  /* 0x0029702a01007387 */ /* 0x0009e80000100a00 */
[----:B------:R4:W-:Y:S04]  /*28860*/  STL.64 [R1+0x2968], R28 ;  /* 0x0029681c01007387 */ /* 0x0009e80000100a00 */
[----:B------:R-:W-:Y:S04]  /*28870*/  LDGSTS.E [R4+-0x1e600], desc[UR60][R92.64], P0 ;  /* 0xe1a000005c047fae */ /* 0x000fe8000812187c */
        /* <DEDUP_REMOVED lines=8> */
[----:B------:R-:W-:Y:S04]  /*28900*/  LDGSTS.E [R4+-0x1d200], desc[UR60][R74.64], P0 ;  /* 0xe2e000004a047fae */ /* 0x000fe8000812187c */
[----:B------:R-:W4:Y:S04]  /*28910*/  LDL.LU.64 R174, [R1+0x458] ;  /* 0x0004580001ae7983 */ /* 0x000f280000300a00 */
[----:B------:R-:W-:Y:S04]  /*28920*/  LDGSTS.E [R4+-0x1ce00], desc[UR60][R72.64], P0 ;  /* 0xe320000048047fae */ /* 0x000fe8000812187c */
[----:B-1----:R-:W4:Y:S04]  /*28930*/  LDL.LU.64 R88, [R1+0x418] ;  /* 0x0004180001587983 */ /* 0x002f280000300a00 */
[----:B------:R-:W-:Y:S04]  /*28940*/  LDGSTS.E [R4+-0x1ca00], desc[UR60][R70.64], P0 ;  /* 0xe360000046047fae */ /* 0x000fe8000812187c */
[----:B------:R-:W4:Y:S04]  /*28950*/  LDL.LU.64 R190, [R1+0x3d8] ;  /* 0x0003d80001be7983 */ /* 0x000f280000300a00 */
[----:B------:R-:W-:Y:S04]  /*28960*/  LDGSTS.E [R4+-0x1c600], desc[UR60][R56.64], P0 ;  /* 0xe3a0000038047fae */ /* 0x000fe8000812187c */
[----:B--2---:R-:W2:Y:S04]  /*28970*/  LDL.LU.64 R72, [R1+0x398] ;  /* 0x0003980001487983 */ /* 0x004ea80000300a00 */
[----:B------:R-:W-:Y:S04]  /*28980*/  LDGSTS.E [R4+-0x1c200], desc[UR60][R54.64], P0 ;  /* 0xe3e0000036047fae */ /* 0x000fe8000812187c */
[----:B------:R-:W2:Y:S04]  /*28990*/  LDL.LU.64 R206, [R1+0x358] ;  /* 0x0003580001ce7983 */ /* 0x000ea80000300a00 */
[----:B------:R-:W-:Y:S04]  /*289a0*/  LDGSTS.E [R4+-0x1be00], desc[UR60][R40.64], P0 ;  /* 0xe420000028047fae */ /* 0x000fe8000812187c */
[----:B---3--:R-:W3:Y:S04]  /*289b0*/  LDL.LU.64 R56, [R1+0x318] ;  /* 0x0003180001387983 */ /* 0x008ee80000300a00 */
[----:B------:R-:W-:Y:S04]  /*289c0*/  LDGSTS.E [R4+-0x1ba00], desc[UR60][R24.64], P0 ;  /* 0xe460000018047fae */ /* 0x000fe8000812187c */
[----:B----4-:R-:W4:Y:S04]  /*289d0*/  LDL.LU.64 R40, [R1+0x2d8] ;  /* 0x0002d80001287983 */ /* 0x010f280000300a00 */
[----:B------:R-:W-:Y:S04]  /*289e0*/  LDGSTS.E [R4+-0x1b600], desc[UR60][R8.64], P0 ;  /* 0xe4a0000008047fae */ /* 0x000fe8000812187c */
[----:B------:R-:W4:Y:S04]  /*289f0*/  LDL.LU.64 R24, [R1+0x298] ;  /* 0x0002980001187983 */ /* 0x000f280000300a00 */
[----:B------:R-:W-:Y:S04]  /*28a00*/  LDGSTS.E [R4+-0x1b200], desc[UR60][R30.64], P0 ;  /* 0xe4e000001e047fae */ /* 0x000fe8000812187c */
[----:B------:R-:W4:Y:S04]  /*28a10*/  LDL.LU.64 R8, [R1+0x258] ;  /* 0x0002580001087983 */ /* 0x000f280000300a00 */
[----:B------:R-:W4:Y:S04]  /*28a20*/  LDL.LU.64 R70, [R1+0x218] ;  /* 0x0002180001467983 */ /* 0x000f280000300a00 */
[----:B------:R-:W4:Y:S04]  /*28a30*/  LDL.LU.64 R150, [R1+0x1d8] ;  /* 0x0001d80001967983 */ /* 0x000f280000300a00 */
[----:B------:R-:W4:Y:S04]  /*28a40*/  LDL.LU.64 R134, [R1+0x198] ;  /* 0x0001980001867983 */ /* 0x000f280000300a00 */
[----:B------:R-:W4:Y:S04]  /*28a50*/  LDL.LU.64 R118, [R1+0x158] ;  /* 0x0001580001767983 */ /* 0x000f280000300a00 */
[----:B------:R-:W-:Y:S04]  /*28a60*/  LDGSTS.E [R4+-0x1ae00], desc[UR60][R46.64], P0 ;  /* 0xe52000002e047fae */ /* 0x000fe8000812187c */
[----:B------:R-:W4:Y:S04]  /*28a70*/  LDL.LU.64 R54, [R1+0x118] ;  /* 0x0001180001367983 */ /* 0x000f280000300a00 */
[----:B------:R-:W-:Y:S04]  /*28a80*/  LDGSTS.E [R4+-0x1aa00], desc[UR60][R60.64], P0 ;  /* 0xe56000003c047fae */ /* 0x000fe8000812187c */
[----:B------:R-:W4:Y:S04]  /*28a90*/  LDL.LU.64 R102, [R1+0xd8] ;  /* 0x0000d80001667983 */ /* 0x000f280000300a00 */
[----:B------:R-:W-:Y:S04]  /*28aa0*/  LDGSTS.E [R4+-0x1a600], desc[UR60][R38.64], P0 ;  /* 0xe5a0000026047fae */ /* 0x000fe8000812187c */
[----:B------:R1:W-:Y:S04]  /*28ab0*/  LDGSTS.E [R4+-0x1a200], desc[UR60][R58.64], P0 ;  /* 0xe5e000003a047fae */ /* 0x0003e8000812187c */
[----:B------:R-:W-:Y:S04]  /*28ac0*/  LDGSTS.E [R4+-0x19e00], desc[UR60][R22.64], P0 ;  /* 0xe620000016047fae */ /* 0x000fe8000812187c */
[----:B------:R-:W4:Y:S04]  /*28ad0*/  LDL.LU.64 R38, [R1+0x98] ;  /* 0x0000980001267983 */ /* 0x000f280000300a00 */
[----:B------:R-:W4:Y:S04]  /*28ae0*/  LDL.LU.64 R86, [R1+0x58] ;  /* 0x0000580001567983 */ /* 0x000f280000300a00 */
[----:B------:R-:W4:Y:S04]  /*28af0*/  LDL.LU.64 R22, [R1+0x18] ;  /* 0x0000180001167983 */ /* 0x000f280000300a00 */
[----:B------:R1:W-:Y:S04]  /*28b00*/  LDGSTS.E [R4+-0x19a00], desc[UR60][R44.64], P0 ;  /* 0xe66000002c047fae */ /* 0x0003e8000812187c */
[----:B------:R1:W-:Y:S04]  /*28b10*/  LDGSTS.E [R4+-0x19600], desc[UR60][R42.64], P0 ;  /* 0xe6a000002a047fae */ /* 0x0003e8000812187c */
[----:B------:R1:W-:Y:S01]  /*28b20*/  LDGSTS.E [R4+-0x19200], desc[UR60][R28.64], P0 ;  /* 0xe6e000001c047fae */ /* 0x0003e2000812187c */
[----:B------:R-:W-:-:S03]  /*28b30*/  IMAD.WIDE R32, R159, 0x4, R32 ;  /* 0x000000049f207825 */ /* 0x000fc600078e0220 */
[----:B------:R1:W-:Y:S01]  /*28b40*/  LDGSTS.E [R4+-0x18e00], desc[UR60][R26.64], P0 ;  /* 0xe72000001a047fae */ /* 0x0003e2000812187c */
[----:B------:R-:W-:-:S03]  /*28b50*/  IMAD.WIDE R48, R159, 0x4, R48 ;  /* 0x000000049f307825 */ /* 0x000fc600078e0230 */
[----:B------:R1:W-:Y:S02]  /*28b60*/  LDGSTS.E [R4+-0x18a00], desc[UR60][R12.64], P0 ;  /* 0xe76000000c047fae */ /* 0x0003e4000812187c */
[C---:B-1----:R-:W-:Y:S02]  /*28b70*/  IMAD.WIDE R58, R159.reuse, 0x4, R64 ;  /* 0x000000049f3a7825 */ /* 0x042fe400078e0240 */
[----:B------:R1:W-:Y:S02]  /*28b80*/  LDGSTS.E [R4+-0x18600], desc[UR60][R10.64], P0 ;  /* 0xe7a000000a047fae */ /* 0x0003e4000812187c */
[C---:B------:R-:W-:Y:S02]  /*28b90*/  IMAD.WIDE R46, R159.reuse, 0x4, R80 ;  /* 0x000000049f2e7825 */ /* 0x040fe400078e0250 */
[----:B------:R1:W-:Y:S02]  /*28ba0*/  LDGSTS.E [R4+-0x18200], desc[UR60][R2.64], P0 ;  /* 0xe7e0000002047fae */ /* 0x0003e4000812187c */
[----:B------:R-:W-:-:S04]  /*28bb0*/  IMAD.WIDE R44, R159, 0x4, R96 ;  /* 0x000000049f2c7825 */ /* 0x000fc800078e0260 */
[----:B------:R-:W-:-:S04]  /*28bc0*/  IMAD.WIDE R42, R159, 0x4, R112 ;  /* 0x000000049f2a7825 */ /* 0x000fc800078e0270 */
[----:B------:R-:W-:-:S04]  /*28bd0*/  IMAD.WIDE R30, R159, 0x4, R128 ;  /* 0x000000049f1e7825 */ /* 0x000fc800078e0280 */
[----:B------:R-:W-:-:S04]  /*28be0*/  IMAD.WIDE R28, R159, 0x4, R144 ;  /* 0x000000049f1c7825 */ /* 0x000fc800078e0290 */
[----:B------:R-:W-:-:S04]  /*28bf0*/  IMAD.WIDE R26, R159, 0x4, R168 ;  /* 0x000000049f1a7825 */ /* 0x000fc800078e02a8 */
[----:B------:R-:W-:-:S04]  /*28c00*/  IMAD.WIDE R14, R159, 0x4, R184 ;  /* 0x000000049f0e7825 */ /* 0x000fc800078e02b8 */
[----:B------:R-:W-:-:S04]  /*28c10*/  IMAD.WIDE R12, R159, 0x4, R200 ;  /* 0x000000049f0c7825 */ /* 0x000fc800078e02c8 */
[----:B-1----:R-:W-:-:S04]  /*28c20*/  IMAD.WIDE R10, R159, 0x4, R216 ;  /* 0x000000049f0a7825 */ /* 0x002fc800078e02d8 */
[----:B------:R-:W-:-:S04]  /*28c30*/  IMAD.WIDE R2, R159, 0x4, R232 ;  /* 0x000000049f027825 */ /* 0x000fc800078e02e8 */
[----:B------:R-:W-:-:S05]  /*28c40*/  IMAD.WIDE R174, R159, 0x4, R174 ;  /* 0x000000049fae7825 */ /* 0x000fca00078e02ae */
[----:B------:R-:W-:Y:S01]  /*28c50*/  LDGSTS.E [R5+-0x1fd80], desc[UR60][R174.64], P0 ;  /* 0xe0280000ae057fae */ /* 0x000fe2000812187c */
[----:B------:R-:W-:-:S05]  /*28c60*/  IMAD.WIDE R180, R159, 0x4, R88 ;  /* 0x000000049fb47825 */ /* 0x000fca00078e0258 */
[----:B------:R-:W-:Y:S01]  /*28c70*/  LDGSTS.E [R5+-0x1f980], desc[UR60][R180.64], P0 ;  /* 0xe0680000b4057fae */ /* 0x000fe2000812187c */
[----:B--2---:R-:W-:-:S04]  /*28c80*/  IMAD.WIDE R194, R159, 0x4, R72 ;  /* 0x000000049fc27825 */ /* 0x004fc800078e0248 */
[----:B------:R-:W-:-:S04]  /*28c90*/  IMAD.WIDE R190, R159, 0x4, R190 ;  /* 0x000000049fbe7825 */ /* 0x000fc800078e02be */
[C---:B------:R-:W-:Y:S01]  /*28ca0*/  IMAD.WIDE R206, R159.reuse, 0x4, R206 ;  /* 0x000000049fce7825 */ /* 0x040fe200078e02ce */
[----:B------:R-:W-:Y:S04]  /*28cb0*/  LDGSTS.E [R5+-0x1f580], desc[UR60][R190.64], P0 ;  /* 0xe0a80000be057fae */ /* 0x000fe8000812187c */
[----:B------:R-:W-:Y:S01]  /*28cc0*/  LDGSTS.E [R5+-0x1f180], desc[UR60][R194.64], P0 ;  /* 0xe0e80000c2057fae */ /* 0x000fe2000812187c */
[----:B---3--:R-:W-:-:S03]  /*28cd0*/  IMAD.WIDE R210, R159, 0x4, R56 ;  /* 0x000000049fd27825 */ /* 0x008fc600078e0238 */
[----:B------:R-:W-:Y:S04]  /*28ce0*/  LDGSTS.E [R5+-0x1ed80], desc[UR60][R206.64], P0 ;  /* 0xe1280000ce057fae */ /* 0x000fe8000812187c */
[----:B------:R-:W-:Y:S01]  /*28cf0*/  LDGSTS.E [R5+-0x1e980], desc[UR60][R210.64], P0 ;  /* 0xe1680000d2057fae */ /* 0x000fe2000812187c */
[----:B----4-:R-:W-:-:S05]  /*28d00*/  IMAD.WIDE R224, R159, 0x4, R40 ;  /* 0x000000049fe07825 */ /* 0x010fca00078e0228 */
[----:B------:R-:W-:Y:S01]  /*28d10*/  LDGSTS.E [R5+-0x1e580], desc[UR60][R224.64], P0 ;  /* 0xe1a80000e0057fae */ /* 0x000fe2000812187c */
[----:B------:R-:W-:-:S05]  /*28d20*/  IMAD.WIDE R228, R159, 0x4, R24 ;  /* 0x000000049fe47825 */ /* 0x000fca00078e0218 */
[----:B------:R-:W-:Y:S01]  /*28d30*/  LDGSTS.E [R5+-0x1e180], desc[UR60][R228.64], P0 ;  /* 0xe1e80000e4057fae */ /* 0x000fe2000812187c */
[----:B------:R-:W-:-:S04]  /*28d40*/  IMAD.WIDE R72, R159, 0x4, R8 ;  /* 0x000000049f487825 */ /* 0x000fc800078e0208 */
        /* <DEDUP_REMOVED lines=10> */
[----:B------:R-:W-:-:S04]  /*28df0*/  IMAD.WIDE R8, R159, 0x4, R16 ;  /* 0x000000049f087825 */ /* 0x000fc800078e0210 */
[C---:B------:R-:W-:Y:S01]  /*28e00*/  IMAD.WIDE R40, R159.reuse, 0x4, R102 ;  /* 0x000000049f287825 */ /* 0x040fe200078e0266 */
[----:B------:R-:W-:Y:S04]  /*28e10*/  STL.64 [R1+0x2580], R54 ;  /* 0x0025803601007387 */ /* 0x000fe80000100a00 */
[----:B------:R-:W-:Y:S04]  /*28e20*/  STL.64 [R1+0x25b0], R40 ;  /* 0x0025b02801007387 */ /* 0x000fe80000100a00 */
[----:B------:R-:W-:Y:S04]  /*28e30*/  LDGSTS.E [R5+-0x1dd80], desc[UR60][R72.64], P0 ;  /* 0xe228000048057fae */ /* 0x000fe8000812187c */
[----:B------:R-:W-:Y:S01]  /*28e40*/  LDGSTS.E [R5+-0x1d980], desc[UR60][R70.64], P0 ;  /* 0xe268000046057fae */ /* 0x000fe2000812187c */
[----:B------:R-:W-:-:S03]  /*28e50*/  IMAD.WIDE R38, R159, 0x4, R38 ;  /* 0x000000049f267825 */ /* 0x000fc600078e0226 */
[----:B------:R-:W-:Y:S01]  /*28e60*/  LDGSTS.E [R5+-0x1d580], desc[UR60][R62.64], P0 ;  /* 0xe2a800003e057fae */ /* 0x000fe2000812187c */
[----:B------:R-:W-:-:S03]  /*28e70*/  IMAD.WIDE R24, R159, 0x4, R86 ;  /* 0x000000049f187825 */ /* 0x000fc600078e0256 */
[----:B------:R-:W-:Y:S01]  /*28e80*/  STL.64 [R1+0x25d8], R38 ;  /* 0x0025d82601007387 */ /* 0x000fe20000100a00 */
[----:B------:R-:W-:-:S03]  /*28e90*/  IMAD.WIDE R22, R159, 0x4, R22 ;  /* 0x000000049f167825 */ /* 0x000fc600078e0216 */
[----:B------:R-:W-:Y:S04]  /*28ea0*/  STL.64 [R1+0x2600], R24 ;  /* 0x0026001801007387 */ /* 0x000fe80000100a00 */
[----:B------:R1:W-:Y:S04]  /*28eb0*/  STL.64 [R1+0x2628], R22 ;  /* 0x0026281601007387 */ /* 0x0003e80000100a00 */
        /* <DEDUP_REMOVED lines=8> */
[----:B------:R4:W-:Y:S04]  /*28f40*/  STL.64 [R1+0x28c8], R28 ;  /* 0x0028c81c01007387 */ /* 0x0009e80000100a00 */
[----:B------:R-:W-:Y:S04]  /*28f50*/  LDGSTS.E [R5+-0x1d180], desc[UR60][R60.64], P0 ;  /* 0xe2e800003c057fae */ /* 0x000fe8000812187c */
[----:B------:R4:W-:Y:S04]  /*28f60*/  STL.64 [R1+0x28c0], R26 ;  /* 0x0028c01a01007387 */ /* 0x0009e80000100a00 */
[----:B------:R-:W-:Y:S04]  /*28f70*/  LDGSTS.E [R5+-0x1cd80], desc[UR60][R56.64], P0 ;  /* 0xe328000038057fae */ /* 0x000fe8000812187c */
[----:B------:R-:W-:Y:S04]  /*28f80*/  STL.64 [R1+0x28b8], R14 ;  /* 0x0028b80e01007387 */ /* 0x000fe80000100a00 */
[----:B------:R-:W-:Y:S04]  /*28f90*/  LDGSTS.E [R5+-0x1c980], desc[UR60][R54.64], P0 ;  /* 0xe368000036057fae */ /* 0x000fe8000812187c */
[----:B------:R4:W-:Y:S04]  /*28fa0*/  STL.64 [R1+0x28b0], R12 ;  /* 0x0028b00c01007387 */ /* 0x0009e80000100a00 */
[----:B------:R-:W-:Y:S04]  /*28fb0*/  LDGSTS.E [R5+-0x1c580], desc[UR60][R40.64], P0 ;  /* 0xe3a8000028057fae */ /* 0x000fe8000812187c */
[----:B------:R-:W-:Y:S04]  /*28fc0*/  STL.64 [R1+0x28a8], R10 ;  /* 0x0028a80a01007387 */ /* 0x000fe80000100a00 */
[----:B------:R-:W-:Y:S04]  /*28fd0*/  LDGSTS.E [R5+-0x1c180], desc[UR60][R38.64], P0 ;  /* 0xe3e8000026057fae */ /* 0x000fe8000812187c */
[----:B------:R4:W-:Y:S04]  /*28fe0*/  STL.64 [R1+0x28a0], R2 ;  /* 0x0028a00201007387 */ /* 0x0009e80000100a00 */
[----:B------:R-:W-:Y:S04]  /*28ff0*/  LDGSTS.E [R5+-0x1bd80], desc[UR60][R24.64], P0 ;  /* 0xe428000018057fae */ /* 0x000fe8000812187c */
[----:B------:R-:W-:Y:S04]  /*29000*/  LDGSTS.E [R5+-0x1b980], desc[UR60][R22.64], P0 ;  /* 0xe468000016057fae */ /* 0x000fe8000812187c */
[----:B------:R-:W4:Y:S04]  /*29010*/  LDL.LU.64 R136, [R1+0x450] ;  /* 0x0004500001887983 */ /* 0x000f280000300a00 */
[----:B------:R-:W-:Y:S04]  /*29020*/  LDGSTS.E [R5+-0x1b580], desc[UR60][R8.64], P0 ;  /* 0xe4a8000008057fae */ /* 0x000fe8000812187c */
[----:B-1----:R-:W4:Y:S04]  /*29030*/  LDL.LU.64 R22, [R1+0x410] ;  /* 0x0004100001167983 */ /* 0x002f280000300a00 */
[----:B------:R-:W4:Y:S04]  /*29040*/  LDL.LU.64 R120, [R1+0x3d0] ;  /* 0x0003d00001787983 */ /* 0x000f280000300a00 */
[----:B------:R-:W4:Y:S04]  /*29050*/  LDL.LU.64 R104, [R1+0x390] ;  /* 0x0003900001687983 */ /* 0x000f280000300a00 */
[----:B------:R-:W4:Y:S04]  /*29060*/  LDL.LU.64 R88, [R1+0x350] ;  /* 0x0003500001587983 */ /* 0x000f280000300a00 */
[----:B------:R-:W4:Y:S04]  /*29070*/  LDL.LU.64 R72, [R1+0x310] ;  /* 0x0003100001487983 */ /* 0x000f280000300a00 */
[----:B------:R-:W4:Y:S04]  /*29080*/  LDL.LU.64 R56, [R1+0x2d0] ;  /* 0x0002d00001387983 */ /* 0x000f280000300a00 */
[----:B------:R-:W4:Y:S04]  /*29090*/  LDL.LU.64 R40, [R1+0x290] ;  /* 0x0002900001287983 */ /* 0x000f280000300a00 */
[----:B------:R-:W4:Y:S04]  /*290a0*/  LDL.LU.64 R24, [R1+0x250] ;  /* 0x0002500001187983 */ /* 0x000f280000300a00 */
[----:B--2---:R-:W2:Y:S04]  /*290b0*/  LDL.LU.64 R8, [R1+0x210] ;  /* 0x0002100001087983 */ /* 0x004ea80000300a00 */
[----:B------:R-:W2:Y:S04]  /*290c0*/  LDL.LU.64 R150, [R1+0x1d0] ;  /* 0x0001d00001967983 */ /* 0x000ea80000300a00 */
[----:B------:R-:W2:Y:S04]  /*290d0*/  LDL.LU.64 R134, [R1+0x190] ;  /* 0x0001900001867983 */ /* 0x000ea80000300a00 */
[----:B------:R-:W2:Y:S04]  /*290e0*/  LDL.LU.64 R118, [R1+0x150] ;  /* 0x0001500001767983 */ /* 0x000ea80000300a00 */
[----:B------:R-:W2:Y:S04]  /*290f0*/  LDL.LU.64 R54, [R1+0x110] ;  /* 0x0001100001367983 */ /* 0x000ea80000300a00 */
[----:B------:R-:W2:Y:S04]  /*29100*/  LDL.LU.64 R102, [R1+0xd0] ;  /* 0x0000d00001667983 */ /* 0x000ea80000300a00 */
[----:B------:R-:W2:Y:S04]  /*29110*/  LDL.LU.64 R38, [R1+0x90] ;  /* 0x0000900001267983 */ /* 0x000ea80000300a00 */
[----:B------:R-:W2:Y:S04]  /*29120*/  LDL.LU.64 R86, [R1+0x50] ;  /* 0x0000500001567983 */ /* 0x000ea80000300a00 */
[----:B------:R-:W2:Y:S04]  /*29130*/  LDL.LU.64 R70, [R1+0x10] ;  /* 0x0000100001467983 */ /* 0x000ea80000300a00 */
[----:B------:R-:W-:Y:S04]  /*29140*/  LDGSTS.E [R5+-0x1b180], desc[UR60][R32.64], P0 ;  /* 0xe4e8000020057fae */ /* 0x000fe8000812187c */
[----:B------:R3:W-:Y:S04]  /*29150*/  LDGSTS.E [R5+-0x1ad80], desc[UR60][R48.64], P0 ;  /* 0xe528000030057fae */ /* 0x0007e8000812187c */
[----:B------:R-:W-:Y:S04]  /*29160*/  LDGSTS.E [R5+-0x1a980], desc[UR60][R58.64], P0 ;  /* 0xe56800003a057fae */ /* 0x000fe8000812187c */
[----:B------:R4:W-:Y:S04]  /*29170*/  LDGSTS.E [R5+-0x1a580], desc[UR60][R46.64], P0 ;  /* 0xe5a800002e057fae */ /* 0x0009e8000812187c */
[----:B------:R1:W-:Y:S04]  /*29180*/  LDGSTS.E [R5+-0x1a180], desc[UR60][R44.64], P0 ;  /* 0xe5e800002c057fae */ /* 0x0003e8000812187c */
[----:B------:R1:W-:Y:S04]  /*29190*/  LDGSTS.E [R5+-0x19d80], desc[UR60][R42.64], P0 ;  /* 0xe62800002a057fae */ /* 0x0003e8000812187c */
[----:B------:R1:W-:Y:S04]  /*291a0*/  LDGSTS.E [R5+-0x19980], desc[UR60][R30.64], P0 ;  /* 0xe66800001e057fae */ /* 0x0003e8000812187c */
[----:B------:R1:W-:Y:S04]  /*291b0*/  LDGSTS.E [R5+-0x19580], desc[UR60][R28.64], P0 ;  /* 0xe6a800001c057fae */ /* 0x0003e8000812187c */
[----:B------:R1:W-:Y:S04]  /*291c0*/  LDGSTS.E [R5+-0x19180], desc[UR60][R26.64], P0 ;  /* 0xe6e800001a057fae */ /* 0x0003e8000812187c */
[----:B------:R-:W-:Y:S04]  /*291d0*/  LDGSTS.E [R5+-0x18d80], desc[UR60][R14.64], P0 ;  /* 0xe72800000e057fae */ /* 0x000fe8000812187c */
[----:B------:R1:W-:Y:S01]  /*291e0*/  LDGSTS.E [R5+-0x18980], desc[UR60][R12.64], P0 ;  /* 0xe76800000c057fae */ /* 0x0003e2000812187c */
[----:B------:R-:W-:-:S03]  /*291f0*/  IMAD.WIDE R34, R159, 0x4, R34 ;  /* 0x000000049f227825 */ /* 0x000fc600078e0222 */
[----:B------:R-:W-:Y:S01]  /*29200*/  LDGSTS.E [R5+-0x18580], desc[UR60][R10.64], P0 ;  /* 0xe7a800000a057fae */ /* 0x000fe2000812187c */
[----:B---3--:R-:W-:-:S03]  /*29210*/  IMAD.WIDE R48, R159, 0x4, R50 ;  /* 0x000000049f307825 */ /* 0x008fc600078e0232 */
[----:B------:R3:W-:Y:S01]  /*29220*/  LDGSTS.E [R5+-0x18180], desc[UR60][R2.64], P0 ;  /* 0xe7e8000002057fae */ /* 0x0007e2000812187c */
[----:B----4-:R-:W-:-:S04]  /*29230*/  IMAD.WIDE R46, R159, 0x4, R66 ;  /* 0x000000049f2e7825 */ /* 0x010fc800078e0242 */
        /* <DEDUP_REMOVED lines=9> */
[----:B------:R-:W-:-:S04]  /*292d0*/  IMAD.WIDE R2, R159, 0x4, R234 ;  /* 0x000000049f027825 */ /* 0x000fc800078e02ea */
[----:B------:R-:W-:-:S05]  /*292e0*/  IMAD.WIDE R14, R159, 0x4, R136 ;  /* 0x000000049f0e7825 */ /* 0x000fca00078e0288 */
[----:B------:R-:W-:Y:S01]  /*292f0*/  LDGSTS.E [R7+-0x1fd00], desc[UR60][R14.64], P0 ;  /* 0xe03000000e077fae */ /* 0x000fe2000812187c */
[----:B------:R-:W-:-:S04]  /*29300*/  IMAD.WIDE R22, R159, 0x4, R22 ;  /* 0x000000049f167825 */ /* 0x000fc800078e0216 */
[C---:B------:R-:W-:Y:S01]  /*29310*/  IMAD.WIDE R160, R159.reuse, 0x4, R120 ;  /* 0x000000049fa07825 */ /* 0x040fe200078e0278 */
[----:B------:R-:W-:Y:S03]  /*29320*/  LDGSTS.E [R7+-0x1f900], desc[UR60][R22.64], P0 ;  /* 0xe070000016077fae */ /* 0x000fe6000812187c */
        /* <DEDUP_REMOVED lines=12> */
[C---:B--2---:R-:W-:Y:S01]  /*293f0*/  IMAD.WIDE R200, R159.reuse, 0x4, R8 ;  /* 0x000000049fc87825 */ /* 0x044fe200078e0208 */
[----:B------:R-:W-:Y:S03]  /*29400*/  LDGSTS.E [R7+-0x1dd00], desc[UR60][R196.64], P0 ;  /* 0xe2300000c4077fae */ /* 0x000fe6000812187c */
[C---:B------:R-:W-:Y:S01]  /*29410*/  IMAD.WIDE R8, R159.reuse, 0x4, R18 ;  /* 0x000000049f087825 */ /* 0x040fe200078e0212 */
[----:B------:R-:W-:Y:S03]  /*29420*/  LDGSTS.E [R7+-0x1d900], desc[UR60][R200.64], P0 ;  /* 0xe2700000c8077fae */ /* 0x000fe6000812187c */
        /* <DEDUP_REMOVED lines=9> */
[----:B------:R1:W-:Y:S01]  /*294c0*/  STL.64 [R1+0x2568], R10 ;  /* 0x0025680a01007387 */ /* 0x0003e20000100a00 */
[----:B------:R-:W-:-:S03]  /*294d0*/  IMAD.WIDE R212, R159, 0x4, R150 ;  /* 0x000000049fd47825 */ /* 0x000fc600078e0296 */
[----:B------:R2:W-:Y:S01]  /*294e0*/  STL.64 [R1+0x2590], R8 ;  /* 0x0025900801007387 */ /* 0x0005e20000100a00 */
[----:B------:R-:W-:-:S03]  /*294f0*/  IMAD.WIDE R216, R159, 0x4, R134 ;  /* 0x000000049fd87825 */ /* 0x000fc600078e0286 */
[----:B------:R-:W-:Y:S01]  /*29500*/  STL.64 [R1+0x25c0], R34 ;  /* 0x0025c02201007387 */ /* 0x000fe20000100a00 */
[----:B------:R-:W-:-:S03]  /*29510*/  IMAD.WIDE R230, R159, 0x4, R118 ;  /* 0x000000049fe67825 */ /* 0x000fc600078e0276 */
[----:B------:R-:W-:Y:S04]  /*29520*/  STL.64 [R1+0x25e8], R48 ;  /* 0x0025e83001007387 */ /* 0x000fe80000100a00 */
[----:B------:R-:W-:Y:S04]  /*29530*/  STL.64 [R1+0x2610], R46 ;  /* 0x0026102e01007387 */ /* 0x000fe80000100a00 */
[----:B------:R-:W-:Y:S04]  /*29540*/  STL.64 [R1+0x2638], R44 ;  /* 0x0026382c01007387 */ /* 0x000fe80000100a00 */
[----:B------:R-:W-:Y:S04]  /*29550*/  STL.64 [R1+0x2668], R42 ;  /* 0x0026682a01007387 */ /* 0x000fe80000100a00 */
[----:B------:R-:W-:Y:S04]  /*29560*/  STL.64 [R1+0x27d0], R30 ;  /* 0x0027d01e01007387 */ /* 0x000fe80000100a00 */
[----:B------:R-:W-:Y:S04]  /*29570*/  LDGSTS.E [R7+-0x1d500], desc[UR60][R212.64], P0 ;  /* 0xe2b00000d4077fae */ /* 0x000fe8000812187c */
        /* <DEDUP_REMOVED lines=14> */
[----:B------:R-:W-:Y:S04]  /*29660*/  LDGSTS.E [R7+-0x1b500], desc[UR60][R8.64], P0 ;  /* 0xe4b0000008077fae */ /* 0x000fe8000812187c */
[----:B------:R-:W-:Y:S04]  /*29670*/  LDGSTS.E [R7+-0x1b100], desc[UR60][R34.64], P0 ;  /* 0xe4f0000022077fae */ /* 0x000fe8000812187c */
[----:B-1----:R-:W4:Y:S04]  /*29680*/  LDL.LU.64 R10, [R1+0x448] ;  /* 0x00044800010a7983 */ /* 0x002f280000300a00 */
        /* <DEDUP_REMOVED lines=8> */
[----:B------:R-:W4:Y:S04]  /*29710*/  LDL.LU.64 R24, [R1+0x208] ;  /* 0x0002080001187983 */ /* 0x000f280000300a00 */
[----:B------:R-:W-:Y:S04]  /*29720*/  LDGSTS.E [R7+-0x1ad00], desc[UR60][R48.64], P0 ;  /* 0xe530000030077fae */ /* 0x000fe8000812187c */
[----:B------:R-:W-:Y:S04]  /*29730*/  LDGSTS.E [R7+-0x1a900], desc[UR60][R46.64], P0 ;  /* 0xe57000002e077fae */ /* 0x000fe8000812187c */
[----:B------:R-:W-:Y:S04]  /*29740*/  LDGSTS.E [R7+-0x1a500], desc[UR60][R44.64], P0 ;  /* 0xe5b000002c077fae */ /* 0x000fe8000812187c */
[----:B------:R-:W-:Y:S04]  /*29750*/  LDGSTS.E [R7+-0x1a100], desc[UR60][R42.64], P0 ;  /* 0xe5f000002a077fae */ /* 0x000fe8000812187c */
        /* <DEDUP_REMOVED lines=8> */
[----:B------:R-:W2:Y:S01]  /*297e0*/  LDL.LU.64 R86, [R1+0xc8] ;  /* 0x0000c80001567983 */ /* 0x000ea20000300a00 */
[----:B---3--:R-:W-:-:S03]  /*297f0*/  IMAD.WIDE R26, R159, 0x4, R52 ;  /* 0x000000049f1a7825 */ /* 0x008fc600078e0234 */
[----:B------:R-:W3:Y:S04]  /*29800*/  LDL.LU.64 R70, [R1+0x88] ;  /* 0x0000880001467983 */ /* 0x000ee80000300a00 */
[----:B------:R-:W3:Y:S01]  /*29810*/  LDL.LU.64 R54, [R1+0x48] ;  /* 0x0000480001367983 */ /* 0x000ee20000300a00 */
[----:B------:R-:W-:-:S03]  /*29820*/  IMAD.WIDE R28, R159, 0x4, R84 ;  /* 0x000000049f1c7825 */ /* 0x000fc600078e0254 */
[----:B------:R-:W3:Y:S01]  /*29830*/  LDL.LU.64 R38, [R1+0x8] ;  /* 0x0000080001267983 */ /* 0x000ee20000300a00 */
[----:B------:R-:W-:-:S03]  /*29840*/  IMAD.WIDE R234, R159, 0x4, R36 ;  /* 0x000000049fea7825 */ /* 0x000fc600078e0224 */
[----:B------:R1:W-:Y:S01]  /*29850*/  STL.64 [R1+0x2528], R26 ;  /* 0x0025281a01007387 */ /* 0x0003e20000100a00 */
[----:B------:R-:W-:-:S03]  /*29860*/  IMAD.WIDE R36, R159, 0x4, R132 ;  /* 0x000000049f247825 */ /* 0x000fc600078e0284 */
[----:B------:R-:W-:Y:S01]  /*29870*/  LDGSTS.E [R7+-0x18d00], desc[UR60][R16.64], P0 ;  /* 0xe730000010077fae */ /* 0x000fe2000812187c */
[----:B------:R-:W-:-:S03]  /*29880*/  IMAD.WIDE R34, R159, 0x4, R148 ;  /* 0x000000049f227825 */ /* 0x000fc600078e0294 */
[----:B------:R-:W-:Y:S01]  /*29890*/  LDGSTS.E [R7+-0x18900], desc[UR60][R12.64], P0 ;  /* 0xe77000000c077fae */ /* 0x000fe2000812187c */
[----:B-1----:R-:W-:-:S03]  /*298a0*/  IMAD.WIDE R26, R159, 0x4, R100 ;  /* 0x000000049f1a7825 */ /* 0x002fc600078e0264 */
[----:B------:R-:W-:Y:S01]  /*298b0*/  LDGSTS.E [R7+-0x18500], desc[UR60][R4.64], P0 ;  /* 0xe7b0000004077fae */ /* 0x000fe2000812187c */
[----:B------:R-:W-:-:S03]  /*298c0*/  IMAD.WIDE R32, R159, 0x4, R172 ;  /* 0x000000049f207825 */ /* 0x000fc600078e02ac */
[----:B------:R1:W-:Y:S01]  /*298d0*/  LDGSTS.E [R7+-0x18100], desc[UR60][R2.64], P0 ;  /* 0xe7f0000002077fae */ /* 0x0003e2000812187c */
[----:B------:R-:W-:-:S04]  /*298e0*/  IMAD.WIDE R30, R159, 0x4, R188 ;  /* 0x000000049f1e7825 */ /* 0x000fc800078e02bc */
[----:B----4-:R-:W-:-:S04]  /*298f0*/  IMAD.WIDE R170, R159, 0x4, R24 ;  /* 0x000000049faa7825 */ /* 0x010fc800078e0218 */
[----:B------:R-:W-:-:S05]  /*29900*/  IMAD.WIDE R24, R159, 0x4, R68 ;  /* 0x000000049f187825 */ /* 0x000fca00078e0244 */
[----:B------:R4:W-:Y:S04]  /*29910*/  STL.64 [R1+0x2550], R24 ;  /* 0x0025501801007387 */ /* 0x0009e80000100a00 */
[----:B------:R1:W-:Y:S04]  /*29920*/  STL.64 [R1+0x2578], R28 ;  /* 0x0025781c01007387 */ /* 0x0003e80000100a00 */
[----:B------:R1:W-:Y:S01]  /*29930*/  STL.64 [R1+0x25a8], R26 ;  /* 0x0025a81a01007387 */ /* 0x0003e20000100a00 */
[----:B----4-:R-:W-:-:S05]  /*29940*/  IMAD.WIDE R24, R159, 0x4, R116 ;  /* 0x000000049f187825 */ /* 0x010fca00078e0274 */
[----:B------:R4:W-:Y:S01]  /*29950*/  STL.64 [R1+0x26c8], R24 ;  /* 0x0026c81801007387 */ /* 0x0009e20000100a00 */
[----:B-1----:R-:W-:-:S03]  /*29960*/  IMAD.WIDE R28, R159, 0x4, R204 ;  /* 0x000000049f1c7825 */ /* 0x002fc600078e02cc */
[----:B------:R-:W3:Y:S04]  /*29970*/  LDL.64 R172, [R1+0x26c8] ;  /* 0x0026c80001ac7983 */ /* 0x000ee80000100a00 */
[----:B------:R-:W-:Y:S01]  /*29980*/  STL.64 [R1+0x26d8], R36 ;  /* 0x0026d82401007387 */ /* 0x000fe20000100a00 */
[----:B------:R-:W-:-:S03]  /*29990*/  IMAD.WIDE R26, R159, 0x4, R220 ;  /* 0x000000049f1a7825 */ /* 0x000fc600078e02dc */
[----:B------:R-:W-:Y:S01]  /*299a0*/  STL.64 [R1+0x26e0], R34 ;  /* 0x0026e02201007387 */ /* 0x000fe20000100a00 */
[----:B----4-:R-:W-:-:S03]  /*299b0*/  IMAD.WIDE R24, R159, 0x4, R236 ;  /* 0x000000049f187825 */ /* 0x010fc600078e02ec */
[----:B------:R-:W4:Y:S04]  /*299c0*/  LDL.64 R188, [R1+0x25a8] ;  /* 0x0025a80001bc7983 */ /* 0x000f280000100a00 */
[----:B------:R-:W-:Y:S04]  /*299d0*/  STL.64 [R1+0x26f8], R32 ;  /* 0x0026f82001007387 */ /* 0x000fe80000100a00 */
[----:B------:R-:W4:Y:S04]  /*299e0*/  LDL.64 R204, [R1+0x2578] ;  /* 0x0025780001cc7983 */ /* 0x000f280000100a00 */
[----:B------:R-:W-:Y:S04]  /*299f0*/  STL.64 [R1+0x2730], R30 ;  /* 0x0027301e01007387 */ /* 0x000fe80000100a00 */
[----:B------:R-:W4:Y:S04]  /*29a00*/  LDL.64 R220, [R1+0x2550] ;  /* 0x0025500001dc7983 */ /* 0x000f280000100a00 */
[----:B------:R1:W-:Y:S04]  /*29a10*/  STL.64 [R1+0x2728], R28 ;  /* 0x0027281c01007387 */ /* 0x0003e80000100a00 */
[----:B------:R-:W4:Y:S04]  /*29a20*/  LDL.64 R236, [R1+0x2528] ;  /* 0x0025280001ec7983 */ /* 0x000f280000100a00 */
[----:B------:R1:W-:Y:S04]  /*29a30*/  STL.64 [R1+0x2720], R26 ;  /* 0x0027201a01007387 */ /* 0x0003e80000100a00 */
[----:B------:R1:W-:Y:S04]  /*29a40*/  STL.64 [R1+0x2718], R24 ;  /* 0x0027181801007387 */ /* 0x0003e80000100a00 */
[----:B------:R1:W-:Y:S04]  /*29a50*/  STL [R1+0xc04], RZ ;  /* 0x000c04ff01007387 */ /* 0x0003e80000100800 */
        /* <DEDUP_REMOVED lines=766> */
[----:B------:R1:W-:Y:S04]  /*2ca40*/  STL [R1], RZ ;  /* 0x000000ff01007387 */ /* 0x0003e80000100800 */
        /* <DEDUP_REMOVED lines=90> */
[----:B------:R1:W-:Y:S01]  /*2cff0*/  STL [R1+0x16c], RZ ;  /* 0x00016cff01007387 */ /* 0x0003e20000100800 */
[----:B------:R-:W-:-:S03]  /*2d000*/  IMAD.WIDE R2, R159, 0x4, R10 ;  /* 0x000000049f027825 */ /* 0x000fc600078e020a */
[----:B------:R1:W-:Y:S01]  /*2d010*/  STL [R1+0x170], RZ ;  /* 0x000170ff01007387 */ /* 0x0003e20000100800 */
[----:B------:R-:W-:-:S03]  /*2d020*/  IMAD.WIDE R4, R159, 0x4, R136 ;  /* 0x000000049f047825 */ /* 0x000fc600078e0288 */
[----:B------:R1:W-:Y:S01]  /*2d030*/  STL [R1+0x174], RZ ;  /* 0x000174ff01007387 */ /* 0x0003e20000100800 */
[----:B--2---:R-:W-:-:S03]  /*2d040*/  IMAD.WIDE R8, R159, 0x4, R8 ;  /* 0x000000049f087825 */ /* 0x004fc600078e0208 */
[----:B------:R2:W-:Y:S01]  /*2d050*/  STL [R1+0x178], RZ ;  /* 0x000178ff01007387 */ /* 0x0005e20000100800 */
[----:B------:R-:W-:-:S03]  /*2d060*/  IMAD.WIDE R10, R159, 0x4, R120 ;  /* 0x000000049f0a7825 */ /* 0x000fc600078e0278 */
        /* <DEDUP_REMOVED lines=10> */
[----:B------:R-:W-:Y:S04]  /*2d110*/  LDGSTS.E [R154+-0x1fc80], desc[UR60][R2.64], P0 ;  /* 0xe0380000029a7fae */ /* 0x000fe8000812187c */
[----:B------:R2:W-:Y:S04]  /*2d120*/  STL [R1+0x190], RZ ;  /* 0x000190ff01007387 */ /* 0x0005e80000100800 */
[----:B------:R-:W-:Y:S04]  /*2d130*/  LDGSTS.E [R154+-0x1f880], desc[UR60][R4.64], P0 ;  /* 0xe0780000049a7fae */ /* 0x000fe8000812187c */
[----:B------:R2:W-:Y:S01]  /*2d140*/  STL [R1+0x194], RZ ;  /* 0x000194ff01007387 */ /* 0x0005e20000100800 */
[----:B------:R-:W-:-:S03]  /*2d150*/  IMAD.WIDE R178, R159, 0x4, R150 ;  /* 0x000000049fb27825 */ /* 0x000fc600078e0296 */
        /* <DEDUP_REMOVED lines=14> */
[----:B---3--:R-:W-:-:S03]  /*2d240*/  IMAD.WIDE R214, R159, 0x4, R70 ;  /* 0x000000049fd67825 */ /* 0x008fc600078e0246 */
        /* <DEDUP_REMOVED lines=10> */
[----:B------:R2:W-:Y:S04]  /*2d2f0*/  STL [R1+0x1b8], RZ ;  /* 0x0001b8ff01007387 */ /* 0x0005e80000100800 */
        /* <DEDUP_REMOVED lines=18> */
[----:B----4-:R-:W-:Y:S04]  /*2d420*/  LDGSTS.E [R154+-0x1ac80], desc[UR60][R236.64], P0 ;  /* 0xe5380000ec9a7fae */ /* 0x010fe8000812187c */
        /* <DEDUP_REMOVED lines=16> */
[----:B------:R1:W-:Y:S04]  /*2d530*/  LDGSTS.E [R154+-0x18880], desc[UR60][R28.64], P0 ;  /* 0xe77800001c9a7fae */ /* 0x0003e8000812187c */
[----:B------:R3:W-:Y:S04]  /*2d540*/  LDGSTS.E [R154+-0x18480], desc[UR60][R26.64], P0 ;  /* 0xe7b800001a9a7fae */ /* 0x0007e8000812187c */
[----:B------:R4:W-:Y:S01]  /*2d550*/  LDGSTS.E [R154+-0x18080], desc[UR60][R24.64], P0 ;  /* 0xe7f80000189a7fae */ /* 0x0009e2000812187c */
[----:B------:R-:W-:-:S03]  /*2d560*/  PLOP3.LUT P0, PT, PT, PT, UP0, 0x40, 0x0 ;  /* 0x000000000000781c */ /* 0x000fc60003f0e808 */
[----:B------:R-:W0:Y:S01]  /*2d570*/  LDGDEPBAR ;  /* 0x00000000000079af */ /* 0x000e220000000000 */
[----:B-1----:R-:W-:Y:S02]  /*2d580*/  CS2R R28, SRZ ;  /* 0x00000000001c7805 */ /* 0x002fe4000001ff00 */
[----:B------:R-:W-:Y:S02]  /*2d590*/  CS2R R30, SRZ ;  /* 0x00000000001e7805 */ /* 0x000fe4000001ff00 */
[----:B------:R-:W-:Y:S02]  /*2d5a0*/  CS2R R32, SRZ ;  /* 0x0000000000207805 */ /* 0x000fe4000001ff00 */
[----:B---3--:R-:W-:Y:S02]  /*2d5b0*/  CS2R R26, SRZ ;  /* 0x00000000001a7805 */ /* 0x008fe4000001ff00 */
[----:B------:R-:W-:Y:S02]  /*2d5c0*/  CS2R R34, SRZ ;  /* 0x0000000000227805 */ /* 0x000fe4000001ff00 */
[----:B------:R-:W-:-:S02]  /*2d5d0*/  CS2R R36, SRZ ;  /* 0x0000000000247805 */ /* 0x000fc4000001ff00 */
[----:B------:R-:W-:Y:S02]  /*2d5e0*/  CS2R R38, SRZ ;  /* 0x0000000000267805 */ /* 0x000fe4000001ff00 */
[----:B----4-:R-:W-:Y:S02]  /*2d5f0*/  CS2R R24, SRZ ;  /* 0x0000000000187805 */ /* 0x010fe4000001ff00 */
[----:B------:R-:W-:Y:S02]  /*2d600*/  CS2R R40, SRZ ;  /* 0x0000000000287805 */ /* 0x000fe4000001ff00 */
[----:B------:R-:W-:Y:S02]  /*2d610*/  CS2R R42, SRZ ;  /* 0x00000000002a7805 */ /* 0x000fe4000001ff00 */
[----:B------:R-:W-:Y:S02]  /*2d620*/  CS2R R44, SRZ ;  /* 0x00000000002c7805 */ /* 0x000fe4000001ff00 */
[----:B------:R-:W-:-:S02]  /*2d630*/  CS2R R46, SRZ ;  /* 0x00000000002e7805 */ /* 0x000fc4000001ff00 */
[----:B------:R-:W-:Y:S02]  /*2d640*/  CS2R R48, SRZ ;  /* 0x0000000000307805 */ /* 0x000fe4000001ff00 */
[----:B------:R-:W-:Y:S02]  /*2d650*/  CS2R R50, SRZ ;  /* 0x0000000000327805 */ /* 0x000fe4000001ff00 */
        /* <DEDUP_REMOVED lines=49> */
[----:B------:R-:W-:Y:S01]  /*2d970*/  CS2R R150, SRZ ;  /* 0x0000000000967805 */ /* 0x000fe2000001ff00 */
[----:B--2---:R-:W-:Y:S06]  /*2d980*/  @P0 BRA `(.L_x_0) ;  /* 0x000002f400140947 */ /* 0x004fec0003800000 */
[----:B------:R-:W2:Y:S01]  /*2d990*/  LDL.LU.64 R138, [R1+0x14b0] ;  /* 0x0014b000018a7983 */ /* 0x000ea20000300a00 */
[----:B------:R-:W1:Y:S03]  /*2d9a0*/  LDC R252, c[0x0][0x238] ;  /* 0x00008e00fffc7b82 */ /* 0x000e660000000800 */
[----:B------:R-:W3:Y:S04]  /*2d9b0*/  LDL.LU.64 R130, [R1+0x14c0] ;  /* 0x0014c00001827983 */ /* 0x000ee80000300a00 */
[----:B------:R-:W4:Y:S04]  /*2d9c0*/  LDL.LU.64 R132, [R1+0x14c8] ;  /* 0x0014c80001847983 */ /* 0x000f280000300a00 */
        /* <DEDUP_REMOVED lines=8> */
[----:B--2---:R2:W-:Y:S01]  /*2da50*/  STL [R1+0x14b8], R138 ;  /* 0x0014b88a01007387 */ /* 0x0045e20000100800 */
[----:B------:R-:W-:-:S03]  /*2da60*/  IMAD.MOV.U32 R0, RZ, RZ, R139 ;  /* 0x000000ffff007224 */ /* 0x000fc600078e008b */
[----:B--2---:R-:W2:Y:S04]  /*2da70*/  LDL.LU.64 R138, [R1+0x1428] ;  /* 0x00142800018a7983 */ /* 0x004ea80000300a00 */
[----:B------:R1:W-:Y:S04]  /*2da80*/  STL [R1+0x14b4], R0 ;  /* 0x0014b40001007387 */ /* 0x0003e80000100800 */
[----:B---3--:R3:W-:Y:S01]  /*2da90*/  STL [R1+0x14c0], R130 ;  /* 0x0014c08201007387 */ /* 0x0087e20000100800 */
[----:B-1----:R-:W-:-:S03]  /*2daa0*/  IMAD.MOV.U32 R0, RZ, RZ, R131 ;  /* 0x000000ffff007224 */ /* 0x002fc600078e0083 */
[----:B---3--:R-:W3:Y:S04]  /*2dab0*/  LDL.LU.64 R130, [R1+0x1420] ;  /* 0x0014200001827983 */ /* 0x008ee80000300a00 */
[----:B------:R1:W-:Y:S04]  /*2dac0*/  STL [R1+0x14bc], R0 ;  /* 0x0014bc0001007387 */ /* 0x0003e80000100800 */
[----:B----4-:R4:W-:Y:S01]  /*2dad0*/  STL [R1+0x14c8], R132 ;  /* 0x0014c88401007387 */ /* 0x0109e20000100800 */
[----:B-1----:R-:W-:-:S03]  /*2dae0*/  IMAD.MOV.U32 R0, RZ, RZ, R133 ;  /* 0x000000ffff007224 */ /* 0x002fc600078e0085 */
[----:B----4-:R-:W4:Y:S04]  /*2daf0*/  LDL.LU.64 R132, [R1+0x1418] ;  /* 0x0014180001847983 */ /* 0x010f280000300a00 */
[----:B------:R1:W-:Y:S04]  /*2db00*/  STL [R1+0x14c4], R0 ;  /* 0x0014c40001007387 */ /* 0x0003e80000100800 */
[----:B------:R1:W-:Y:S02]  /*2db10*/  STL [R1+0x14d0], R140 ;  /* 0x0014d08c01007387 */ /* 0x0003e40000100800 */
[----:B-1----:R-:W-:-:S02]  /*2db20*/  MOV R0, R141 ;  /* 0x0000008d00007202 */ /* 0x002fc40000000f00 */
[----:B------:R-:W4:Y:S04]  /*2db30*/  LDL.LU.64 R140, [R1+0x1410] ;  /* 0x00141000018c7983 */ /* 0x000f280000300a00 */
[----:B------:R1:W-:Y:S04]  /*2db40*/  STL [R1+0x14cc], R0 ;  /* 0x0014cc0001007387 */ /* 0x0003e80000100800 */
[----:B------:R1:W-:Y:S02]  /*2db50*/  STL [R1+0x14d8], R142 ;  /* 0x0014d88e01007387 */ /* 0x0003e40000100800 */
[----:B-1----:R-:W-:-:S02]  /*2db60*/  IMAD.MOV.U32 R0, RZ, RZ, R143 ;  /* 0x000000ffff007224 */ /* 0x002fc400078e008f */
        /* <DEDUP_REMOVED lines=26> */
[----:B--2---:R2:W-:Y:S01]  /*2dd10*/  STL [R1+0x1510], R138 ;  /* 0x0015108a01007387 */ /* 0x0045e20000100800 */
[----:B-1----:R-:W-:-:S03]  /*2dd20*/  IMAD.MOV.U32 R0, RZ, RZ, R139 ;  /* 0x000000ffff007224 */ /* 0x002fc600078e008b */
        /* <DEDUP_REMOVED lines=86> */
[----:B--2---:R2:W-:Y:S01]  /*2e290*/  STL [R1+0x15c0], R138 ;  /* 0x0015c08a01007387 */ /* 0x0045e20000100800 */
[----:B-1----:R-:W-:-:S03]  /*2e2a0*/  MOV R0, R139 ;  /* 0x0000008b00007202 */ /* 0x002fc60000000f00 */
        /* <DEDUP_REMOVED lines=47> */
[----:B-1----:R-:W-:-:S03]  /*2e5a0*/  MOV R0, R131 ;  /* 0x0000008300007202 */ /* 0x002fc60000000f00 */
[----:B---3--:R-:W3:Y:S04]  /*2e5b0*/  LDL.LU.64 R130, [R1+0x1008] ;  /* 0x0010080001827983 */ /* 0x008ee80000300a00 */
[----:B------:R1:W-:Y:S04]  /*2e5c0*/  STL [R1+0x161c], R0 ;  /* 0x00161c0001007387 */ /* 0x0003e80000100800 */
[----:B----4-:R-:W-:Y:S04]  /*2e5d0*/  STL [R1+0x1628], R132 ;  /* 0x0016288401007387 */ /* 0x010fe80000100800 */
[----:B------:R-:W4:Y:S01]  /*2e5e0*/  LDL.LU.64 R128, [R1+0x1010] ;  /* 0x0010100001807983 */ /* 0x000f220000300a00 */
[----:B-1----:R-:W-:-:S05]  /*2e5f0*/  IMAD.MOV.U32 R0, RZ, RZ, R133 ;  /* 0x000000ffff007224 */ /* 0x002fca00078e0085 */
[----:B------:R1:W-:Y:S04]  /*2e600*/  STL [R1+0x1624], R0 ;  /* 0x0016240001007387 */ /* 0x0003e80000100800 */
[----:B------:R1:W-:Y:S02]  /*2e610*/  STL [R1+0x1630], R140 ;  /* 0x0016308c01007387 */ /* 0x0003e40000100800 */
[----:B-1----:R-:W-:Y:S02]  /*2e620*/  IMAD.MOV.U32 R0, RZ, RZ, R141 ;  /* 0x000000ffff007224 */ /* 0x002fe400078e008d */
        /* <DEDUP_REMOVED lines=22> */
[----:B------:R1:W-:Y:S04]  /*2e790*/  STL [R1+0x1660], R134 ;  /* 0x0016608601007387 */ /* 0x0003e80000100800 */
[----:B------:R-:W4:Y:S01]  /*2e7a0*/  LDL.LU.64 R132, [R1+0xf48] ;  /* 0x000f480001847983 */ /* 0x000f220000300a00 */
[----:B-1----:R-:W-:-:S03]  /*2e7b0*/  IMAD.MOV.U32 R0, RZ, RZ, R135 ;  /* 0x000000ffff007224 */ /* 0x002fc600078e0087 */
[----:B------:R-:W-:Y:S04]  /*2e7c0*/  STL [R1+0x1668], R136 ;  /* 0x0016688801007387 */ /* 0x000fe80000100800 */
[----:B------:R1:W-:Y:S04]  /*2e7d0*/  STL [R1+0x165c], R0 ;  /* 0x00165c0001007387 */ /* 0x0003e80000100800 */
[----:B------:R-:W4:Y:S01]  /*2e7e0*/  LDL.LU.64 R134, [R1+0xf50] ;  /* 0x000f500001867983 */ /* 0x000f220000300a00 */
[----:B-1----:R-:W-:-:S03]  /*2e7f0*/  IMAD.MOV.U32 R0, RZ, RZ, R137 ;  /* 0x000000ffff007224 */ /* 0x002fc600078e0089 */
[----:B--2---:R-:W-:Y:S04]  /*2e800*/  STL [R1+0x1670], R138 ;  /* 0x0016708a01007387 */ /* 0x004fe80000100800 */
[----:B------:R1:W-:Y:S04]  /*2e810*/  STL [R1+0x1664], R0 ;  /* 0x0016640001007387 */ /* 0x0003e80000100800 */
[----:B------:R-:W2:Y:S01]  /*2e820*/  LDL.LU.64 R136, [R1+0xf58] ;  /* 0x000f580001887983 */ /* 0x000ea20000300a00 */
[----:B-1----:R-:W-:-:S03]  /*2e830*/  IMAD.MOV.U32 R0, RZ, RZ, R139 ;  /* 0x000000ffff007224 */ /* 0x002fc600078e008b */
[----:B---3--:R-:W-:Y:S04]  /*2e840*/  STL [R1+0x1678], R130 ;  /* 0x0016788201007387 */ /* 0x008fe80000100800 */
[----:B------:R1:W-:Y:S04]  /*2e850*/  STL [R1+0x166c], R0 ;  /* 0x00166c0001007387 */ /* 0x0003e80000100800 */
[----:B------:R-:W3:Y:S01]  /*2e860*/  LDL.LU.64 R138, [R1+0xf60] ;  /* 0x000f6000018a7983 */ /* 0x000ee20000300a00 */
[----:B-1----:R-:W-:-:S03]  /*2e870*/  IMAD.MOV.U32 R0, RZ, RZ, R131 ;  /* 0x000000ffff007224 */ /* 0x002fc600078e0083 */
[----:B----4-:R-:W-:Y:S04]  /*2e880*/  STL [R1+0x1680], R128 ;  /* 0x0016808001007387 */ /* 0x010fe80000100800 */
[----:B------:R1:W-:Y:S04]  /*2e890*/  STL [R1+0x1674], R0 ;  /* 0x0016740001007387 */ /* 0x0003e80000100800 */
[----:B------:R-:W4:Y:S01]  /*2e8a0*/  LDL.LU.64 R130, [R1+0xf68] ;  /* 0x000f680001827983 */ /* 0x000f220000300a00 */
[----:B-1----:R-:W-:-:S03]  /*2e8b0*/  MOV R0, R129 ;  /* 0x0000008100007202 */ /* 0x002fc60000000f00 */
[----:B------:R-:W-:Y:S04]  /*2e8c0*/  STL [R1+0x1688], R140 ;  /* 0x0016888c01007387 */ /* 0x000fe80000100800 */
        /* <DEDUP_REMOVED lines=22> */
[----:B------:R-:W-:Y:S04]  /*2ea30*/  STL [R1+0x16b8], R132 ;  /* 0x0016b88401007387 */ /* 0x000fe80000100800 */
        /* <DEDUP_REMOVED lines=17> */
[----:B------:R-:W4:Y:S04]  /*2eb50*/  LDL.LU.64 R138, [R1+0xfb8] ;  /* 0x000fb800018a7983 */ /* 0x000f280000300a00 */
[----:B------:R-:W4:Y:S01]  /*2eb60*/  LDL.LU.64 R128, [R1+0xfc0] ;  /* 0x000fc00001807983 */ /* 0x000f220000300a00 */
[----:B-1----:R-:W-:-:S05]  /*2eb70*/  IMAD.MOV.U32 R0, RZ, RZ, R131 ;  /* 0x000000ffff007224 */ /* 0x002fca00078e0083 */
[----:B------:R1:W-:Y:S04]  /*2eb80*/  STL [R1+0x16d4], R0 ;  /* 0x0016d40001007387 */ /* 0x0003e80000100800 */
[----:B------:R1:W-:Y:S02]  /*2eb90*/  STL [R1+0x16e0], R140 ;  /* 0x0016e08c01007387 */ /* 0x0003e40000100800 */
[----:B-1----:R-:W-:Y:S02]  /*2eba0*/  MOV R0, R141 ;  /* 0x0000008d00007202 */ /* 0x002fe40000000f00 */
        /* <DEDUP_REMOVED lines=37> */
[----:B------:R-:W-:Y:S04]  /*2ee00*/  STL [R1+0x1730], R128 ;  /* 0x0017308001007387 */ /* 0x000fe80000100800 */
[----:B------:R1:W-:Y:S04]  /*2ee10*/  STL [R1+0x1724], R0 ;  /* 0x0017240001007387 */ /* 0x0003e80000100800 */
[----:B----4-:R-:W4:Y:S01]  /*2ee20*/  LDL.LU.64 R138, [R1+0xf18] ;  /* 0x000f1800018a7983 */ /* 0x010f220000300a00 */
[----:B-1----:R-:W-:-:S03]  /*2ee30*/  IMAD.MOV.U32 R0, RZ, RZ, R129 ;  /* 0x000000ffff007224 */ /* 0x002fc600078e0081 */
[----:B------:R-:W-:Y:S04]  /*2ee40*/  STL [R1+0x1738], R140 ;  /* 0x0017388c01007387 */ /* 0x000fe80000100800 */
[----:B------:R1:W-:Y:S02]  /*2ee50*/  STL [R1+0x172c], R0 ;  /* 0x00172c0001007387 */ /* 0x0003e40000100800 */
[----:B-1----:R-:W-:Y:S02]  /*2ee60*/  IMAD.MOV.U32 R0, RZ, RZ, R141 ;  /* 0x000000ffff007224 */ /* 0x002fe400078e008d */
        /* <DEDUP_REMOVED lines=9> */
[----:B------:R1:W-:Y:S02]  /*2ef00*/  STL [R1+0x1744], R0 ;  /* 0x0017440001007387 */ /* 0x0003e40000100800 */
[----:B-1----:R-:W-:Y:S02]  /*2ef10*/  IMAD.MOV.U32 R0, RZ, RZ, R145 ;  /* 0x000000ffff007224 */ /* 0x002fe400078e0091 */
[----:B------:R-:W4:Y:S04]  /*2ef20*/  LDL.LU.64 R144, [R1+0xf30] ;  /* 0x000f300001907983 */ /* 0x000f280000300a00 */
[----:B------:R1:W-:Y:S04]  /*2ef30*/  STL [R1+0x174c], R0 ;  /* 0x00174c0001007387 */ /* 0x0003e80000100800 */
[----:B------:R1:W-:Y:S02]  /*2ef40*/  STL [R1+0x1758], R146 ;  /* 0x0017589201007387 */ /* 0x0003e40000100800 */
[----:B-1----:R-:W-:-:S02]  /*2ef50*/  IMAD.MOV.U32 R0, RZ, RZ, R147 ;  /* 0x000000ffff007224 */ /* 0x002fc400078e0093 */
        /* <DEDUP_REMOVED lines=11> */
[----:B-1----:R-:W-:-:S03]  /*2f010*/  MOV R0, R133 ;  /* 0x0000008500007202 */ /* 0x002fc60000000f00 */
[----:B--2---:R-:W-:Y:S04]  /*2f020*/  STL [R1+0x1778], R134 ;  /* 0x0017788601007387 */ /* 0x004fe80000100800 */
[----:B------:R1:W-:Y:S04]  /*2f030*/  STL [R1+0x176c], R0 ;  /* 0x00176c0001007387 */ /* 0x0003e80000100800 */
[----:B------:R-:W2:Y:S01]  /*2f040*/  LDL.LU.64 R122, [R1+0xe50] ;  /* 0x000e5000017a7983 */ /* 0x000ea20000300a00 */
[----:B-1----:R-:W-:-:S03]  /*2f050*/  IMAD.MOV.U32 R0, RZ, RZ, R135 ;  /* 0x000000ffff007224 */ /* 0x002fc600078e0087 */
[----:B---3--:R-:W-:Y:S04]  /*2f060*/  STL [R1+0x1780], R136 ;  /* 0x0017808801007387 */ /* 0x008fe80000100800 */
[----:B------:R1:W-:Y:S04]  /*2f070*/  STL [R1+0x1774], R0 ;  /* 0x0017740001007387 */ /* 0x0003e80000100800 */
[----:B------:R-:W3:Y:S04]  /*2f080*/  LDL.LU.64 R124, [R1+0xe58] ;  /* 0x000e5800017c7983 */ /* 0x000ee80000300a00 */
[----:B------:R-:W3:Y:S01]  /*2f090*/  LDL.LU.64 R126, [R1+0xe60] ;  /* 0x000e6000017e7983 */ /* 0x000ee20000300a00 */
[----:B-1----:R-:W-:-:S05]  /*2f0a0*/  IMAD.MOV.U32 R0, RZ, RZ, R137 ;  /* 0x000000ffff007224 */ /* 0x002fca00078e0089 */
[----:B------:R1:W-:Y:S04]  /*2f0b0*/  STL [R1+0x177c], R0 ;  /* 0x00177c0001007387 */ /* 0x0003e80000100800 */
[----:B----4-:R-:W-:Y:S04]  /*2f0c0*/  STL [R1+0x1788], R138 ;  /* 0x0017888a01007387 */ /* 0x010fe80000100800 */
[----:B------:R-:W4:Y:S01]  /*2f0d0*/  LDL.LU.64 R128, [R1+0xe68] ;  /* 0x000e680001807983 */ /* 0x000f220000300a00 */
[----:B-1----:R-:W-:-:S03]  /*2f0e0*/  IMAD.MOV.U32 R0, RZ, RZ, R139 ;  /* 0x000000ffff007224 */ /* 0x002fc600078e008b */
[----:B------:R-:W4:Y:S04]  /*2f0f0*/  LDL.LU.64 R130, [R1+0xe70] ;  /* 0x000e700001827983 */ /* 0x000f280000300a00 */
[----:B------:R1:W-:Y:S04]  /*2f100*/  STL [R1+0x1784], R0 ;  /* 0x0017840001007387 */ /* 0x0003e80000100800 */
[----:B------:R-:W-:Y:S04]  /*2f110*/  STL [R1+0x1790], R140 ;  /* 0x0017908c01007387 */ /* 0x000fe80000100800 */
        /* <DEDUP_REMOVED lines=11> */
[----:B-1----:R-:W-:-:S03]  /*2f1d0*/  MOV R0, R145 ;  /* 0x0000009100007202 */ /* 0x002fc60000000f00 */
[----:B------:R-:W4:Y:S04]  /*2f1e0*/  LDL.LU.64 R142, [R1+0xea0] ;  /* 0x000ea000018e7983 */ /* 0x000f280000300a00 */
[----:B------:R1:W-:Y:S04]  /*2f1f0*/  STL [R1+0x179c], R0 ;  /* 0x00179c0001007387 */ /* 0x0003e80000100800 */
[----:B------:R1:W-:Y:S02]  /*2f200*/  STL [R1+0x17a8], R146 ;  /* 0x0017a89201007387 */ /* 0x0003e40000100800 */
[----:B-1----:R-:W-:-:S02]  /*2f210*/  IMAD.MOV.U32 R0, RZ, RZ, R147 ;  /* 0x000000ffff007224 */ /* 0x002fc400078e0093 */
[----:B------:R-:W4:Y:S04]  /*2f220*/  LDL.LU.64 R144, [R1+0xea8] ;  /* 0x000ea80001907983 */ /* 0x000f280000300a00 */
        /* <DEDUP_REMOVED lines=14> */
[----:B------:R-:W-:Y:S01]  /*2f310*/  STL [R1+0x17d0], R126 ;  /* 0x0017d07e01007387 */ /* 0x000fe20000100800 */
[----:B-1----:R-:W-:-:S05]  /*2f320*/  IMAD.MOV.U32 R0, RZ, RZ, R125 ;  /* 0x000000ffff007224 */ /* 0x002fca00078e007d */
[----:B------:R1:W-:Y:S04]  /*2f330*/  STL [R1+0x17c4], R0 ;  /* 0x0017c40001007387 */ /* 0x0003e80000100800 */
[----:B----4-:R-:W-:Y:S01]  /*2f340*/  STL [R1+0x17d8], R128 ;  /* 0x0017d88001007387 */ /* 0x010fe20000100800 */
[----:B-1----:R-:W-:-:S05]  /*2f350*/  MOV R0, R127 ;  /* 0x0000007f00007202 */ /* 0x002fca0000000f00 */
[----:B------:R1:W-:Y:S04]  /*2f360*/  STL [R1+0x17cc], R0 ;  /* 0x0017cc0001007387 */ /* 0x0003e80000100800 */
[----:B------:R-:W-:Y:S01]  /*2f370*/  STL [R1+0x17e0], R130 ;  /* 0x0017e08201007387 */ /* 0x000fe20000100800 */
[----:B-1----:R-:W-:-:S05]  /*2f380*/  IMAD.MOV.U32 R0, RZ, RZ, R129 ;  /* 0x000000ffff007224 */ /* 0x002fca00078e0081 */
        /* <DEDUP_REMOVED lines=14> */
[----:B-1----:R-:W-:-:S05]  /*2f470*/  MOV R0, R139 ;  /* 0x0000008b00007202 */ /* 0x002fca0000000f00 */
[----:B------:R1:W-:Y:S04]  /*2f480*/  STL [R1+0x17fc], R0 ;  /* 0x0017fc0001007387 */ /* 0x0003e80000100800 */
[----:B------:R-:W-:Y:S01]  /*2f490*/  STL [R1+0x1810], R142 ;  /* 0x0018108e01007387 */ /* 0x000fe20000100800 */
[----:B-1----:R-:W-:-:S05]  /*2f4a0*/  IMAD.MOV.U32 R0, RZ, RZ, R141 ;  /* 0x000000ffff007224 */ /* 0x002fca00078e008d */
[----:B------:R1:W-:Y:S04]  /*2f4b0*/  STL [R1+0x1804], R0 ;  /* 0x0018040001007387 */ /* 0x0003e80000100800 */
[----:B------:R-:W-:Y:S01]  /*2f4c0*/  STL [R1+0x1818], R144 ;  /* 0x0018189001007387 */ /* 0x000fe20000100800 */
[----:B-1----:R-:W-:-:S05]  /*2f4d0*/  IMAD.MOV.U32 R0, RZ, RZ, R143 ;  /* 0x000000ffff007224 */ /* 0x002fca00078e008f */
[----:B------:R1:W-:Y:S02]  /*2f4e0*/  STL [R1+0x180c], R0 ;  /* 0x00180c0001007387 */ /* 0x0003e40000100800 */
[----:B-1----:R-:W-:Y:S02]  /*2f4f0*/  IMAD.MOV.U32 R0, RZ, RZ, R145 ;  /* 0x000000ffff007224 */ /* 0x002fe400078e0091 */
[----:B------:R-:W3:Y:S04]  /*2f500*/  LDL.LU.64 R144, [R1+0xe00] ;  /* 0x000e000001907983 */ /* 0x000ee80000300a00 */
[----:B------:R1:W-:Y:S04]  /*2f510*/  STL [R1+0x1814], R0 ;  /* 0x0018140001007387 */ /* 0x0003e80000100800 */
[----:B------:R4:W-:Y:S01]  /*2f520*/  STL [R1+0x1820], R146 ;  /* 0x0018209201007387 */ /* 0x0009e20000100800 */
[----:B-1----:R-:W-:-:S03]  /*2f530*/  IMAD.MOV.U32 R0, RZ, RZ, R147 ;  /* 0x000000ffff007224 */ /* 0x002fc600078e0093 */
[----:B----4-:R-:W4:Y:S04]  /*2f540*/  LDL.LU.64 R146, [R1+0xe08] ;  /* 0x000e080001927983 */ /* 0x010f280000300a00 */
[----:B------:R1:W-:Y:S04]  /*2f550*/  STL [R1+0x181c], R0 ;  /* 0x00181c0001007387 */ /* 0x0003e80000100800 */
[----:B------:R1:W-:Y:S02]  /*2f560*/  STL [R1+0x1828], R148 ;  /* 0x0018289401007387 */ /* 0x0003e40000100800 */
[----:B-1----:R-:W-:-:S02]  /*2f570*/  IMAD.MOV.U32 R0, RZ, RZ, R149 ;  /* 0x000000ffff007224 */ /* 0x002fc400078e0095 */
[----:B------:R-:W4:Y:S04]  /*2f580*/  LDL.LU.64 R148, [R1+0xe10] ;  /* 0x000e100001947983 */ /* 0x000f280000300a00 */
[----:B------:R1:W-:Y:S04]  /*2f590*/  STL [R1+0x1824], R0 ;  /* 0x0018240001007387 */ /* 0x0003e80000100800 */
[----:B--2---:R2:W-:Y:S01]  /*2f5a0*/  STL [R1+0x1830], R150 ;  /* 0x0018309601007387 */ /* 0x0045e20000100800 */
[----:B-1----:R-:W-:-:S03]  /*2f5b0*/  MOV R0, R151 ;  /* 0x0000009700007202 */ /* 0x002fc60000000f00 */
[----:B------:R-:W4:Y:S04]  /*2f5c0*/  LDL.LU.64 R136, [R1+0xe18] ;  /* 0x000e180001887983 */ /* 0x000f280000300a00 */
[----:B------:R1:W-:Y:S04]  /*2f5d0*/  STL [R1+0x182c], R0 ;  /* 0x00182c0001007387 */ /* 0x0003e80000100800 */
[----:B------:R-:W-:Y:S04]  /*2f5e0*/  STL [R1+0x1838], R238 ;  /* 0x001838ee01007387 */ /* 0x000fe80000100800 */
[----:B------:R-:W-:Y:S04]  /*2f5f0*/  STL [R1+0x1834], R239 ;  /* 0x001834ef01007387 */ /* 0x000fe80000100800 */
[----:B--2---:R-:W2:Y:S04]  /*2f600*/  LDL.LU.64 R150, [R1+0xe20] ;  /* 0x000e200001967983 */ /* 0x004ea80000300a00 */
[----:B------:R-:W-:Y:S04]  /*2f610*/  STL [R1+0x1840], R240 ;  /* 0x001840f001007387 */ /* 0x000fe80000100800 */
[----:B------:R-:W-:Y:S04]  /*2f620*/  STL [R1+0x183c], R241 ;  /* 0x00183cf101007387 */ /* 0x000fe80000100800 */
[----:B------:R-:W2:Y:S04]  /*2f630*/  LDL.LU.64 R130, [R1+0xe28] ;  /* 0x000e280001827983 */ /* 0x000ea80000300a00 */
        /* <DEDUP_REMOVED lines=27> */
[----:B------:R2:W-:Y:S01]  /*2f7f0*/  STL [R1+0x1888], R136 ;  /* 0x0018888801007387 */ /* 0x0005e20000100800 */
[----:B-1----:R-:W-:-:S03]  /*2f800*/  IMAD.MOV.U32 R0, RZ, RZ, R137 ;  /* 0x000000ffff007224 */ /* 0x002fc600078e0089 */
[----:B--2---:R-:W2:Y:S04]  /*2f810*/  LDL.LU.64 R136, [R1+0x18e0] ;  /* 0x0018e00001887983 */ /* 0x004ea80000300a00 */
[----:B------:R1:W-:Y:S04]  /*2f820*/  STL [R1+0x1884], R0 ;  /* 0x0018840001007387 */ /* 0x0003e80000100800 */
[----:B------:R1:W-:Y:S02]  /*2f830*/  STL [R1+0x1890], R150 ;  /* 0x0018909601007387 */ /* 0x0003e40000100800 */
[----:B-1----:R-:W-:-:S02]  /*2f840*/  IMAD.MOV.U32 R0, RZ, RZ, R151 ;  /* 0x000000ffff007224 */ /* 0x002fc400078e0097 */
[----:B------:R-:W2:Y:S04]  /*2f850*/  LDL.LU.64 R150, [R1+0x18e8] ;  /* 0x0018e80001967983 */ /* 0x000ea80000300a00 */
[----:B------:R1:W-:Y:S04]  /*2f860*/  STL [R1+0x188c], R0 ;  /* 0x00188c0001007387 */ /* 0x0003e80000100800 */
[----:B------:R1:W-:Y:S02]  /*2f870*/  STL [R1+0x1898], R130 ;  /* 0x0018988201007387 */ /* 0x0003e40000100800 */
[----:B-1----:R-:W-:-:S02]  /*2f880*/  MOV R0, R131 ;  /* 0x0000008300007202 */ /* 0x002fc40000000f00 */
[----:B------:R-:W2:Y:S04]  /*2f890*/  LDL.LU.64 R130, [R1+0x18f0] ;  /* 0x0018f00001827983 */ /* 0x000ea80000300a00 */
[----:B------:R1:W-:Y:S04]  /*2f8a0*/  STL [R1+0x1894], R0 ;  /* 0x0018940001007387 */ /* 0x0003e80000100800 */
[----:B------:R1:W-:Y:S02]  /*2f8b0*/  STL [R1+0x18a0], R138 ;  /* 0x0018a08a01007387 */ /* 0x0003e40000100800 */
[----:B-1----:R-:W-:-:S02]  /*2f8c0*/  IMAD.MOV.U32 R0, RZ, RZ, R139 ;  /* 0x000000ffff007224 */ /* 0x002fc400078e008b */
        /* <DEDUP_REMOVED lines=18> */
[----:B---3--:R3:W-:Y:S01]  /*2f9f0*/  STL [R1+0x18c8], R144 ;  /* 0x0018c89001007387 */ /* 0x0087e20000100800 */
[----:B-1----:R-:W-:-:S03]  /*2fa00*/  MOV R0, R145 ;  /* 0x0000009100007202 */ /* 0x002fc60000000f00 */
        /* <DEDUP_REMOVED lines=43> */
[----:B-1----:R-:W-:-:S03]  /*2fcc0*/  IMAD.MOV.U32 R0, RZ, RZ, R145 ;  /* 0x000000ffff007224 */ /* 0x002fc600078e0091 */
[----:B---3--:R-:W3:Y:S04]  /*2fcd0*/  LDL.LU.64 R144, [R1+0x1978] ;  /* 0x0019780001907983 */ /* 0x008ee80000300a00 */
[----:B------:R1:W-:Y:S04]  /*2fce0*/  STL [R1+0x191c], R0 ;  /* 0x00191c0001007387 */ /* 0x0003e80000100800 */
[----:B----4-:R4:W-:Y:S01]  /*2fcf0*/  STL [R1+0x1928], R146 ;  /* 0x0019289201007387 */ /* 0x0109e20000100800 */
[----:B-1----:R-:W-:-:S03]  /*2fd00*/  MOV R0, R147 ;  /* 0x0000009300007202 */ /* 0x002fc60000000f00 */
        /* <DEDUP_REMOVED lines=1218> */
[----:B------:R-:W-:Y:S04]  /*34930*/  STL [R1+0x22b0], R134 ;  /* 0x0022b08601007387 */ /* 0x000fe80000100800 */
[----:B------:R-:W2:Y:S01]  /*34940*/  LDL.LU.64 R128, [R1+0x2308] ;  /* 0x0023080001807983 */ /* 0x000ea20000300a00 */
[----:B-1----:R-:W-:-:S05]  /*34950*/  IMAD.MOV.U32 R0, RZ, RZ, R135 ;  /* 0x000000ffff007224 */ /* 0x002fca00078e0087 */
[----:B------:R1:W-:Y:S04]  /*34960*/  STL [R1+0x22ac], R0 ;  /* 0x0022ac0001007387 */ /* 0x0003e80000100800 */
[----:B------:R1:W-:Y:S02]  /*34970*/  STL [R1+0x22b8], R142 ;  /* 0x0022b88e01007387 */ /* 0x0003e40000100800 */
[----:B-1----:R-:W-:Y:S02]  /*34980*/  MOV R0, R143 ;  /* 0x0000008f00007202 */ /* 0x002fe40000000f00 */
        /* <DEDUP_REMOVED lines=14> */
[----:B--2---:R-:W-:Y:S01]  /*34a70*/  STL [R1+0x22d8], R136 ;  /* 0x0022d88801007387 */ /* 0x004fe20000100800 */
[----:B-1----:R-:W-:-:S03]  /*34a80*/  IMAD.MOV.U32 R0, RZ, RZ, R137 ;  /* 0x000000ffff007224 */ /* 0x002fc600078e0089 */
[----:B------:R-:W2:Y:S04]  /*34a90*/  LDL.LU.64 R134, [R1+0x2330] ;  /* 0x0023300001867983 */ /* 0x000ea80000300a00 */
[----:B------:R1:W-:Y:S02]  /*34aa0*/  STL [R1+0x22d4], R0 ;  /* 0x0022d40001007387 */ /* 0x0003e40000100800 */
[----:B-1----:R-:W-:Y:S02]  /*34ab0*/  IMAD.MOV.U32 R0, RZ, RZ, R151 ;  /* 0x000000ffff007224 */ /* 0x002fe400078e0097 */
[----:B------:R1:W-:Y:S04]  /*34ac0*/  STL [R1+0x22e0], R150 ;  /* 0x0022e09601007387 */ /* 0x0003e80000100800 */
[----:B-1----:R-:W2:Y:S04]  /*34ad0*/  LDL.LU.64 R150, [R1+0x2338] ;  /* 0x0023380001967983 */ /* 0x002ea80000300a00 */
[----:B------:R1:W-:Y:S04]  /*34ae0*/  STL [R1+0x22dc], R0 ;  /* 0x0022dc0001007387 */ /* 0x0003e80000100800 */
[----:B------:R1:W-:Y:S04]  /*34af0*/  STL [R1+0x22e8], R130 ;  /* 0x0022e88201007387 */ /* 0x0003e80000100800 */
[----:B------:R-:W2:Y:S01]  /*34b00*/  LDL.LU.64 R136, [R1+0x2340] ;  /* 0x0023400001887983 */ /* 0x000ea20000300a00 */
[----:B-1----:R-:W-:-:S03]  /*34b10*/  MOV R0, R131 ;  /* 0x0000008300007202 */ /* 0x002fc60000000f00 */
[----:B------:R-:W-:Y:S04]  /*34b20*/  STL [R1+0x22f0], R138 ;  /* 0x0022f08a01007387 */ /* 0x000fe80000100800 */
[----:B------:R1:W-:Y:S04]  /*34b30*/  STL [R1+0x22e4], R0 ;  /* 0x0022e40001007387 */ /* 0x0003e80000100800 */
[----:B------:R-:W2:Y:S01]  /*34b40*/  LDL.LU.64 R130, [R1+0x2348] ;  /* 0x0023480001827983 */ /* 0x000ea20000300a00 */
[----:B-1----:R-:W-:-:S03]  /*34b50*/  IMAD.MOV.U32 R0, RZ, RZ, R139 ;  /* 0x000000ffff007224 */ /* 0x002fc600078e008b */
        /* <DEDUP_REMOVED lines=13> */
[----:B------:R1:W-:Y:S02]  /*34c30*/  STL [R1+0x2304], R0 ;  /* 0x0023040001007387 */ /* 0x0003e40000100800 */
[----:B-1----:R-:W-:Y:S02]  /*34c40*/  IMAD.MOV.U32 R0, RZ, RZ, R143 ;  /* 0x000000ffff007224 */ /* 0x002fe400078e008f */
        /* <DEDUP_REMOVED lines=17> */
[----:B------:R1:W-:Y:S02]  /*34d60*/  STL [R1+0x232c], R0 ;  /* 0x00232c0001007387 */ /* 0x0003e40000100800 */
[----:B-1----:R-:W-:Y:S02]  /*34d70*/  IMAD.MOV.U32 R0, RZ, RZ, R151 ;  /* 0x000000ffff007224 */ /* 0x002fe400078e0097 */
[----:B------:R1:W-:Y:S04]  /*34d80*/  STL [R1+0x2338], R150 ;  /* 0x0023389601007387 */ /* 0x0003e80000100800 */
[----:B------:R-:W-:Y:S04]  /*34d90*/  STL [R1+0x2340], R136 ;  /* 0x0023408801007387 */ /* 0x000fe80000100800 */
[----:B------:R1:W-:Y:S04]  /*34da0*/  STL [R1+0x2334], R0 ;  /* 0x0023340001007387 */ /* 0x0003e80000100800 */
[----:B-1----:R-:W2:Y:S01]  /*34db0*/  LDL.LU.64 R150, [R1+0x2390] ;  /* 0x0023900001967983 */ /* 0x002ea20000300a00 */
[----:B------:R-:W-:-:S03]  /*34dc0*/  IMAD.MOV.U32 R0, RZ, RZ, R137 ;  /* 0x000000ffff007224 */ /* 0x000fc600078e0089 */
[----:B------:R-:W-:Y:S04]  /*34dd0*/  STL [R1+0x2348], R130 ;  /* 0x0023488201007387 */ /* 0x000fe80000100800 */
        /* <DEDUP_REMOVED lines=13> */
[----:B------:R-:W2:Y:S04]  /*34eb0*/  LDL.LU.64 R140, [R1+0x23b0] ;  /* 0x0023b000018c7983 */ /* 0x000ea80000300a00 */
[----:B------:R-:W2:Y:S01]  /*34ec0*/  LDL.LU.64 R128, [R1+0x23b8] ;  /* 0x0023b80001807983 */ /* 0x000ea20000300a00 */
[----:B-1----:R-:W-:-:S05]  /*34ed0*/  IMAD.MOV.U32 R0, RZ, RZ, R133 ;  /* 0x000000ffff007224 */ /* 0x002fca00078e0085 */
[----:B------:R1:W-:Y:S04]  /*34ee0*/  STL [R1+0x235c], R0 ;  /* 0x00235c0001007387 */ /* 0x0003e80000100800 */
[----:B------:R1:W-:Y:S02]  /*34ef0*/  STL [R1+0x2368], R142 ;  /* 0x0023688e01007387 */ /* 0x0003e40000100800 */
[----:B-1----:R-:W-:Y:S02]  /*34f00*/  IMAD.MOV.U32 R0, RZ, RZ, R143 ;  /* 0x000000ffff007224 */ /* 0x002fe400078e008f */
[----:B------:R-:W2:Y:S04]  /*34f10*/  LDL.LU.64 R142, [R1+0x23c0] ;  /* 0x0023c000018e7983 */ /* 0x000ea80000300a00 */
[----:B------:R3:W-:Y:S02]  /*34f20*/  STL [R1+0x2364], R0 ;  /* 0x0023640001007387 */ /* 0x0007e40000100800 */
[----:B---3--:R-:W-:-:S02]  /*34f30*/  IMAD.MOV.U32 R0, RZ, RZ, R145 ;  /* 0x000000ffff007224 */ /* 0x008fc400078e0091 */
[----:B------:R1:W-:Y:S04]  /*34f40*/  STL [R1+0x2370], R144 ;  /* 0x0023709001007387 */ /* 0x0003e80000100800 */
[----:B-1----:R-:W3:Y:S04]  /*34f50*/  LDL.LU.64 R144, [R1+0x23c8] ;  /* 0x0023c80001907983 */ /* 0x002ee80000300a00 */
[----:B------:R1:W-:Y:S04]  /*34f60*/  STL [R1+0x236c], R0 ;  /* 0x00236c0001007387 */ /* 0x0003e80000100800 */
[----:B----4-:R4:W-:Y:S04]  /*34f70*/  STL [R1+0x2378], R146 ;  /* 0x0023789201007387 */ /* 0x0109e80000100800 */
[----:B------:R-:W3:Y:S01]  /*34f80*/  LDL.LU.64 R130, [R1+0x23d0] ;  /* 0x0023d00001827983 */ /* 0x000ee20000300a00 */
[----:B-1----:R-:W-:-:S03]  /*34f90*/  MOV R0, R147 ;  /* 0x0000009300007202 */ /* 0x002fc60000000f00 */
[----:B------:R-:W-:Y:S04]  /*34fa0*/  STL [R1+0x2380], R148 ;  /* 0x0023809401007387 */ /* 0x000fe80000100800 */
[----:B------:R1:W-:Y:S04]  /*34fb0*/  STL [R1+0x2374], R0 ;  /* 0x0023740001007387 */ /* 0x0003e80000100800 */
[----:B----4-:R-:W4:Y:S01]  /*34fc0*/  LDL.LU.64 R146, [R1+0x23d8] ;  /* 0x0023d80001927983 */ /* 0x010f220000300a00 */
[----:B-1----:R-:W-:-:S03]  /*34fd0*/  IMAD.MOV.U32 R0, RZ, RZ, R149 ;  /* 0x000000ffff007224 */ /* 0x002fc600078e0095 */
[----:B--2---:R-:W-:Y:S04]  /*34fe0*/  STL [R1+0x2388], R134 ;  /* 0x0023888601007387 */ /* 0x004fe80000100800 */
        /* <DEDUP_REMOVED lines=15> */
[----:B-1----:R-:W-:-:S03]  /*350e0*/  IMAD.MOV.U32 R0, RZ, RZ, R127 ;  /* 0x000000ffff007224 */ /* 0x002fc600078e007f */
[----:B------:R-:W-:Y:S04]  /*350f0*/  STL [R1+0x23a8], R138 ;  /* 0x0023a88a01007387 */ /* 0x000fe80000100800 */
[----:B------:R1:W-:Y:S02]  /*35100*/  STL [R1+0x239c], R0 ;  /* 0x00239c0001007387 */ /* 0x0003e40000100800 */
[----:B-1----:R-:W-:Y:S02]  /*35110*/  MOV R0, R139 ;  /* 0x0000008b00007202 */ /* 0x002fe40000000f00 */
[----:B------:R-:W2:Y:S04]  /*35120*/  LDL.LU.64 R138, [R1+0x2408] ;  /* 0x00240800018a7983 */ /* 0x000ea80000300a00 */
[----:B------:R1:W-:Y:S04]  /*35130*/  STL [R1+0x23a4], R0 ;  /* 0x0023a40001007387 */ /* 0x0003e80000100800 */
[----:B------:R1:W-:Y:S02]  /*35140*/  STL [R1+0x23b0], R140 ;  /* 0x0023b08c01007387 */ /* 0x0003e40000100800 */
[----:B-1----:R-:W-:-:S02]  /*35150*/  IMAD.MOV.U32 R0, RZ, RZ, R141 ;  /* 0x000000ffff007224 */ /* 0x002fc400078e008d */
        /* <DEDUP_REMOVED lines=8> */
[----:B------:R3:W-:Y:S02]  /*351e0*/  STL [R1+0x23bc], R0 ;  /* 0x0023bc0001007387 */ /* 0x0007e40000100800 */
[----:B---3--:R-:W-:-:S02]  /*351f0*/  IMAD.MOV.U32 R0, RZ, RZ, R145 ;  /* 0x000000ffff007224 */ /* 0x008fc400078e0091 */
[----:B------:R1:W-:Y:S04]  /*35200*/  STL [R1+0x23c8], R144 ;  /* 0x0023c89001007387 */ /* 0x0003e80000100800 */
[----:B------:R-:W-:Y:S04]  /*35210*/  STL [R1+0x23d0], R130 ;  /* 0x0023d08201007387 */ /* 0x000fe80000100800 */
[----:B------:R3:W-:Y:S04]  /*35220*/  STL [R1+0x23c4], R0 ;  /* 0x0023c40001007387 */ /* 0x0007e80000100800 */
[----:B-1----:R-:W2:Y:S01]  /*35230*/  LDL.LU.64 R144, [R1+0x2420] ;  /* 0x0024200001907983 */ /* 0x002ea20000300a00 */
[----:B---3--:R-:W-:-:S03]  /*35240*/  IMAD.MOV.U32 R0, RZ, RZ, R131 ;  /* 0x000000ffff007224 */ /* 0x008fc600078e0083 */
[----:B----4-:R-:W-:Y:S04]  /*35250*/  STL [R1+0x23d8], R146 ;  /* 0x0023d89201007387 */ /* 0x010fe80000100800 */
[----:B------:R1:W-:Y:S02]  /*35260*/  STL [R1+0x23cc], R0 ;  /* 0x0023cc0001007387 */ /* 0x0003e40000100800 */
[----:B-1----:R-:W-:Y:S02]  /*35270*/  MOV R0, R147 ;  /* 0x0000009300007202 */ /* 0x002fe40000000f00 */
[----:B------:R-:W3:Y:S04]  /*35280*/  LDL.LU.64 R146, [R1+0x2428] ;  /* 0x0024280001927983 */ /* 0x000ee80000300a00 */
[----:B------:R2:W-:Y:S02]  /*35290*/  STL [R1+0x23d4], R0 ;  /* 0x0023d40001007387 */ /* 0x0005e40000100800 */
[----:B--2---:R-:W-:-:S02]  /*352a0*/  IMAD.MOV.U32 R0, RZ, RZ, R149 ;  /* 0x000000ffff007224 */ /* 0x004fc400078e0095 */
[----:B------:R1:W-:Y:S04]  /*352b0*/  STL [R1+0x23e0], R148 ;  /* 0x0023e09401007387 */ /* 0x0003e80000100800 */
[----:B------:R-:W-:Y:S04]  /*352c0*/  STL [R1+0x23e8], R132 ;  /* 0x0023e88401007387 */ /* 0x000fe80000100800 */
[----:B------:R2:W-:Y:S04]  /*352d0*/  STL [R1+0x23dc], R0 ;  /* 0x0023dc0001007387 */ /* 0x0005e80000100800 */
[----:B-1----:R-:W4:Y:S01]  /*352e0*/  LDL.LU.64 R148, [R1+0x2430] ;  /* 0x0024300001947983 */ /* 0x002f220000300a00 */
[----:B--2---:R-:W-:-:S03]  /*352f0*/  IMAD.MOV.U32 R0, RZ, RZ, R133 ;  /* 0x000000ffff007224 */ /* 0x004fc600078e0085 */
[----:B------:R-:W-:Y:S04]  /*35300*/  STL [R1+0x23f0], R150 ;  /* 0x0023f09601007387 */ /* 0x000fe80000100800 */
[----:B------:R1:W-:Y:S02]  /*35310*/  STL [R1+0x23e4], R0 ;  /* 0x0023e40001007387 */ /* 0x0003e40000100800 */
[----:B-1----:R-:W-:Y:S02]  /*35320*/  IMAD.MOV.U32 R0, RZ, RZ, R151 ;  /* 0x000000ffff007224 */ /* 0x002fe400078e0097 */
[----:B------:R-:W2:Y:S04]  /*35330*/  LDL.LU.64 R150, [R1+0x2438] ;  /* 0x0024380001967983 */ /* 0x000ea80000300a00 */
[----:B------:R1:W-:Y:S04]  /*35340*/  STL [R1+0x23ec], R0 ;  /* 0x0023ec0001007387 */ /* 0x0003e80000100800 */
[----:B------:R-:W-:Y:S01]  /*35350*/  STL [R1+0x23f8], R134 ;  /* 0x0023f88601007387 */ /* 0x000fe20000100800 */
[----:B-1----:R-:W-:-:S03]  /*35360*/  IMAD.MOV.U32 R0, RZ, RZ, R135 ;  /* 0x000000ffff007224 */ /* 0x002fc600078e0087 */
[----:B------:R-:W-:Y:S04]  /*35370*/  STL [R1+0x2400], R136 ;  /* 0x0024008801007387 */ /* 0x000fe80000100800 */
[----:B------:R1:W-:Y:S04]  /*35380*/  STL [R1+0x23f4], R0 ;  /* 0x0023f40001007387 */ /* 0x0003e80000100800 */
[----:B------:R-:W2:Y:S04]  /*35390*/  LDL.LU.64 R120, [R1+0x2440] ;  /* 0x0024400001787983 */ /* 0x000ea80000300a00 */
[----:B------:R-:W2:Y:S01]  /*353a0*/  LDL.LU.64 R122, [R1+0x2448] ;  /* 0x00244800017a7983 */ /* 0x000ea20000300a00 */
[----:B-1----:R-:W-:-:S05]  /*353b0*/  IMAD.MOV.U32 R0, RZ, RZ, R137 ;  /* 0x000000ffff007224 */ /* 0x002fca00078e0089 */
[----:B------:R1:W-:Y:S04]  /*353c0*/  STL [R1+0x23fc], R0 ;  /* 0x0023fc0001007387 */ /* 0x0003e80000100800 */
[----:B------:R-:W-:Y:S04]  /*353d0*/  STL [R1+0x2408], R138 ;  /* 0x0024088a01007387 */ /* 0x000fe80000100800 */
[----:B------:R-:W2:Y:S01]  /*353e0*/  LDL.LU.64 R124, [R1+0x2450] ;  /* 0x00245000017c7983 */ /* 0x000ea20000300a00 */
[----:B-1----:R-:W-:-:S03]  /*353f0*/  MOV R0, R139 ;  /* 0x0000008b00007202 */ /* 0x002fc60000000f00 */
[----:B------:R-:W2:Y:S04]  /*35400*/  LDL.LU.64 R126, [R1+0x2458] ;  /* 0x00245800017e7983 */ /* 0x000ea80000300a00 */
[----:B------:R1:W-:Y:S04]  /*35410*/  STL [R1+0x2404], R0 ;  /* 0x0024040001007387 */ /* 0x0003e80000100800 */
[----:B------:R-:W-:Y:S04]  /*35420*/  STL [R1+0x2410], R140 ;  /* 0x0024108c01007387 */ /* 0x000fe80000100800 */
[----:B------:R-:W2:Y:S01]  /*35430*/  LDL.LU.64 R128, [R1+0x2460] ;  /* 0x0024600001807983 */ /* 0x000ea20000300a00 */
[----:B-1----:R-:W-:-:S03]  /*35440*/  IMAD.MOV.U32 R0, RZ, RZ, R141 ;  /* 0x000000ffff007224 */ /* 0x002fc600078e008d */
        /* <DEDUP_REMOVED lines=12> */
[----:B---3--:R-:W-:Y:S04]  /*35510*/  STL [R1+0x2428], R146 ;  /* 0x0024289201007387 */ /* 0x008fe80000100800 */
[----:B------:R-:W3:Y:S01]  /*35520*/  LDL.LU.64 R140, [R1+0x2490] ;  /* 0x00249000018c7983 */ /* 0x000ee20000300a00 */
[----:B-1----:R-:W-:-:S03]  /*35530*/  IMAD.MOV.U32 R0, RZ, RZ, R147 ;  /* 0x000000ffff007224 */ /* 0x002fc600078e0093 */
[----:B------:R-:W3:Y:S04]  /*35540*/  LDL.LU.64 R142, [R1+0x2498] ;  /* 0x00249800018e7983 */ /* 0x000ee80000300a00 */
[----:B------:R1:W-:Y:S04]  /*35550*/  STL [R1+0x2424], R0 ;  /* 0x0024240001007387 */ /* 0x0003e80000100800 */
[----:B----4-:R4:W-:Y:S04]  /*35560*/  STL [R1+0x2430], R148 ;  /* 0x0024309401007387 */ /* 0x0109e80000100800 */
[----:B------:R-:W3:Y:S01]  /*35570*/  LDL.LU.64 R144, [R1+0x24a0] ;  /* 0x0024a00001907983 */ /* 0x000ee20000300a00 */
[----:B-1----:R-:W-:-:S03]  /*35580*/  IMAD.MOV.U32 R0, RZ, RZ, R149 ;  /* 0x000000ffff007224 */ /* 0x002fc600078e0095 */
[----:B------:R-:W3:Y:S04]  /*35590*/  LDL.LU.64 R146, [R1+0x24a8] ;  /* 0x0024a80001927983 */ /* 0x000ee80000300a00 */
[----:B------:R1:W-:Y:S04]  /*355a0*/  STL [R1+0x242c], R0 ;  /* 0x00242c0001007387 */ /* 0x0003e80000100800 */
[----:B--2---:R2:W-:Y:S04]  /*355b0*/  STL [R1+0x2438], R150 ;  /* 0x0024389601007387 */ /* 0x0045e80000100800 */
[----:B----4-:R-:W4:Y:S01]  /*355c0*/  LDL.LU.64 R148, [R1+0x24b0] ;  /* 0x0024b00001947983 */ /* 0x010f220000300a00 */
[----:B-1----:R-:W-:-:S03]  /*355d0*/  MOV R0, R151 ;  /* 0x0000009700007202 */ /* 0x002fc60000000f00 */
[----:B--2---:R-:W2:Y:S04]  /*355e0*/  LDL.LU.64 R150, [R1+0x24b8] ;  /* 0x0024b80001967983 */ /* 0x004ea80000300a00 */
[----:B------:R1:W-:Y:S02]  /*355f0*/  STL [R1+0x2434], R0 ;  /* 0x0024340001007387 */ /* 0x0003e40000100800 */
[----:B-1----:R-:W-:Y:S02]  /*35600*/  IMAD.MOV.U32 R0, RZ, RZ, R121 ;  /* 0x000000ffff007224 */ /* 0x002fe400078e0079 */
[----:B------:R-:W-:Y:S04]  /*35610*/  STL [R1+0x2440], R120 ;  /* 0x0024407801007387 */ /* 0x000fe80000100800 */
[----:B------:R-:W-:Y:S04]  /*35620*/  STL [R1+0x2448], R122 ;  /* 0x0024487a01007387 */ /* 0x000fe80000100800 */
[----:B------:R1:W-:Y:S02]  /*35630*/  STL [R1+0x243c], R0 ;  /* 0x00243c0001007387 */ /* 0x0003e40000100800 */
[----:B-1----:R-:W-:-:S02]  /*35640*/  IMAD.MOV.U32 R0, RZ, RZ, R123 ;  /* 0x000000ffff007224 */ /* 0x002fc400078e007b */
[----:B------:R-:W-:Y:S04]  /*35650*/  STL [R1+0x2450], R124 ;  /* 0x0024507c01007387 */ /* 0x000fe80000100800 */
        /* <DEDUP_REMOVED lines=15> */
[----:B------:R1:W-:Y:S02]  /*35750*/  STL [R1+0x246c], R0 ;  /* 0x00246c0001007387 */ /* 0x0003e40000100800 */
[----:B-1----:R-:W-:Y:S02]  /*35760*/  IMAD.MOV.U32 R0, RZ, RZ, R135 ;  /* 0x000000ffff007224 */ /* 0x002fe400078e0087 */
[----:B------:R-:W-:Y:S04]  /*35770*/  STL [R1+0x2480], R136 ;  /* 0x0024808801007387 */ /* 0x000fe80000100800 */
[----:B------:R1:W-:Y:S04]  /*35780*/  STL [R1+0x2474], R0 ;  /* 0x0024740001007387 */ /* 0x0003e80000100800 */
[----:B------:R-:W-:Y:S01]  /*35790*/  STL [R1+0x2488], R138 ;  /* 0x0024888a01007387 */ /* 0x000fe20000100800 */
[----:B-1----:R-:W-:-:S05]  /*357a0*/  IMAD.MOV.U32 R0, RZ, RZ, R137 ;  /* 0x000000ffff007224 */ /* 0x002fca00078e0089 */
[----:B------:R1:W-:Y:S02]  /*357b0*/  STL [R1+0x247c], R0 ;  /* 0x00247c0001007387 */ /* 0x0003e40000100800 */
[----:B-1----:R-:W-:Y:S02]  /*357c0*/  IMAD.MOV.U32 R0, RZ, RZ, R139 ;  /* 0x000000ffff007224 */ /* 0x002fe400078e008b */
[----:B---3--:R-:W-:Y:S04]  /*357d0*/  STL [R1+0x2490], R140 ;  /* 0x0024908c01007387 */ /* 0x008fe80000100800 */
[----:B------:R1:W-:Y:S04]  /*357e0*/  STL [R1+0x2484], R0 ;  /* 0x0024840001007387 */ /* 0x0003e80000100800 */
[----:B------:R-:W-:Y:S01]  /*357f0*/  STL [R1+0x2498], R142 ;  /* 0x0024988e01007387 */ /* 0x000fe20000100800 */
[----:B-1----:R-:W-:-:S05]  /*35800*/  IMAD.MOV.U32 R0, RZ, RZ, R141 ;  /* 0x000000ffff007224 */ /* 0x002fca00078e008d */
[----:B------:R1:W-:Y:S02]  /*35810*/  STL [R1+0x248c], R0 ;  /* 0x00248c0001007387 */ /* 0x0003e40000100800 */
[----:B-1----:R-:W-:Y:S02]  /*35820*/  MOV R0, R143 ;  /* 0x0000008f00007202 */ /* 0x002fe40000000f00 */
[----:B------:R-:W-:Y:S04]  /*35830*/  STL [R1+0x24a0], R144 ;  /* 0x0024a09001007387 */ /* 0x000fe80000100800 */
[----:B------:R1:W-:Y:S04]  /*35840*/  STL [R1+0x2494], R0 ;  /* 0x0024940001007387 */ /* 0x0003e80000100800 */
[----:B------:R-:W-:Y:S01]  /*35850*/  STL [R1+0x24a8], R146 ;  /* 0x0024a89201007387 */ /* 0x000fe20000100800 */
[----:B-1----:R-:W-:-:S05]  /*35860*/  IMAD.MOV.U32 R0, RZ, RZ, R145 ;  /* 0x000000ffff007224 */ /* 0x002fca00078e0091 */
[----:B------:R1:W-:Y:S02]  /*35870*/  STL [R1+0x249c], R0 ;  /* 0x00249c0001007387 */ /* 0x0003e40000100800 */
[----:B-1----:R-:W-:Y:S02]  /*35880*/  IMAD.MOV.U32 R0, RZ, RZ, R147 ;  /* 0x000000ffff007224 */ /* 0x002fe400078e0093 */
[----:B----4-:R-:W-:Y:S04]  /*35890*/  STL [R1+0x24b0], R148 ;  /* 0x0024b09401007387 */ /* 0x010fe80000100800 */
[----:B------:R1:W-:Y:S04]  /*358a0*/  STL [R1+0x24a4], R0 ;  /* 0x0024a40001007387 */ /* 0x0003e80000100800 */
[----:B--2---:R-:W-:Y:S01]  /*358b0*/  STL [R1+0x24b8], R150 ;  /* 0x0024b89601007387 */ /* 0x004fe20000100800 */
[----:B-1----:R-:W-:-:S05]  /*358c0*/  IMAD.MOV.U32 R0, RZ, RZ, R149 ;  /* 0x000000ffff007224 */ /* 0x002fca00078e0095 */
[----:B------:R1:W-:Y:S04]  /*358d0*/  STL [R1+0x24ac], R0 ;  /* 0x0024ac0001007387 */ /* 0x0003e80000100800 */
[----:B------:R-:W2:Y:S01]  /*358e0*/  LDL.LU.64 R24, [R1+0x2660] ;  /* 0x0026600001187983 */ /* 0x000ea20000300a00 */
[----:B-1----:R-:W-:-:S05]  /*358f0*/  IMAD.MOV.U32 R0, RZ, RZ, R151 ;  /* 0x000000ffff007224 */ /* 0x002fca00078e0097 */
[----:B------:R-:W-:Y:S04]  /*35900*/  STL [R1+0x24b4], R0 ;  /* 0x0024b40001007387 */ /* 0x000fe80000100800 */
[----:B------:R-:W3:Y:S04]  /*35910*/  LDL.LU.64 R26, [R1+0x25a0] ;  /* 0x0025a000011a7983 */ /* 0x000ee80000300a00 */
[----:B--2---:R1:W-:Y:S04]  /*35920*/  STL.64 [R1+0x1440], R24 ;  /* 0x0014401801007387 */ /* 0x0043e80000100a00 */
[----:B-1----:R-:W2:Y:S04]  /*35930*/  LDL.LU.64 R24, [R1+0x24f0] ;  /* 0x0024f00001187983 */ /* 0x002ea80000300a00 */
[----:B---3--:R-:W-:Y:S04]  /*35940*/  STL.64 [R1+0x1438], R26 ;  /* 0x0014381a01007387 */ /* 0x008fe80000100a00 */
[----:B------:R-:W-:Y:S04]  /*35950*/  STL.64 [R1+0x1428], R208 ;  /* 0x001428d001007387 */ /* 0x000fe80000100a00 */
[----:B--2---:R-:W-:Y:S04]  /*35960*/  STL.64 [R1+0x1430], R24 ;  /* 0x0014301801007387 */ /* 0x004fe80000100a00 */
[----:B------:R-:W-:Y:S04]  /*35970*/  STL.64 [R1+0x1420], R174 ;  /* 0x001420ae01007387 */ /* 0x000fe80000100a00 */
[----:B------:R1:W-:Y:S04]  /*35980*/  STL.64 [R1+0x1418], R14 ;  /* 0x0014180e01007387 */ /* 0x0003e80000100a00 */
[----:B------:R2:W-:Y:S04]  /*35990*/  STL.64 [R1+0x1410], R2 ;  /* 0x0014100201007387 */ /* 0x0005e80000100a00 */
[----:B-1----:R-:W3:Y:S04]  /*359a0*/  LDL.LU.64 R14, [R1+0x2788] ;  /* 0x00278800010e7983 */ /* 0x002ee80000300a00 */
[----:B--2---:R-:W2:Y:S04]  /*359b0*/  LDL.LU.64 R2, [R1+0x2690] ;  /* 0x0026900001027983 */ /* 0x004ea80000300a00 */
[----:B---3--:R1:W-:Y:S04]  /*359c0*/  STL.64 [R1+0x1408], R14 ;  /* 0x0014080e01007387 */ /* 0x0083e80000100a00 */
[----:B-1----:R-:W3:Y:S04]  /*359d0*/  LDL.LU.64 R14, [R1+0x25d0] ;  /* 0x0025d000010e7983 */ /* 0x002ee80000300a00 */
[----:B--2---:R1:W-:Y:S04]  /*359e0*/  STL.64 [R1+0x1400], R2 ;  /* 0x0014000201007387 */ /* 0x0043e80000100a00 */
[----:B-1----:R-:W2:Y:S04]  /*359f0*/  LDL.LU.64 R2, [R1+0x2510] ;  /* 0x0025100001027983 */ /* 0x002ea80000300a00 */
[----:B---3--:R-:W-:Y:S04]  /*35a00*/  STL.64 [R1+0x13f8], R14 ;  /* 0x0013f80e01007387 */ /* 0x008fe80000100a00 */
[----:B------:R-:W-:Y:S04]  /*35a10*/  STL.64 [R1+0x13e8], R222 ;  /* 0x0013e8de01007387 */ /* 0x000fe80000100a00 */
[----:B--2---:R-:W-:Y:S04]  /*35a20*/  STL.64 [R1+0x13f0], R2 ;  /* 0x0013f00201007387 */ /* 0x004fe80000100a00 */
[----:B------:R-:W-:Y:S04]  /*35a30*/  STL.64 [R1+0x13e0], R180 ;  /* 0x0013e0b401007387 */ /* 0x000fe80000100a00 */
[----:B------:R-:W-:Y:S04]  /*35a40*/  STL.64 [R1+0x13d8], R22 ;  /* 0x0013d81601007387 */ /* 0x000fe80000100a00 */
[----:B------:R1:W-:Y:S04]  /*35a50*/  STL.64 [R1+0x13d0], R4 ;  /* 0x0013d00401007387 */ /* 0x0003e80000100a00 */
[----:B-1----:R-:W2:Y:S04]  /*35a60*/  LDL.LU.64 R4, [R1+0x27b8] ;  /* 0x0027b80001047983 */ /* 0x002ea80000300a00 */
[----:B------:R-:W3:Y:S04]  /*35a70*/  LDL.LU.64 R2, [R1+0x26b8] ;  /* 0x0026b80001027983 */ /* 0x000ee80000300a00 */
[----:B--2---:R1:W-:Y:S04]  /*35a80*/  STL.64 [R1+0x13c8], R4 ;  /* 0x0013c80401007387 */ /* 0x0043e80000100a00 */
[----:B-1----:R-:W2:Y:S04]  /*35a90*/  LDL.LU.64 R4, [R1+0x25f8] ;  /* 0x0025f80001047983 */ /* 0x002ea80000300a00 */
[----:B---3--:R1:W-:Y:S04]  /*35aa0*/  STL.64 [R1+0x13c0], R2 ;  /* 0x0013c00201007387 */ /* 0x0083e80000100a00 */
[----:B-1----:R-:W3:Y:S04]  /*35ab0*/  LDL.LU.64 R2, [R1+0x2538] ;  /* 0x0025380001027983 */ /* 0x002ee80000300a00 */
[----:B--2---:R-:W-:Y:S04]  /*35ac0*/  STL.64 [R1+0x13b8], R4 ;  /* 0x0013b80401007387 */ /* 0x004fe80000100a00 */
[----:B------:R-:W-:Y:S04]  /*35ad0*/  STL.64 [R1+0x13a8], R226 ;  /* 0x0013a8e201007387 */ /* 0x000fe80000100a00 */
[----:B---3--:R1:W-:Y:S04]  /*35ae0*/  STL.64 [R1+0x13b0], R2 ;  /* 0x0013b00201007387 */ /* 0x0083e80000100a00 */
[----:B------:R-:W-:Y:S04]  /*35af0*/  STL.64 [R1+0x13a0], R190 ;  /* 0x0013a0be01007387 */ /* 0x000fe80000100a00 */
[----:B------:R-:W-:Y:S04]  /*35b00*/  STL.64 [R1+0x1398], R160 ;  /* 0x001398a001007387 */ /* 0x000fe80000100a00 */
[----:B------:R-:W-:Y:S04]  /*35b10*/  STL.64 [R1+0x1390], R8 ;  /* 0x0013900801007387 */ /* 0x000fe80000100a00 */
[----:B-1----:R-:W2:Y:S04]  /*35b20*/  LDL.LU.64 R2, [R1+0x2800] ;  /* 0x0028000001027983 */ /* 0x002ea80000300a00 */
[----:B------:R-:W3:Y:S04]  /*35b30*/  LDL.LU.64 R4, [R1+0x2700] ;  /* 0x0027000001047983 */ /* 0x000ee80000300a00 */
[----:B--2---:R1:W-:Y:S04]  /*35b40*/  STL.64 [R1+0x1388], R2 ;  /* 0x0013880201007387 */ /* 0x0043e80000100a00 */
[----:B-1----:R-:W2:Y:S04]  /*35b50*/  LDL.LU.64 R2, [R1+0x2620] ;  /* 0x0026200001027983 */ /* 0x002ea80000300a00 */
[----:B---3--:R1:W-:Y:S04]  /*35b60*/  STL.64 [R1+0x1380], R4 ;  /* 0x0013800401007387 */ /* 0x0083e80000100a00 */
[----:B-1----:R-:W3:Y:S04]  /*35b70*/  LDL.LU.64 R4, [R1+0x2560] ;  /* 0x0025600001047983 */ /* 0x002ee80000300a00 */
[----:B--2---:R1:W-:Y:S04]  /*35b80*/  STL.64 [R1+0x1378], R2 ;  /* 0x0013780201007387 */ /* 0x0043e80000100a00 */
[----:B-1----:R-:W2:Y:S04]  /*35b90*/  LDL.LU.64 R2, [R1+0x24c0] ;  /* 0x0024c00001027983 */ /* 0x002ea80000300a00 */
[----:B---3--:R-:W-:Y:S04]  /*35ba0*/  STL.64 [R1+0x1370], R4 ;  /* 0x0013700401007387 */ /* 0x008fe80000100a00 */
[----:B------:R-:W-:Y:S04]  /*35bb0*/  STL.64 [R1+0x1360], R194 ;  /* 0x001360c201007387 */ /* 0x000fe80000100a00 */
[----:B--2---:R1:W-:Y:S04]  /*35bc0*/  STL.64 [R1+0x1368], R2 ;  /* 0x0013680201007387 */ /* 0x0043e80000100a00 */
        /* <DEDUP_REMOVED lines=49> */
[----:B---3--:R1:W-:Y:S04]  /*35ee0*/  STL.64 [R1+0x1270], R4 ;  /* 0x0012700401007387 */ /* 0x0083e80000100a00 */
[----:B------:R-:W-:Y:S04]  /*35ef0*/  STL.64 [R1+0x1260], R228 ;  /* 0x001260e401007387 */ /* 0x000fe80000100a00 */
[----:B--2---:R2:W-:Y:S04]  /*35f00*/  STL.64 [R1+0x1268], R2 ;  /* 0x0012680201007387 */ /* 0x0045e80000100a00 */
[----:B------:R-:W-:Y:S04]  /*35f10*/  STL.64 [R1+0x1258], R192 ;  /* 0x001258c001007387 */ /* 0x000fe80000100a00 */
[----:B------:R-:W-:Y:S04]  /*35f20*/  STL.64 [R1+0x1250], R162 ;  /* 0x001250a201007387 */ /* 0x000fe80000100a00 */
[----:B-1----:R-:W3:Y:S04]  /*35f30*/  LDL.LU.64 R4, [R1+0x2910] ;  /* 0x0029100001047983 */ /* 0x002ee80000300a00 */
[----:B--2---:R-:W2:Y:S04]  /*35f40*/  LDL.LU.64 R2, [R1+0x2830] ;  /* 0x0028300001027983 */ /* 0x004ea80000300a00 */
[----:B---3--:R1:W-:Y:S04]  /*35f50*/  STL.64 [R1+0x1248], R4 ;  /* 0x0012480401007387 */ /* 0x0083e80000100a00 */
[----:B-1----:R-:W3:Y:S04]  /*35f60*/  LDL.LU.64 R4, [R1+0x2710] ;  /* 0x0027100001047983 */ /* 0x002ee80000300a00 */
        /* <DEDUP_REMOVED lines=182> */
[----:B------:R-:W3:Y:S04]  /*36ad0*/  LDL.LU.64 R8, [R1+0x25e8] ;  /* 0x0025e80001087983 */ /* 0x000ee80000300a00 */
[----:B--2---:R2:W-:Y:S04]  /*36ae0*/  STL.64 [R1+0xf20], R2 ;  /* 0x000f200201007387 */ /* 0x0045e80000100a00 */
[----:B-1----:R-:W4:Y:S01]  /*36af0*/  LDL.LU.64 R4, [R1+0x2b08] ;  /* 0x002b080001047983 */ /* 0x002f220000300a00 */
[----:B--2---:R-:W-:Y:S01]  /*36b00*/  IMAD.MOV.U32 R2, RZ, RZ, R236 ;  /* 0x000000ffff027224 */ /* 0x004fe200078e00ec */
[----:B------:R-:W-:-:S02]  /*36b10*/  MOV R3, R237 ;  /* 0x000000ed00037202 */ /* 0x000fc40000000f00 */
[----:B---3--:R-:W-:Y:S04]  /*36b20*/  STL.64 [R1+0xf18], R8 ;  /* 0x000f180801007387 */ /* 0x008fe80000100a00 */
[----:B------:R1:W-:Y:S04]  /*36b30*/  STL.64 [R1+0xf10], R2 ;  /* 0x000f100201007387 */ /* 0x0003e80000100a00 */
[----:B-1----:R-:W2:Y:S04]  /*36b40*/  LDL.LU.64 R2, [R1+0x2a58] ;  /* 0x002a580001027983 */ /* 0x002ea80000300a00 */
[----:B----4-:R1:W-:Y:S04]  /*36b50*/  STL.64 [R1+0xf08], R4 ;  /* 0x000f080401007387 */ /* 0x0103e80000100a00 */
        /* <DEDUP_REMOVED lines=10> */
[----:B-1----:R-:W4:Y:S04]  /*36c00*/  LDL.LU.64 R4, [R1+0x2b10] ;  /* 0x002b100001047983 */ /* 0x002f280000300a00 */
[----:B---3--:R-:W-:Y:S01]  /*36c10*/  STL.64 [R1+0xed8], R8 ;  /* 0x000ed80801007387 */ /* 0x008fe20000100a00 */
[----:B--2---:R-:W-:-:S02]  /*36c20*/  IMAD.MOV.U32 R2, RZ, RZ, R220 ;  /* 0x000000ffff027224 */ /* 0x004fc400078e00dc */
[----:B------:R-:W-:-:S05]  /*36c30*/  IMAD.MOV.U32 R3, RZ, RZ, R221 ;  /* 0x000000ffff037224 */ /* 0x000fca00078e00dd */
        /* <DEDUP_REMOVED lines=14> */
[----:B--2---:R-:W-:-:S02]  /*36d20*/  IMAD.MOV.U32 R2, RZ, RZ, R204 ;  /* 0x000000ffff027224 */ /* 0x004fc400078e00cc */
[----:B------:R-:W-:Y:S01]  /*36d30*/  IMAD.MOV.U32 R3, RZ, RZ, R205 ;  /* 0x000000ffff037224 */ /* 0x000fe200078e00cd */
        /* <DEDUP_REMOVED lines=35> */
[----:B-1----:R-:W2:Y:S01]  /*36f70*/  LDL.LU.64 R2, [R1+0x2b40] ;  /* 0x002b400001027983 */ /* 0x002ea20000300a00 */
[----:B------:R-:W-:-:S02]  /*36f80*/  IMAD.MOV.U32 R174, RZ, RZ, R172 ;  /* 0x000000ffffae7224 */ /* 0x000fc400078e00ac */
[----:B------:R-:W-:Y:S01]  /*36f90*/  IMAD.MOV.U32 R175, RZ, RZ, R173 ;  /* 0x000000ffffaf7224 */ /* 0x000fe200078e00ad */
[----:B------:R-:W-:Y:S01]  /*36fa0*/  UMOV UR7, 0x1 ;  /* 0x0000000100077882 */ /* 0x000fe20000000000 */
[----:B------:R-:W-:Y:S01]  /*36fb0*/  UMOV UR5, 0xffffffff ;  /* 0xffffffff00057882 */ /* 0x000fe20000000000 */
[----:B---3--:R-:W-:Y:S04]  /*36fc0*/  STL.64 [R1+0xe08], R4 ;  /* 0x000e080401007387 */ /* 0x008fe80000100a00 */
[----:B------:R1:W5:Y:S04]  /*36fd0*/  LDL.LU.64 R250, [R1+0x2b38] ;  /* 0x002b380001fa7983 */ /* 0x0003680000300a00 */
[----:B--2---:R2:W-:Y:S04]  /*36fe0*/  STL.64 [R1+0xe00], R2 ;  /* 0x000e000201007387 */ /* 0x0045e80000100a00 */
[----:B------:R1:W5:Y:S04]  /*36ff0*/  LDL.LU.64 R248, [R1+0x2b30] ;  /* 0x002b300001f87983 */ /* 0x0003680000300a00 */
        /* <DEDUP_REMOVED lines=42> */
[----:B------:R1:W5:Y:S01]  /*372a0*/  LDL.LU.64 R160, [R1+0x26f8] ;  /* 0x0026f80001a07983 */ /* 0x0003620000300a00 */
[----:B--2---:R-:W-:-:S03]  /*372b0*/  IMAD.U32 R3, RZ, RZ, UR7 ;  /* 0x00000007ff037e24 */ /* 0x004fc6000f8e00ff */
        /* <DEDUP_REMOVED lines=8> */
[----:B------:R2:W-:Y:S02]  /*37340*/  STL [R1+0x24c0], R3 ;  /* 0x0024c00301007387 */ /* 0x0005e40000100800 */
[----:B--2---:R-:W-:-:S05]  /*37350*/  MOV R3, UR5 ;  /* 0x0000000500037c02 */ /* 0x004fca0008000f00 */
[----:B------:R2:W-:Y:S04]  /*37360*/  STL [R1+0x24bc], R3 ;  /* 0x0024bc0301007387 */ /* 0x0005e80000100800 */
[----:B------:R-:W-:Y:S04]  /*37370*/  STL [R1+0xc00], RZ ;  /* 0x000c00ff01007387 */ /* 0x000fe80000100800 */
        /* <DEDUP_REMOVED lines=767> */
[----:B------:R-:W-:Y:S04]  /*3a370*/  STL [R1], RZ ;  /* 0x000000ff01007387 */ /* 0x000fe80000100800 */
        /* <DEDUP_REMOVED lines=79> */
[----:B------:R-:W-:Y:S01]  /*3a870*/  STL [R1+0x140], RZ ;  /* 0x000140ff01007387 */ /* 0x000fe20000100800 */
[----:B------:R-:W-:-:S03]  /*3a880*/  USHF.R.S32.HI UR4, URZ, 0x1f, UR6 ;  /* 0x0000001f3f047899 */ /* 0x000fc60008011406 */
[----:B------:R-:W-:Y:S04]  /*3a890*/  STL [R1+0x144], RZ ;  /* 0x000144ff01007387 */ /* 0x000fe80000100800 */
[----:B------:R-:W-:Y:S04]  /*3a8a0*/  STL [R1+0x148], RZ ;  /* 0x000148ff01007387 */ /* 0x000fe80000100800 */
[----:B------:R-:W-:Y:S04]  /*3a8b0*/  STL [R1+0x14c], RZ ;  /* 0x00014cff01007387 */ /* 0x000fe80000100800 */
[----:B------:R-:W-:Y:S01]  /*3a8c0*/  STL [R1+0x150], RZ ;  /* 0x000150ff01007387 */ /* 0x000fe20000100800 */
[----:B------:R-:W-:-:S03]  /*3a8d0*/  ULEA.HI UR4, UR4, UR6, URZ, 0x7 ;  /* 0x0000000604047291 */ /* 0x000fc6000f8f383f */
        /* <DEDUP_REMOVED lines=8> */
[----:B------:R-:W-:Y:S04]  /*3a960*/  STL [R1+0x170], RZ ;  /* 0x000170ff01007387 */ /* 0x000fe80000100800 */
[----:B------:R-:W-:Y:S04]  /*3a970*/  STL [R1+0x174], RZ ;  /* 0x000174ff01007387 */ /* 0x000fe80000100800 */
[----:B------:R-:W-:Y:S01]  /*3a980*/  STL [R1+0x178], RZ ;  /* 0x000178ff01007387 */ /* 0x000fe20000100800 */
[----:B--2---:R-:W-:-:S03]  /*3a990*/  IMAD.U32 R3, RZ, RZ, UR4 ;  /* 0x00000004ff037e24 */ /* 0x004fc6000f8e00ff */
        /* <DEDUP_REMOVED lines=8> */
[----:B------:R2:W-:Y:S04]  /*3aa20*/  STL [R1+0x24c4], R3 ;  /* 0x0024c40301007387 */ /* 0x0005e80000100800 */
        /* <DEDUP_REMOVED lines=25> */
[----:B------:R-:W-:Y:S01]  /*3abc0*/  IMAD.SHL.U32 R252, R252, 0x80, RZ ;  /* 0x00000080fcfc7824 */ /* 0x000fe200078e00ff */
[----:B------:R-:W-:Y:S01]  /*3abd0*/  SHF.R.S32.HI R2, RZ, 0x1f, R159 ;  /* 0x0000001fff027819 */ /* 0x000fe2000001149f */
[----:B------:R-:W-:-:S03]  /*3abe0*/  UMOV UR4, URZ ;  /* 0x0000003f00047c82 */ /* 0x000fc60008000000 */
[----:B------:R-:W-:Y:S01]  /*3abf0*/  SHF.R.S32.HI R0, RZ, 0x1f, R252 ;  /* 0x0000001fff007819 */ /* 0x000fe200000114fc */
[C---:B------:R-:W-:Y:S01]  /*3ac00*/  IMAD.SHL.U32 R4, R252.reuse, 0x4, RZ ;  /* 0x00000004fc047824 */ /* 0x040fe200078e00ff */
[C---:B------:R-:W-:Y:S01]  /*3ac10*/  SHF.L.U64.HI R2, R159.reuse, 0x2, R2 ;  /* 0x000000029f027819 */ /* 0x040fe20000010202 */
[----:B------:R-:W-:Y:S01]  /*3ac20*/  IMAD.SHL.U32 R5, R159, 0x4, RZ ;  /* 0x000000049f057824 */ /* 0x000fe200078e00ff */
[----:B------:R-:W-:Y:S02]  /*3ac30*/  SHF.L.U64.HI R0, R252, 0x2, R0 ;  /* 0x00000002fc007819 */ /* 0x000fe40000010200 */
        /* <DEDUP_REMOVED lines=63> */
[----:B------:R-:W-:Y:S01]  /*3b030*/  CS2R R150, SRZ ;  /* 0x0000000000967805 */ /* 0x000fe2000001ff00 */
[----:B-12---:R-:W-:-:S07]  /*3b040*/  IMAD.U32 R3, RZ, RZ, UR4 ;  /* 0x00000004ff037e24 */ /* 0x006fce000f8e00ff */
.L_x_1:
[----:B------:R-:W2:Y:S01]  /*3b050*/  LDL.LU R7, [R1+0x24bc] ;  /* 0x0024bc0001077983 */ /* 0x000ea20000300800 */
[----:B------:R-:W-:-:S04]  /*3b060*/  DEPBAR.LE SB0, 0x2 ;  /* 0x000080800000791a */ /* 0x000fc80000000000 */
[----:B------:R-:W3:Y:S04]  /*3b070*/  LDL R5, [R1+0x24cc] ;  /* 0x0024cc0001057983 */ /* 0x000ee80000100800 */
[----:B-----5:R-:W-:Y:S04]  /*3b080*/  STL.64 [R1+0x2e78], R150 ;  /* 0x002e789601007387 */ /* 0x020fe80000100a00 */
[----:B------:R-:W-:Y:S04]  /*3b090*/  STL.64 [R1+0x2e70], R148 ;  /* 0x002e709401007387 */ /* 0x000fe80000100a00 */
        /* <DEDUP_REMOVED lines=61> */
[----:B------:R1:W-:Y:S04]  /*3b470*/  STL.64 [R1+0x2c80], R24 ;  /* 0x002c801801007387 */ /* 0x0003e80000100a00 */
        /* <DEDUP_REMOVED lines=63> */
[----:B------:R-:W4:Y:S01]  /*3b870*/  LDL.LU.64 R150, [R1+0xdf8] ;  /* 0x000df80001967983 */ /* 0x000f220000300a00 */
[----:B--2---:R-:W-:Y:S01]  /*3b880*/  R2UR UR4, R7 ;  /* 0x00000000070472ca */ /* 0x004fe200000e0000 */
[----:B------:R-:W-:Y:S01]  /*3b890*/  UMOV UR7, 0x40000040 ;  /* 0x4000004000077882 */ /* 0x000fe20000000000 */
[----:B---3--:R-:W-:Y:S01]  /*3b8a0*/  R2UR UR44, R5 ;  /* 0x00000000052c72ca */ /* 0x008fe200000e0000 */
[----:B------:R-:W-:Y:S06]  /*3b8b0*/  BAR.SYNC.DEFER_BLOCKING 0x0 ;  /* 0x0000000000007b1d */ /* 0x000fec0000010000 */
[----:B-----5:R-:W-:Y:S04]  /*3b8c0*/  STL.64 [R1+0x2c78], R10 ;  /* 0x002c780a01007387 */ /* 0x020fe80000100a00 */
[----:B------:R-:W-:Y:S01]  /*3b8d0*/  UIADD3 UR4, UR4, 0x1, URZ ;  /* 0x0000000104047890 */ /* 0x000fe2000fffe03f */
[----:B------:R-:W-:Y:S03]  /*3b8e0*/  STL [R1+0x2c74], R9 ;  /* 0x002c740901007387 */ /* 0x000fe60000100800 */
[----:B------:R-:W-:Y:S01]  /*3b8f0*/  UISETP.GT.AND UP0, UPT, UR4, 0x2, UPT ;  /* 0x000000020400788c */ /* 0x000fe2000bf04270 */
[----:B------:R-:W-:Y:S03]  /*3b900*/  STL [R1+0x2c60], R158 ;  /* 0x002c609e01007387 */ /* 0x000fe60000100800 */
[----:B------:R-:W-:Y:S01]  /*3b910*/  USEL UR6, UR4, URZ, !UP0 ;  /* 0x0000003f04067287 */ /* 0x000fe2000c000000 */
[----:B------:R-:W-:Y:S03]  /*3b920*/  STL [R1+0x2c5c], R157 ;  /* 0x002c5c9d01007387 */ /* 0x000fe60000100800 */
[----:B------:R-:W-:-:S02]  /*3b930*/  ULEA UR5, UR6, UR44, 0x11 ;  /* 0x0000002c06057291 */ /* 0x000fc4000f8e883f */
[----:B------:R-:W-:Y:S02]  /*3b940*/  ULEA UR4, UR6, UR44, 0x12 ;  /* 0x0000002c06047291 */ /* 0x000fe4000f8e903f */
[----:B------:R-:W-:Y:S01]  /*3b950*/  IMAD.U32 R5, RZ, RZ, UR6 ;  /* 0x00000006ff057e24 */ /* 0x000fe2000f8e00ff */
[----:B------:R-:W-:Y:S01]  /*3b960*/  UIADD3 UR5, UR5, 0xc0000, URZ ;  /* 0x000c000005057890 */ /* 0x000fe2000fffe03f */
[----:B------:R-:W-:Y:S01]  /*3b970*/  STL [R1+0x2c58], R155 ;  /* 0x002c589b01007387 */ /* 0x000fe20000100800 */
[----:B------:R-:W-:Y:S02]  /*3b980*/  USHF.R.U32.HI UR4, URZ, 0x4, UR4 ;  /* 0x000000043f047899 */ /* 0x000fe40008011604 */
[----:B------:R-:W-:Y:S01]  /*3b990*/  USHF.R.U32.HI UR5, URZ, 0x4, UR5 ;  /* 0x000000043f057899 */ /* 0x000fe20008011605 */
[----:B------:R-:W-:Y:S01]  /*3b9a0*/  STL.64 [R1+0x2b98], R152 ;  /* 0x002b989801007387 */ /* 0x000fe20000100a00 */
[----:B------:R-:W-:Y:S02]  /*3b9b0*/  USGXT.U32 UR4, UR4, 0xe ;  /* 0x0000000e0404789a */ /* 0x000fe40008000000 */
[----:B------:R-:W-:Y:S01]  /*3b9c0*/  USGXT.U32 UR6, UR5, 0xe ;  /* 0x0000000e0506789a */ /* 0x000fe20008000000 */
[----:B------:R-:W-:Y:S01]  /*3b9d0*/  STL [R1+0x24bc], R5 ;  /* 0x0024bc0501007387 */ /* 0x000fe20000100800 */
[----:B------:R-:W-:Y:S01]  /*3b9e0*/  UIADD3 UR8, UP0, UR4, 0x2, URZ ;  /* 0x0000000204087890 */ /* 0x000fe2000ff1e03f */
[----:B------:R-:W-:Y:S01]  /*3b9f0*/  UMOV UR5, 0x40000040 ;  /* 0x4000004000057882 */ /* 0x000fe20000000000 */
[----:B------:R-:W-:Y:S01]  /*3ba00*/  UIADD3 UR10, UP1, UR6, 0x2, URZ ;  /* 0x00000002060a7890 */ /* 0x000fe2000ff3e03f */
[----:B----4-:R-:W-:-:S06]  /*3ba10*/  WARPGROUP.ARRIVE ;  /* 0x00000000000079c5 */ /* 0x010fcc0000000000 */
[----:B------:R-:W-:Y:S01]  /*3ba20*/  HGMMA.64x256x8.F32.TF32 R24, gdesc[UR4], R24, gsb0 ;  /* 0x07e00000041879f0 */ /* 0x000fe20008002818 */
[----:B------:R-:W-:Y:S01]  /*3ba30*/  UMOV UR4, URZ ;  /* 0x0000003f00047c82 */ /* 0x000fe20008000000 */
[----:B------:R-:W-:Y:S01]  /*3ba40*/  UMOV UR5, URZ ;  /* 0x0000003f00057c82 */ /* 0x000fe20008000000 */
[----:B------:R-:W-:Y:S02]  /*3ba50*/  UIADD3.X UR9, UR4, 0x40000040, URZ, UP0, !UPT ;  /* 0x4000004004097890 */ /* 0x000fe400087fe43f */
[----:B------:R-:W-:Y:S02]  /*3ba60*/  UIADD3.X UR11, UR5, 0x40000040, URZ, UP1, !UPT ;  /* 0x40000040050b7890 */ /* 0x000fe40008ffe43f */
[----:B------:R-:W-:Y:S02]  /*3ba70*/  UIADD3.64 UR12, UR8, 0x2, URZ ;  /* 0x00000002080c7897 */ /* 0x000fe4000fffe03f */
[----:B------:R-:W-:Y:S02]  /*3ba80*/  UIADD3.64 UR14, UR10, 0x2, URZ ;  /* 0x000000020a0e7897 */ /* 0x000fe4000fffe03f */
[----:B------:R-:W-:-:S02]  /*3ba90*/  UIADD3.64 UR16, UR8, 0x1002, URZ ;  /* 0x0000100208107897 */ /* 0x000fc4000fffe03f */
[----:B------:R-:W-:Y:S02]  /*3baa0*/  UIADD3.64 UR18, UR10, 0x802, URZ ;  /* 0x000008020a127897 */ /* 0x000fe4000fffe03f */
[----:B------:R-:W-:Y:S02]  /*3bab0*/  UIADD3.64 UR20, UR8, 0x1004, URZ ;  /* 0x0000100408147897 */ /* 0x000fe4000fffe03f */
[----:B------:R-:W-:Y:S02]  /*3bac0*/  UIADD3.64 UR22, UR10, 0x804, URZ ;  /* 0x000008040a167897 */ /* 0x000fe4000fffe03f */
        /* <DEDUP_REMOVED lines=14> */
[----:B------:R-:W-:Y:S01]  /*3bbb0*/  UIADD3.64 UR54, UR10, 0x1804, URZ ;  /* 0x000018040a367897 */ /* 0x000fe2000fffe03f */
[----:B------:R-:W-:-:S02]  /*3bbc0*/  WARPGROUP.DEPBAR.LE gsb0, 0x0 ;  /* 0x00008000000079c5 */ /* 0x000fc40000010000 */
[----:B------:R-:W-:-:S06]  /*3bbd0*/  WARPGROUP.ARRIVE ;  /* 0x00000000000079c5 */ /* 0x000fcc0000000000 */
[----:B------:R-:W-:Y:S03]  /*3bbe0*/  HGMMA.64x256x8.F32.TF32 R24, gdesc[UR8], R24, gsb0 ;  /* 0x07e00000081879f0 */ /* 0x000fe60008002818 */
[----:B------:R-:W-:Y:S02]  /*3bbf0*/  WARPGROUP.DEPBAR.LE gsb0, 0x0 ;  /* 0x00008000000079c5 */ /* 0x000fe40000010000 */
[----:B------:R-:W-:-:S15]  /*3bc00*/  WARPGROUP.ARRIVE ;  /* 0x00000000000079c5 */ /* 0x000fde0000000000 */
[----:B------:R-:W-:-:S08]  /*3bc10*/  NOP ;  /* 0x0000000000007918 */ /* 0x000fd00000000000 */
[----:B------:R-:W-:Y:S01]  /*3bc20*/  HGMMA.64x256x8.F32.TF32 R24, gdesc[UR12], R24, gsb0 ;  /* 0x07e000000c1879f0 */ /* 0x000fe20008002818 */
[----:B------:R-:W-:Y:S02]  /*3bc30*/  UIADD3.64 UR12, UR8, 0x4, URZ ;  /* 0x00000004080c7897 */ /* 0x000fe4000fffe03f */
[----:B------:R-:W-:Y:S01]  /*3bc40*/  UIADD3.64 UR14, UR10, 0x4, URZ ;  /* 0x000000040a0e7897 */ /* 0x000fe2000fffe03f */
[----:B------:R-:W-:Y:S02]  /*3bc50*/  WARPGROUP.DEPBAR.LE gsb0, 0x0 ;  /* 0x00008000000079c5 */ /* 0x000fe40000010000 */
[----:B------:R-:W-:-:S15]  /*3bc60*/  WARPGROUP.ARRIVE ;  /* 0x00000000000079c5 */ /* 0x000fde0000000000 */
[----:B------:R-:W-:-:S07]  /*3bc70*/  NOP ;  /* 0x0000000000007918 */ /* 0x000fce0000000000 */
        /* <DEDUP_REMOVED lines=12> */
[----:B------:R-:W-:Y:S03]  /*3bd40*/  HGMMA.64x256x8.F32.TF32 R24, gdesc[UR12], R24, gsb0 ;  /* 0x07e000000c1879f0 */ /* 0x000fe60008002818 */
[----:B------:R-:W-:Y:S02]  /*3bd50*/  WARPGROUP.DEPBAR.LE gsb0, 0x0 ;  /* 0x00008000000079c5 */ /* 0x000fe40000010000 */
[----:B------:R-:W-:-:S15]  /*3bd60*/  WARPGROUP.ARRIVE ;  /* 0x00000000000079c5 */ /* 0x000fde0000000000 */
[----:B------:R-:W-:-:S08]  /*3bd70*/  NOP ;  /* 0x0000000000007918 */ /* 0x000fd00000000000 */
        /* <DEDUP_REMOVED lines=24> */
[----:B------:R-:W-:Y:S01]  /*3bf00*/  HGMMA.64x256x8.F32.TF32 R24, gdesc[UR40], R24, gsb0 ;  /* 0x07e00000281879f0 */ /* 0x000fe20008002818 */
[----:B------:R-:W-:Y:S01]  /*3bf10*/  UMOV UR41, UR44 ;  /* 0x0000002c00297c82 */ /* 0x000fe20008000000 */
[----:B------:R-:W-:Y:S01]  /*3bf20*/  UIADD3.64 UR44, UR8, 0x3000, URZ ;  /* 0x00003000082c7897 */ /* 0x000fe2000fffe03f */
        /* <DEDUP_REMOVED lines=13> */
[----:B------:R1:W-:Y:S04]  /*3c000*/  STL.64 [R1+0xc00], R24 ;  /* 0x000c001801007387 */ /* 0x0003e80000100a00 */
        /* <DEDUP_REMOVED lines=63> */
[----:B-1----:R-:W4:Y:S04]  /*3c400*/  LDL.LU.64 R24, [R1+0x800] ;  /* 0x0008000001187983 */ /* 0x002f280000300a00 */
[----:B--2---:R-:W2:Y:S04]  /*3c410*/  LDL.LU.64 R26, [R1+0x808] ;  /* 0x00080800011a7983 */ /* 0x004ea80000300a00 */
[----:B---3--:R-:W3:Y:S04]  /*3c420*/  LDL.LU.64 R28, [R1+0x810] ;  /* 0x00081000011c7983 */ /* 0x008ee80000300a00 */
[----:B----4-:R-:W4:Y:S04]  /*3c430*/  LDL.LU.64 R30, [R1+0x818] ;  /* 0x00081800011e7983 */ /* 0x010f280000300a00 */
[----:B------:R-:W2:Y:S04]  /*3c440*/  LDL.LU.64 R32, [R1+0x820] ;  /* 0x0008200001207983 */ /* 0x000ea80000300a00 */
[----:B------:R-:W3:Y:S04]  /*3c450*/  LDL.LU.64 R34, [R1+0x828] ;  /* 0x0008280001227983 */ /* 0x000ee80000300a00 */
[----:B------:R-:W4:Y:S04]  /*3c460*/  LDL.LU.64 R36, [R1+0x830] ;  /* 0x0008300001247983 */ /* 0x000f280000300a00 */
        /* <DEDUP_REMOVED lines=57> */
[----:B----4-:R-:W-:Y:S04]  /*3c800*/  STL.64 [R1+0x3478], R150 ;  /* 0x0034789601007387 */ /* 0x010fe80000100a00 */
[----:B---3--:R-:W-:Y:S04]  /*3c810*/  STL.64 [R1+0x3470], R148 ;  /* 0x0034709401007387 */ /* 0x008fe80000100a00 */
[----:B--2---:R-:W-:Y:S04]  /*3c820*/  STL.64 [R1+0x3468], R146 ;  /* 0x0034689201007387 */ /* 0x004fe80000100a00 */
        /* <DEDUP_REMOVED lines=57> */
[----:B-1----:R-:W2:Y:S04]  /*3cbc0*/  LDL.LU.64 R32, [R1+0xa00] ;  /* 0x000a000001207983 */ /* 0x002ea80000300a00 */
        /* <DEDUP_REMOVED lines=62> */
[----:B------:R-:W2:Y:S01]  /*3cfb0*/  LDL.LU.64 R158, [R1+0xbf8] ;  /* 0x000bf800019e7983 */ /* 0x000ea20000300a00 */
[----:B------:R-:W-:-:S02]  /*3cfc0*/  UIADD3.64 UR4, UR8, 0x1fe, URZ ;  /* 0x000001fe08047897 */ /* 0x000fc4000fffe03f */
[----:B------:R-:W-:Y:S01]  /*3cfd0*/  UIADD3.64 UR56, UR8, 0x200, URZ ;  /* 0x0000020008387897 */ /* 0x000fe2000fffe03f */
[----:B------:R-:W-:Y:S01]  /*3cfe0*/  STL.64 [R1+0x3298], R30 ;  /* 0x0032981e01007387 */ /* 0x000fe20000100a00 */
[----:B------:R-:W-:Y:S01]  /*3cff0*/  UMOV UR58, UR10 ;  /* 0x0000000a003a7c82 */ /* 0x000fe20008000000 */
[----:B------:R-:W-:Y:S01]  /*3d000*/  UMOV UR59, UR11 ;  /* 0x0000000b003b7c82 */ /* 0x000fe20008000000 */
[----:B------:R-:W-:Y:S01]  /*3d010*/  UIADD3.64 UR12, UR10, 0x2, URZ ;  /* 0x000000020a0c7897 */ /* 0x000fe2000fffe03f */
[----:B------:R-:W-:Y:S01]  /*3d020*/  STL.64 [R1+0x3290], R28 ;  /* 0x0032901c01007387 */ /* 0x000fe20000100a00 */
[----:B------:R-:W-:Y:S02]  /*3d030*/  UIADD3.64 UR16, UR10, 0x4, URZ ;  /* 0x000000040a107897 */ /* 0x000fe4000fffe03f */
[----:B------:R-:W-:Y:S01]  /*3d040*/  UIADD3.64 UR20, UR8, 0x1204, URZ ;  /* 0x0000120408147897 */ /* 0x000fe2000fffe03f */
[----:B------:R-:W-:Y:S01]  /*3d050*/  STL.64 [R1+0x3288], R26 ;  /* 0x0032881a01007387 */ /* 0x000fe20000100a00 */
[----:B------:R-:W-:-:S02]  /*3d060*/  UIADD3.64 UR24, UR8, 0x21fe, URZ ;  /* 0x000021fe08187897 */ /* 0x000fc4000fffe03f */
[----:B------:R-:W-:Y:S01]  /*3d070*/  UIADD3.64 UR28, UR8, 0x2200, URZ ;  /* 0x00002200081c7897 */ /* 0x000fe2000fffe03f */
[----:B------:R-:W-:Y:S01]  /*3d080*/  STL.64 [R1+0x3280], R24 ;  /* 0x0032801801007387 */ /* 0x000fe20000100a00 */
[----:B------:R-:W-:Y:S02]  /*3d090*/  UIADD3.64 UR32, UR8, 0x2202, URZ ;  /* 0x0000220208207897 */ /* 0x000fe4000fffe03f */
[----:B------:R-:W-:Y:S02]  /*3d0a0*/  UIADD3.64 UR36, UR8, 0x2204, URZ ;  /* 0x0000220408247897 */ /* 0x000fe4000fffe03f */
[----:B------:R-:W-:Y:S02]  /*3d0b0*/  UIADD3.64 UR44, UR8, 0x3200, URZ ;  /* 0x00003200082c7897 */ /* 0x000fe4000fffe03f */
[----:B------:R-:W-:Y:S02]  /*3d0c0*/  UIADD3.64 UR48, UR8, 0x3202, URZ ;  /* 0x0000320208307897 */ /* 0x000fe4000fffe03f */
[----:B------:R-:W-:Y:S01]  /*3d0d0*/  UIADD3.64 UR52, UR8, 0x3204, URZ ;  /* 0x0000320408347897 */ /* 0x000fe2000fffe03f */
[----:B--2---:R-:W-:-:S06]  /*3d0e0*/  WARPGROUP.ARRIVE ;  /* 0x00000000000079c5 */ /* 0x004fcc0000000000 */
[----:B------:R-:W-:Y:S03]  /*3d0f0*/  HGMMA.64x256x8.F32.TF32 R32, gdesc[UR4], R32, gsb0 ;  /* 0x07e00000042079f0 */ /* 0x000fe60008002820 */
[----:B------:R-:W-:Y:S02]  /*3d100*/  WARPGROUP.DEPBAR.LE gsb0, 0x0 ;  /* 0x00008000000079c5 */ /* 0x000fe40000010000 */
[----:B------:R-:W-:-:S15]  /*3d110*/  WARPGROUP.ARRIVE ;  /* 0x00000000000079c5 */ /* 0x000fde0000000000 */
[----:B------:R-:W-:-:S08]  /*3d120*/  NOP ;  /* 0x0000000000007918 */ /* 0x000fd00000000000 */
[----:B------:R-:W-:Y:S01]  /*3d130*/  HGMMA.64x256x8.F32.TF32 R32, gdesc[UR56], R32, gsb0 ;  /* 0x07e00000382079f0 */ /* 0x000fe20008002820 */
[----:B------:R-:W-:Y:S01]  /*3d140*/  UIADD3.64 UR56, UR8, 0x202, URZ ;  /* 0x0000020208387897 */ /* 0x000fe2000fffe03f */
[----:B------:R-:W-:Y:S01]  /*3d150*/  UMOV UR58, UR12 ;  /* 0x0000000c003a7c82 */ /* 0x000fe20008000000 */
[----:B------:R-:W-:Y:S01]  /*3d160*/  UMOV UR59, UR13 ;  /* 0x0000000d003b7c82 */ /* 0x000fe20008000000 */
[----:B------:R-:W-:Y:S01]  /*3d170*/  UIADD3.64 UR12, UR10, 0x7fe, URZ ;  /* 0x000007fe0a0c7897 */ /* 0x000fe2000fffe03f */
[----:B------:R-:W-:Y:S02]  /*3d180*/  WARPGROUP.DEPBAR.LE gsb0, 0x0 ;  /* 0x00008000000079c5 */ /* 0x000fe40000010000 */
[----:B------:R-:W-:-:S15]  /*3d190*/  WARPGROUP.ARRIVE ;  /* 0x00000000000079c5 */ /* 0x000fde0000000000 */
[----:B------:R-:W-:-:S06]  /*3d1a0*/  NOP ;  /* 0x0000000000007918 */ /* 0x000fcc0000000000 */
        /* <DEDUP_REMOVED lines=124> */
[----:B------:R-:W-:Y:S04]  /*3d970*/  STL.64 [R1+0xbe0], R152 ;  /* 0x000be09801007387 */ /* 0x000fe80000100a00 */
[----:B------:R-:W-:Y:S04]  /*3d980*/  STL.64 [R1+0xbe8], R154 ;  /* 0x000be89a01007387 */ /* 0x000fe80000100a00 */
[----:B------:R-:W-:Y:S04]  /*3d990*/  STL.64 [R1+0xbf0], R156 ;  /* 0x000bf09c01007387 */ /* 0x000fe80000100a00 */
[----:B------:R-:W-:Y:S04]  /*3d9a0*/  STL.64 [R1+0xbf8], R158 ;  /* 0x000bf89e01007387 */ /* 0x000fe80000100a00 */
        /* <DEDUP_REMOVED lines=66> */
[----:B------:R-:W-:Y:S01]  /*3ddd0*/  UMOV UR58, UR10 ;  /* 0x0000000a003a7c82 */ /* 0x000fe20008000000 */
[----:B------:R-:W-:Y:S01]  /*3dde0*/  UMOV UR59, UR11 ;  /* 0x0000000b003b7c82 */ /* 0x000fe20008000000 */
        /* <DEDUP_REMOVED lines=717> */
[----:B-1----:R-:W4:Y:S04]  /*40ac0*/  LDL.LU.64 R24, [R1] ;  /* 0x0000000001187983 */ /* 0x002f280000300a00 */
        /* <DEDUP_REMOVED lines=441> */
[----:B------:R-:W-:Y:S02]  /*42660*/  WARPGROUP.DEPBAR.LE gsb0, 0x0 ;  /* 0x00008000000079c5 */ /* 0x000fe40000010000 */
[----:B------:R-:W-:-:S15]  /*42670*/  WARPGROUP.ARRIVE ;  /* 0x00000000000079c5 */ /* 0x000fde0000000000 */
[----:B------:R-:W-:-:S07]  /*42680*/  NOP ;  /* 0x0000000000007918 */ /* 0x000fce0000000000 */
        /* <DEDUP_REMOVED lines=8> */
[----:B------:R-:W-:Y:S01]  /*42710*/  UMOV UR56, UR12 ;  /* 0x0000000c00387c82 */ /* 0x000fe20008000000 */
[----:B------:R-:W-:Y:S01]  /*42720*/  UMOV UR57, UR13 ;  /* 0x0000000d00397c82 */ /* 0x000fe20008000000 */
[----:B------:R-:W-:Y:S01]  /*42730*/  UIADD3.64 UR12, UR8, 0x1c00, URZ ;  /* 0x00001c00080c7897 */ /* 0x000fe2000fffe03f */
[----:B------:R-:W-:Y:S01]  /*42740*/  UMOV UR59, UR21 ;  /* 0x00000015003b7c82 */ /* 0x000fe20008000000 */
[----:B------:R-:W-:Y:S01]  /*42750*/  UIADD3.64 UR20, UR8, 0x1c04, URZ ;  /* 0x00001c0408147897 */ /* 0x000fe2000fffe03f */
[----:B------:R-:W-:Y:S02]  /*42760*/  WARPGROUP.DEPBAR.LE gsb0, 0x0 ;  /* 0x00008000000079c5 */ /* 0x000fe40000010000 */
[----:B------:R-:W-:-:S15]  /*42770*/  WARPGROUP.ARRIVE ;  /* 0x00000000000079c5 */ /* 0x000fde0000000000 */
[----:B------:R-:W-:-:S05]  /*42780*/  NOP ;  /* 0x0000000000007918 */ /* 0x000fca0000000000 */
[----:B------:R-:W-:Y:S01]  /*42790*/  HGMMA.64x256x8.F32.TF32 R24, gdesc[UR12], R24, gsb0 ;  /* 0x07e000000c1879f0 */ /* 0x000fe20008002818 */
[----:B------:R-:W-:Y:S01]  /*427a0*/  UMOV UR12, UR16 ;  /* 0x00000010000c7c82 */ /* 0x000fe20008000000 */
[----:B------:R-:W-:Y:S01]  /*427b0*/  UMOV UR13, UR17 ;  /* 0x00000011000d7c82 */ /* 0x000fe20008000000 */
        /* <DEDUP_REMOVED lines=42> */
[----:B------:R-:W-:Y:S04]  /*42a60*/  STL.64 [R1], R24 ;  /* 0x0000001801007387 */ /* 0x000fe80000100a00 */
        /* <DEDUP_REMOVED lines=129> */
[----:B------:R-:W3:Y:S01]  /*43280*/  LDL R9, [R1+0x24c8] ;  /* 0x0024c80001097983 */ /* 0x000ee20000100800 */
[----:B------:R-:W-:Y:S02]  /*43290*/  UIADD3.64 UR20, UR8, 0x1e04, URZ ;  /* 0x00001e0408147897 */ /* 0x000fe4000fffe03f */
[----:B------:R-:W-:Y:S01]  /*432a0*/  UIADD3.64 UR24, UR8, 0x2dfe, URZ ;  /* 0x00002dfe08187897 */ /* 0x000fe2000fffe03f */
[----:B------:R-:W4:Y:S01]  /*432b0*/  LDL.LU R7, [R1+0x24c0] ;  /* 0x0024c00001077983 */ /* 0x000f220000300800 */
[----:B------:R-:W-:Y:S02]  /*432c0*/  UIADD3.64 UR28, UR8, 0x2e00, URZ ;  /* 0x00002e00081c7897 */ /* 0x000fe4000fffe03f */
[----:B------:R-:W-:Y:S01]  /*432d0*/  UIADD3.64 UR32, UR8, 0x2e02, URZ ;  /* 0x00002e0208207897 */ /* 0x000fe2000fffe03f */
[----:B------:R-:W4:Y:S01]  /*432e0*/  LDL R5, [R1+0x24c4] ;  /* 0x0024c40001057983 */ /* 0x000f220000100800 */
[----:B--2---:R-:W-:Y:S01]  /*432f0*/  WARPGROUP.ARRIVE ;  /* 0x00000000000079c5 */ /* 0x004fe20000000000 */
[----:B------:R-:W-:-:S02]  /*43300*/  UIADD3.64 UR36, UR8, 0x2e04, URZ ;  /* 0x00002e0408247897 */ /* 0x000fc4000fffe03f */
[----:B------:R-:W-:Y:S01]  /*43310*/  UIADD3.64 UR40, UR8, 0x3dfe, URZ ;  /* 0x00003dfe08287897 */ /* 0x000fe2000fffe03f */
[----:B---3--:R-:W-:Y:S02]  /*43320*/  R2UR UR53, R9 ;  /* 0x00000000093572ca */ /* 0x008fe400000e0000 */
[----:B------:R-:W-:Y:S01]  /*43330*/  HGMMA.64x256x8.F32.TF32 R24, gdesc[UR4], R24, gsb0 ;  /* 0x07e00000041879f0 */ /* 0x000fe20008002818 */
[----:B------:R-:W-:Y:S01]  /*43340*/  UIADD3.64 UR4, UR8, 0xe00, URZ ;  /* 0x00000e0008047897 */ /* 0x000fe2000fffe03f */
[----:B----4-:R-:W-:Y:S01]  /*43350*/  R2UR UR52, R7 ;  /* 0x00000000073472ca */ /* 0x010fe200000e0000 */
[----:B------:R-:W-:Y:S01]  /*43360*/  UMOV UR6, UR10 ;  /* 0x0000000a00067c82 */ /* 0x000fe20008000000 */
[----:B------:R-:W-:Y:S01]  /*43370*/  UMOV UR7, UR11 ;  /* 0x0000000b00077c82 */ /* 0x000fe20008000000 */
[----:B------:R-:W-:Y:S02]  /*43380*/  R2UR UR11, R5 ;  /* 0x00000000050b72ca */ /* 0x000fe400000e0000 */
[----:B------:R-:W2:Y:S01]  /*43390*/  LDL.LU R5, [R1+0x14b8] ;  /* 0x0014b80001057983 */ /* 0x000ea20000300800 */
[----:B------:R-:W-:-:S02]  /*433a0*/  WARPGROUP.DEPBAR.LE gsb0, 0x0 ;  /* 0x00008000000079c5 */ /* 0x000fc40000010000 */
[----:B------:R-:W-:-:S15]  /*433b0*/  WARPGROUP.ARRIVE ;  /* 0x00000000000079c5 */ /* 0x000fde0000000000 */
[----:B------:R-:W-:-:S03]  /*433c0*/  NOP ;  /* 0x0000000000007918 */ /* 0x000fc60000000000 */
        /* <DEDUP_REMOVED lines=23> */
[----:B------:R-:W-:Y:S02]  /*43540*/  UIADD3.64 UR16, UR8, 0x1e02, URZ ;  /* 0x00001e0208107897 */ /* 0x000fe4000fffe03f */
        /* <DEDUP_REMOVED lines=28> */
[----:B------:R-:W-:Y:S02]  /*43710*/  UIADD3.64 UR44, UR8, 0x3e00, URZ ;  /* 0x00003e00082c7897 */ /* 0x000fe4000fffe03f */
[----:B------:R-:W-:Y:S02]  /*43720*/  WARPGROUP.DEPBAR.LE gsb0, 0x0 ;  /* 0x00008000000079c5 */ /* 0x000fe40000010000 */
[----:B------:R-:W-:-:S15]  /*43730*/  WARPGROUP.ARRIVE ;  /* 0x00000000000079c5 */ /* 0x000fde0000000000 */
[----:B------:R-:W-:-:S08]  /*43740*/  NOP ;  /* 0x0000000000007918 */ /* 0x000fd00000000000 */
[----:B------:R-:W-:Y:S01]  /*43750*/  HGMMA.64x256x8.F32.TF32 R24, gdesc[UR40], R24, gsb0 ;  /* 0x07e00000281879f0 */ /* 0x000fe20008002818 */
[----:B------:R-:W-:Y:S01]  /*43760*/  UIADD3.64 UR48, UR8, 0x3e02, URZ ;  /* 0x00003e0208307897 */ /* 0x000fe2000fffe03f */
[----:B--2---:R-:W-:Y:S02]  /*43770*/  IADD3 R5, P1, R5, R4, RZ ;  /* 0x0000000405057210 */ /* 0x004fe40007f3e0ff */
[----:B------:R-:W2:Y:S01]  /*43780*/  LDL.LU R4, [R1+0x14b4] ;  /* 0x0014b40001047983 */ /* 0x000ea20000300800 */
[----:B------:R-:W-:Y:S01]  /*43790*/  R2UR UR10, R3 ;  /* 0x00000000030a72ca */ /* 0x000fe200000e0000 */
[----:B------:R-:W-:Y:S02]  /*437a0*/  UIADD3 UR5, UR11, -0x2, URZ ;  /* 0xfffffffe0b057890 */ /* 0x000fe4000fffe03f */
[----:B------:R-:W-:Y:S01]  /*437b0*/  UIADD3 UR4, UR52, 0x1, URZ ;  /* 0x0000000134047890 */ /* 0x000fe2000fffe03f */
[----:B------:R-:W3:Y:S04]  /*437c0*/  LDL.LU R252, [R1+0x14bc] ;  /* 0x0014bc0001fc7983 */ /* 0x000ee80000300800 */
[----:B------:R-:W4:Y:S01]  /*437d0*/  LDL.LU R159, [R1+0x14c0] ;  /* 0x0014c000019f7983 */ /* 0x000f220000300800 */
[----:B------:R-:W-:-:S02]  /*437e0*/  WARPGROUP.DEPBAR.LE gsb0, 0x0 ;  /* 0x00008000000079c5 */ /* 0x000fc40000010000 */
[----:B------:R-:W-:-:S12]  /*437f0*/  WARPGROUP.ARRIVE ;  /* 0x00000000000079c5 */ /* 0x000fd80000000000 */
[----:B------:R-:W-:Y:S01]  /*43800*/  HGMMA.64x256x8.F32.TF32 R24, gdesc[UR44], R24, gsb0 ;  /* 0x07e000002c1879f0 */ /* 0x000fe20008002818 */
[----:B------:R-:W-:-:S04]  /*43810*/  UIMAD UR6, UR10, -0x80, UR53 ;  /* 0xffffff800a0678a4 */ /* 0x000fc8000f8e0235 */
[----:B------:R-:W-:Y:S02]  /*43820*/  UISETP.GT.AND UP1, UPT, UR6, URZ, UPT ;  /* 0x0000003f0600728c */ /* 0x000fe4000bf24270 */
[----:B------:R-:W-:Y:S02]  /*43830*/  UISETP.GE.AND UP0, UPT, UR10, UR5, UPT ;  /* 0x000000050a00728c */ /* 0x000fe4000bf06270 */
[----:B------:R-:W-:Y:S02]  /*43840*/  USEL UR5, URZ, 0x4, !UP1 ;  /* 0x000000043f057887 */ /* 0x000fe4000c800000 */
[----:B------:R-:W-:-:S04]  /*43850*/  UISETP.GT.AND UP1, UPT, UR4, 0x2, UPT ;  /* 0x000000020400788c */ /* 0x000fc8000bf24270 */
[----:B------:R-:W-:-:S06]  /*43860*/  USEL UR7, UR4, URZ, !UP1 ;  /* 0x0000003f04077287 */ /* 0x000fcc000c800000 */
[----:B------:R-:W-:-:S05]  /*43870*/  MOV R3, UR7 ;  /* 0x0000000700037c02 */ /* 0x000fca0008000f00 */
[----:B------:R1:W-:Y:S04]  /*43880*/  STL [R1+0x24c0], R3 ;  /* 0x0024c00301007387 */ /* 0x0003e80000100800 */
[----:B------:R-:W-:Y:S04]  /*43890*/  STL [R1+0x14b8], R5 ;  /* 0x0014b80501007387 */ /* 0x000fe80000100800 */
[----:B------:R-:W3:Y:S04]  /*438a0*/  LDL.LU R158, [R1+0x14c4] ;  /* 0x0014c400019e7983 */ /* 0x000ee80000300800 */
[----:B------:R-:W3:Y:S04]  /*438b0*/  LDL.LU R157, [R1+0x14c8] ;  /* 0x0014c800019d7983 */ /* 0x000ee80000300800 */
[----:B------:R-:W3:Y:S04]  /*438c0*/  LDL.LU R156, [R1+0x14cc] ;  /* 0x0014cc00019c7983 */ /* 0x000ee80000300800 */
[----:B------:R-:W3:Y:S04]  /*438d0*/  LDL.LU R11, [R1+0x14d0] ;  /* 0x0014d000010b7983 */ /* 0x000ee80000300800 */
[----:B------:R-:W3:Y:S04]  /*438e0*/  LDL.LU R155, [R1+0x14d4] ;  /* 0x0014d400019b7983 */ /* 0x000ee80000300800 */
[----:B------:R-:W3:Y:S04]  /*438f0*/  LDL.LU R154, [R1+0x14d8] ;  /* 0x0014d800019a7983 */ /* 0x000ee80000300800 */
[----:B------:R-:W3:Y:S04]  /*43900*/  LDL.LU R153, [R1+0x14dc] ;  /* 0x0014dc0001997983 */ /* 0x000ee80000300800 */
[----:B------:R-:W3:Y:S01]  /*43910*/  LDL.LU R152, [R1+0x14e0] ;  /* 0x0014e00001987983 */ /* 0x000ee20000300800 */
[----:B------:R-:W-:Y:S01]  /*43920*/  UIADD3.64 UR52, UR8, 0x3e04, URZ ;  /* 0x00003e0408347897 */ /* 0x000fe2000fffe03f */
[----:B------:R-:W-:-:S02]  /*43930*/  WARPGROUP.DEPBAR.LE gsb0, 0x0 ;  /* 0x00008000000079c5 */ /* 0x000fc40000010000 */
[----:B------:R-:W-:-:S06]  /*43940*/  WARPGROUP.ARRIVE ;  /* 0x00000000000079c5 */ /* 0x000fcc0000000000 */
[----:B------:R-:W-:Y:S01]  /*43950*/  HGMMA.64x256x8.F32.TF32 R24, gdesc[UR48], R24, gsb0 ;  /* 0x07e00000301879f0 */ /* 0x000fe20008002818 */
[----:B--2---:R-:W-:Y:S02]  /*43960*/  IMAD.X R4, R4, 0x1, R0, P1 ;  /* 0x0000000104047824 */ /* 0x004fe400008e0600 */
[----:B------:R-:W2:Y:S03]  /*43970*/  S2R R9, SR_TID.X ;  /* 0x0000000000097919 */ /* 0x000ea60000002100 */
[----:B------:R-:W-:Y:S01]  /*43980*/  STL [R1+0x14b4], R4 ;  /* 0x0014b40401007387 */ /* 0x000fe20000100800 */
[----:B------:R-:W-:-:S06]  /*43990*/  USEL UR5, UR5, URZ, !UP0 ;  /* 0x0000003f05057287 */ /* 0x000fcc000c000000 */
[----:B------:R-:W-:Y:S01]  /*439a0*/  ISETP.NE.U32.AND P0, PT, RZ, UR5, PT ;  /* 0x00000005ff007c0c */ /* 0x000fe2000bf05070 */
[----:B------:R-:W-:Y:S01]  /*439b0*/  ULEA UR5, UR7, UR59, 0x12 ;  /* 0x0000003b07057291 */ /* 0x000fe2000f8e903f */
[C---:B--2---:R-:W-:Y:S01]  /*439c0*/  IMAD.SHL.U32 R7, R9.reuse, 0x10, RZ ;  /* 0x0000001009077824 */ /* 0x044fe200078e00ff */
[----:B------:R-:W-:-:S04]  /*439d0*/  LOP3.LUT R10, R9, 0x7f, RZ, 0xc0, !PT ;  /* 0x0000007f090a7812 */ /* 0x000fc800078ec0ff */
[----:B------:R-:W-:-:S05]  /*439e0*/  LOP3.LUT R7, R7, 0x70, RZ, 0xc0, !PT ;  /* 0x0000007007077812 */ /* 0x000fca00078ec0ff */
[----:B------:R-:W-:Y:S01]  /*439f0*/  IMAD R7, R10, 0x80, R7 ;  /* 0x000000800a077824 */ /* 0x000fe200078e0207 */
[----:B------:R-:W-:Y:S02]  /*43a00*/  WARPGROUP.DEPBAR.LE gsb0, 0x0 ;  /* 0x00008000000079c5 */ /* 0x000fe40000010000 */
[----:B------:R-:W-:-:S06]  /*43a10*/  WARPGROUP.ARRIVE ;  /* 0x00000000000079c5 */ /* 0x000fcc0000000000 */
[----:B------:R-:W-:Y:S01]  /*43a20*/  HGMMA.64x256x8.F32.TF32 R24, gdesc[UR52], R24, gsb0 ;  /* 0x07e00000341879f0 */ /* 0x000fe20008002818 */
[----:B-1----:R-:W-:Y:S02]  /*43a30*/  VIADD R3, R7, UR5 ;  /* 0x0000000507037c36 */ /* 0x002fe40008000000 */
[----:B------:R-:W-:Y:S02]  /*43a40*/  WARPGROUP.DEPBAR.LE gsb0, 0x0 ;  /* 0x00008000000079c5 */ /* 0x000fe40000010000 */
[----:B------:R-:W-:Y:S04]  /*43a50*/  STL [R1+0x2c70], R102 ;  /* 0x002c706601007387 */ /* 0x000fe80000100800 */
[----:B------:R1:W-:Y:S02]  /*43a60*/  STL [R1+0x2c6c], R103 ;  /* 0x002c6c6701007387 */ /* 0x0003e40000100800 */
[----:B-1----:R-:W-:-:S02]  /*43a70*/  IMAD.MOV.U32 R103, RZ, RZ, R4 ;  /* 0x000000ffff677224 */ /* 0x002fc400078e0004 */
[----:B------:R-:W1:Y:S01]  /*43a80*/  LDC R4, c[0x0][0x238] ;  /* 0x00008e00ff047b82 */ /* 0x000e620000000800 */
[----:B------:R2:W-:Y:S04]  /*43a90*/  STL [R1+0x2c68], R104 ;  /* 0x002c686801007387 */ /* 0x0005e80000100800 */
[----:B------:R2:W-:Y:S04]  /*43aa0*/  STL [R1+0x2c64], R105 ;  /* 0x002c646901007387 */ /* 0x0005e80000100800 */
[----:B------:R-:W-:Y:S04]  /*43ab0*/  STL.64 [R1+0x2c50], R106 ;  /* 0x002c506a01007387 */ /* 0x000fe80000100a00 */
[----:B------:R2:W-:Y:S04]  /*43ac0*/  STL.64 [R1+0x2c48], R108 ;  /* 0x002c486c01007387 */ /* 0x0005e80000100a00 */
[----:B------:R2:W-:Y:S04]  /*43ad0*/  STL.64 [R1+0x2c40], R110 ;  /* 0x002c406e01007387 */ /* 0x0005e80000100a00 */
[----:B------:R-:W-:Y:S01]  /*43ae0*/  STL.64 [R1+0x2c38], R112 ;  /* 0x002c387001007387 */ /* 0x000fe20000100a00 */
[----:B-1----:R-:W-:-:S03]  /*43af0*/  SHF.L.U32 R4, R4, 0x7, RZ ;  /* 0x0000000704047819 */ /* 0x002fc600000006ff */
[----:B------:R-:W-:Y:S04]  /*43b00*/  STL.64 [R1+0x2c30], R114 ;  /* 0x002c307201007387 */ /* 0x000fe80000100a00 */
[----:B------:R-:W-:Y:S01]  /*43b10*/  STL.64 [R1+0x2c28], R116 ;  /* 0x002c287401007387 */ /* 0x000fe20000100a00 */
[----:B------:R-:W-:-:S03]  /*43b20*/  IMAD.SHL.U32 R4, R4, 0x4, RZ ;  /* 0x0000000404047824 */ /* 0x000fc600078e00ff */
[----:B------:R-:W-:Y:S04]  /*43b30*/  STL.64 [R1+0x2c20], R118 ;  /* 0x002c207601007387 */ /* 0x000fe80000100a00 */
[----:B------:R-:W-:Y:S04]  /*43b40*/  STL.64 [R1+0x2c18], R120 ;  /* 0x002c187801007387 */ /* 0x000fe80000100a00 */
[----:B------:R-:W-:Y:S04]  /*43b50*/  STL.64 [R1+0x2c10], R122 ;  /* 0x002c107a01007387 */ /* 0x000fe80000100a00 */
[----:B------:R-:W-:Y:S01]  /*43b60*/  STL.64 [R1+0x2c08], R124 ;  /* 0x002c087c01007387 */ /* 0x000fe20000100a00 */
[----:B------:R-:W-:Y:S01]  /*43b70*/  BAR.SYNC.DEFER_BLOCKING 0x0 ;  /* 0x0000000000007b1d */ /* 0x000fe20000010000 */
[----:B----4-:R-:W-:-:S05]  /*43b80*/  IADD3 R159, P1, R159, R4, RZ ;  /* 0x000000049f9f7210 */ /* 0x010fca0007f3e0ff */
[----:B------:R-:W-:Y:S04]  /*43b90*/  STL.64 [R1+0x2c00], R126 ;  /* 0x002c007e01007387 */ /* 0x000fe80000100a00 */
[----:B------:R-:W-:Y:S04]  /*43ba0*/  STL.64 [R1+0x2bf8], R128 ;  /* 0x002bf88001007387 */ /* 0x000fe80000100a00 */
[----:B------:R-:W-:Y:S04]  /*43bb0*/  STL.64 [R1+0x2bf0], R130 ;  /* 0x002bf08201007387 */ /* 0x000fe80000100a00 */
[----:B------:R-:W-:Y:S01]  /*43bc0*/  STL.64 [R1+0x2be8], R132 ;  /* 0x002be88401007387 */ /* 0x000fe20000100a00 */
[----:B------:R-:W-:Y:S01]  /*43bd0*/  IMAD.MOV.U32 R102, RZ, RZ, R5 ;  /* 0x000000ffff667224 */ /* 0x000fe200078e0005 */
[----:B---3--:R-:W-:Y:S01]  /*43be0*/  IADD3 R157, P2, R157, R4, RZ ;  /* 0x000000049d9d7210 */ /* 0x008fe20007f5e0ff */
[--C-:B------:R-:W-:Y:S01]  /*43bf0*/  IMAD.X R252, R252, 0x1, R0.reuse, P1 ;  /* 0x00000001fcfc7824 */ /* 0x100fe200008e0600 */
[----:B------:R-:W-:Y:S01]  /*43c00*/  STL.64 [R1+0x2be0], R134 ;  /* 0x002be08601007387 */ /* 0x000fe20000100a00 */
[----:B--2---:R-:W-:Y:S01]  /*43c10*/  MOV R104, R159 ;  /* 0x0000009f00687202 */ /* 0x004fe20000000f00 */
[----:B------:R-:W-:Y:S01]  /*43c20*/  UISETP.GT.AND UP1, UPT, UR6, 0x1, UPT ;  /* 0x000000010600788c */ /* 0x000fe2000bf24270 */
[----:B------:R-:W1:Y:S01]  /*43c30*/  LDC R5, c[0x0][0x23c] ;  /* 0x00008f00ff057b82 */ /* 0x000e620000000800 */
[----:B------:R-:W-:Y:S04]  /*43c40*/  STL.64 [R1+0x2bd8], R136 ;  /* 0x002bd88801007387 */ /* 0x000fe80000100a00 */
[----:B------:R-:W-:Y:S04]  /*43c50*/  STL.64 [R1+0x2bd0], R138 ;  /* 0x002bd08a01007387 */ /* 0x000fe80000100a00 */
[----:B------:R-:W-:Y:S04]  /*43c60*/  STL.64 [R1+0x2bc8], R140 ;  /* 0x002bc88c01007387 */ /* 0x000fe80000100a00 */
[----:B------:R-:W-:Y:S01]  /*43c70*/  STL.64 [R1+0x2bc0], R142 ;  /* 0x002bc08e01007387 */ /* 0x000fe20000100a00 */
[----:B------:R-:W-:-:S03]  /*43c80*/  IMAD.X R158, R158, 0x1, R0, P2 ;  /* 0x000000019e9e7824 */ /* 0x000fc600010e0600 */
[----:B------:R-:W-:Y:S01]  /*43c90*/  STL.64 [R1+0x2bb8], R144 ;  /* 0x002bb89001007387 */ /* 0x000fe20000100a00 */
[----:B------:R-:W-:-:S03]  /*43ca0*/  IMAD.MOV.U32 R105, RZ, RZ, R252 ;  /* 0x000000ffff697224 */ /* 0x000fc600078e00fc */
[----:B------:R-:W-:Y:S04]  /*43cb0*/  STL.64 [R1+0x2bb0], R146 ;  /* 0x002bb09201007387 */ /* 0x000fe80000100a00 */
[----:B------:R-:W-:Y:S04]  /*43cc0*/  STL.64 [R1+0x2ba8], R148 ;  /* 0x002ba89401007387 */ /* 0x000fe80000100a00 */
[----:B------:R-:W-:Y:S04]  /*43cd0*/  STL.64 [R1+0x2ba0], R150 ;  /* 0x002ba09601007387 */ /* 0x000fe80000100a00 */
[----:B------:R-:W-:Y:S01]  /*43ce0*/  @!PT LDS RZ, [RZ] ;  /* 0x00000000fffff984 */ /* 0x000fe20000000800 */
[----:B------:R-:W-:Y:S01]  /*43cf0*/  @!PT LDS RZ, [RZ] ;  /* 0x00000000fffff984 */ /* 0x000fe20000000800 */
[----:B------:R-:W-:Y:S01]  /*43d00*/  @!PT LDS RZ, [RZ] ;  /* 0x00000000fffff984 */ /* 0x000fe20000000800 */
[----:B------:R-:W-:Y:S04]  /*43d10*/  LDGSTS.E [R3], desc[UR60][R102.64], P0 ;  /* 0x0000000066037fae */ /* 0x000fe8000812187c */
[----:B------:R-:W-:Y:S04]  /*43d20*/  LDGSTS.E [R3+0x4000], desc[UR60][R104.64], P0 ;  /* 0x0400000068037fae */ /* 0x000fe8000812187c */
[----:B------:R-:W2:Y:S04]  /*43d30*/  LDL.LU R103, [R1+0x14e8] ;  /* 0x0014e80001677983 */ /* 0x000ea80000300800 */
[----:B------:R-:W-:Y:S04]  /*43d40*/  STL [R1+0x14c0], R159 ;  /* 0x0014c09f01007387 */ /* 0x000fe80000100800 */
[----:B------:R-:W-:Y:S04]  /*43d50*/  STL [R1+0x14bc], R252 ;  /* 0x0014bcfc01007387 */ /* 0x000fe80000100800 */
[----:B------:R-:W-:Y:S04]  /*43d60*/  STL [R1+0x14c8], R157 ;  /* 0x0014c89d01007387 */ /* 0x000fe80000100800 */
[----:B------:R-:W-:Y:S04]  /*43d70*/  STL [R1+0x14c4], R158 ;  /* 0x0014c49e01007387 */ /* 0x000fe80000100800 */
[----:B------:R-:W3:Y:S01]  /*43d80*/  LDL.LU R105, [R1+0x14e4] ;  /* 0x0014e40001697983 */ /* 0x000ee20000300800 */
[----:B------:R-:W-:-:S03]  /*43d90*/  IADD3 R11, P1, R11, R4, RZ ;  /* 0x000000040b0b7210 */ /* 0x000fc60007f3e0ff */
[----:B------:R-:W4:Y:S04]  /*43da0*/  LDL.LU R109, [R1+0x14ec] ;  /* 0x0014ec00016d7983 */ /* 0x000f280000300800 */
[----:B------:R-:W4:Y:S01]  /*43db0*/  LDL.LU R108, [R1+0x14f0] ;  /* 0x0014f000016c7983 */ /* 0x000f220000300800 */
[----:B------:R-:W-:Y:S02]  /*43dc0*/  IMAD.MOV.U32 R106, RZ, RZ, R157 ;  /* 0x000000ffff6a7224 */ /* 0x000fe400078e009d */
[----:B------:R-:W-:Y:S01]  /*43dd0*/  IMAD.MOV.U32 R107, RZ, RZ, R158 ;  /* 0x000000ffff6b7224 */ /* 0x000fe200078e009e */
[----:B------:R-:W4:Y:S01]  /*43de0*/  LDL.LU R110, [R1+0x14f4] ;  /* 0x0014f400016e7983 */ /* 0x000f220000300800 */
[----:B------:R-:W-:-:S03]  /*43df0*/  IMAD.X R156, R156, 0x1, R0, P1 ;  /* 0x000000019c9c7824 */ /* 0x000fc600008e0600 */
[----:B------:R-:W4:Y:S01]  /*43e00*/  LDL.LU R102, [R1+0x14f8] ;  /* 0x0014f80001667983 */ /* 0x000f220000300800 */
[----:B------:R-:W-:-:S03]  /*43e10*/  IADD3 R154, P1, R154, R4, RZ ;  /* 0x000000049a9a7210 */ /* 0x000fc60007f3e0ff */
[----:B------:R1:W-:Y:S01]  /*43e20*/  LDGSTS.E [R3+0x8000], desc[UR60][R106.64], P0 ;  /* 0x080000006a037fae */ /* 0x0003e2000812187c */
[----:B------:R-:W-:Y:S01]  /*43e30*/  IADD3 R152, P2, R152, R4, RZ ;  /* 0x0000000498987210 */ /* 0x000fe20007f5e0ff */
[--C-:B------:R-:W-:Y:S02]  /*43e40*/  IMAD.X R155, R155, 0x1, R0.reuse, P1 ;  /* 0x000000019b9b7824 */ /* 0x100fe400008e0600 */
[----:B------:R1:W-:Y:S02]  /*43e50*/  STL [R1+0x14d0], R11 ;  /* 0x0014d00b01007387 */ /* 0x0003e40000100800 */
[----:B-1----:R-:W-:Y:S01]  /*43e60*/  IMAD.MOV.U32 R106, RZ, RZ, R11 ;  /* 0x000000ffff6a7224 */ /* 0x002fe200078e000b */
[----:B------:R-:W-:Y:S01]  /*43e70*/  MOV R107, R156 ;  /* 0x0000009c006b7202 */ /* 0x000fe20000000f00 */
[----:B------:R-:W-:Y:S01]  /*43e80*/  STL [R1+0x14cc], R156 ;  /* 0x0014cc9c01007387 */ /* 0x000fe20000100800 */
[----:B------:R-:W-:-:S03]  /*43e90*/  IMAD.X R153, R153, 0x1, R0, P2 ;  /* 0x0000000199997824 */ /* 0x000fc600010e0600 */
[----:B------:R-:W-:Y:S04]  /*43ea0*/  LDGSTS.E [R3+0xc000], desc[UR60][R106.64], P0 ;  /* 0x0c0000006a037fae */ /* 0x000fe8000812187c */
[----:B------:R-:W4:Y:S04]  /*43eb0*/  LDL.LU R106, [R1+0x1500] ;  /* 0x00150000016a7983 */ /* 0x000f280000300800 */
[----:B------:R-:W4:Y:S04]  /*43ec0*/  LDL.LU R11, [R1+0x1508] ;  /* 0x00150800010b7983 */ /* 0x000f280000300800 */
[----:B------:R-:W-:Y:S04]  /*43ed0*/  STL [R1+0x14d8], R154 ;  /* 0x0014d89a01007387 */ /* 0x000fe80000100800 */
[----:B------:R-:W-:Y:S04]  /*43ee0*/  STL [R1+0x14d4], R155 ;  /* 0x0014d49b01007387 */ /* 0x000fe80000100800 */
[----:B------:R-:W-:Y:S04]  /*43ef0*/  STL [R1+0x14e0], R152 ;  /* 0x0014e09801007387 */ /* 0x000fe80000100800 */
[----:B------:R-:W4:Y:S04]  /*43f00*/  LDL.LU R107, [R1+0x14fc] ;  /* 0x0014fc00016b7983 */ /* 0x000f280000300800 */
[----:B------:R-:W-:Y:S04]  /*43f10*/  STL [R1+0x14dc], R153 ;  /* 0x0014dc9901007387 */ /* 0x000fe80000100800 */
[----:B------:R-:W4:Y:S01]  /*43f20*/  LDL.LU R104, [R1+0x1504] ;  /* 0x0015040001687983 */ /* 0x000f220000300800 */
[----:B------:R-:W-:-:S04]  /*43f30*/  USEL UR4, URZ, 0x4, !UP1 ;  /* 0x000000043f047887 */ /* 0x000fc8000c800000 */
[----:B------:R-:W-:-:S06]  /*43f40*/  USEL UR4, UR4, URZ, !UP0 ;  /* 0x0000003f04047287 */ /* 0x000fcc000c000000 */
[----:B------:R-:W-:Y:S01]  /*43f50*/  ISETP.NE.U32.AND P0, PT, RZ, UR4, PT ;  /* 0x00000004ff007c0c */ /* 0x000fe2000bf05070 */
[----:B------:R-:W-:Y:S02]  /*43f60*/  IMAD.MOV.U32 R112, RZ, RZ, R154 ;  /* 0x000000ffff707224 */ /* 0x000fe400078e009a */
[----:B------:R-:W-:-:S10]  /*43f70*/  IMAD.MOV.U32 R113, RZ, RZ, R155 ;  /* 0x000000ffff717224 */ /* 0x000fd400078e009b */
[----:B------:R1:W-:Y:S01]  /*43f80*/  LDGSTS.E [R3+0x4], desc[UR60][R112.64], P0 ;  /* 0x0000400070037fae */ /* 0x0003e2000812187c */
[----:B------:R-:W-:Y:S01]  /*43f90*/  UISETP.GT.AND UP1, UPT, UR6, 0x2, UPT ;  /* 0x000000020600788c */ /* 0x000fe2000bf24270 */
[----:B-1----:R-:W-:Y:S01]  /*43fa0*/  IMAD.MOV.U32 R112, RZ, RZ, R152 ;  /* 0x000000ffff707224 */ /* 0x002fe200078e0098 */
[----:B------:R-:W-:-:S05]  /*43fb0*/  MOV R113, R153 ;  /* 0x0000009900717202 */ /* 0x000fca0000000f00 */
[----:B------:R1:W-:Y:S01]  /*43fc0*/  LDGSTS.E [R3+0x4004], desc[UR60][R112.64], P0 ;  /* 0x0400400070037fae */ /* 0x0003e2000812187c */
[----:B------:R-:W-:-:S04]  /*43fd0*/  USEL UR4, URZ, 0x4, !UP1 ;  /* 0x000000043f047887 */ /* 0x000fc8000c800000 */
[----:B------:R-:W-:Y:S01]  /*43fe0*/  USEL UR4, UR4, URZ, !UP0 ;  /* 0x0000003f04047287 */ /* 0x000fe2000c000000 */
[----:B--2---:R-:W-:-:S05]  /*43ff0*/  IADD3 R103, P1, R103, R4, RZ ;  /* 0x0000000467677210 */ /* 0x004fca0007f3e0ff */
[----:B------:R2:W-:Y:S01]  /*44000*/  STL [R1+0x14e8], R103 ;  /* 0x0014e86701007387 */ /* 0x0005e20000100800 */
[----:B-1----:R-:W-:Y:S02]  /*44010*/  IMAD.MOV.U32 R112, RZ, RZ, R103 ;  /* 0x000000ffff707224 */ /* 0x002fe400078e0067 */
[----:B---3--:R-:W-:-:S05]  /*44020*/  IMAD.X R105, R105, 0x1, R0, P1 ;  /* 0x0000000169697824 */ /* 0x008fca00008e0600 */
[----:B------:R1:W-:Y:S04]  /*44030*/  STL [R1+0x14e4], R105 ;  /* 0x0014e46901007387 */ /* 0x0003e80000100800 */
[----:B--2---:R-:W2:Y:S01]  /*44040*/  LDL.LU R103, [R1+0x1510] ;  /* 0x0015100001677983 */ /* 0x004ea20000300800 */
[-C--:B----4-:R-:W-:Y:S01]  /*44050*/  IADD3 R108, P2, R108, R4.reuse, RZ ;  /* 0x000000046c6c7210 */ /* 0x090fe20007f5e0ff */
[----:B------:R-:W-:Y:S02]  /*44060*/  IMAD.MOV.U32 R113, RZ, RZ, R105 ;  /* 0x000000ffff717224 */ /* 0x000fe400078e0069 */
[----:B-1----:R-:W3:Y:S01]  /*44070*/  LDL.LU R105, [R1+0x150c] ;  /* 0x00150c0001697983 */ /* 0x002ee20000300800 */
[----:B------:R-:W-:Y:S01]  /*44080*/  IADD3 R102, P3, R102, R4, RZ ;  /* 0x0000000466667210 */ /* 0x000fe20007f7e0ff */
[----:B------:R-:W-:-:S02]  /*44090*/  IMAD.X R109, R109, 0x1, R0, P2 ;  /* 0x000000016d6d7824 */ /* 0x000fc400010e0600 */
[----:B------:R1:W-:Y:S02]  /*440a0*/  LDGSTS.E [R3+0x8004], desc[UR60][R112.64], P0 ;  /* 0x0800400070037fae */ /* 0x0003e4000812187c */
[----:B------:R-:W-:Y:S02]  /*440b0*/  IMAD.X R110, R110, 0x1, R0, P3 ;  /* 0x000000016e6e7824 */ /* 0x000fe400018e0600 */
[----:B------:R4:W-:Y:S04]  /*440c0*/  STL [R1+0x14f0], R108 ;  /* 0x0014f06c01007387 */ /* 0x0009e80000100800 */
[----:B------:R4:W-:Y:S01]  /*440d0*/  STL [R1+0x14ec], R109 ;  /* 0x0014ec6d01007387 */ /* 0x0009e20000100800 */
[----:B-1----:R-:W-:Y:S01]  /*440e0*/  MOV R112, R108 ;  /* 0x0000006c00707202 */ /* 0x002fe20000000f00 */
[----:B------:R-:W-:-:S02]  /*440f0*/  IMAD.MOV.U32 R113, RZ, RZ, R109 ;  /* 0x000000ffff717224 */ /* 0x000fc400078e006d */
[----:B------:R1:W-:Y:S01]  /*44100*/  STL [R1+0x14f8], R102 ;  /* 0x0014f86601007387 */ /* 0x0003e20000100800 */
[----:B------:R-:W-:-:S03]  /*44110*/  ISETP.NE.U32.AND P1, PT, RZ, UR4, PT ;  /* 0x00000004ff007c0c */ /* 0x000fc6000bf25070 */
[----:B----4-:R-:W4:Y:S04]  /*44120*/  LDL.LU R108, [R1+0x1518] ;  /* 0x00151800016c7983 */ /* 0x010f280000300800 */
[----:B------:R-:W-:Y:S04]  /*44130*/  STL [R1+0x14f4], R110 ;  /* 0x0014f46e01007387 */ /* 0x000fe80000100800 */
[----:B------:R-:W-:Y:S04]  /*44140*/  LDGSTS.E [R3+0xc004], desc[UR60][R112.64], P0 ;  /* 0x0c00400070037fae */ /* 0x000fe8000812187c */
[----:B------:R-:W4:Y:S01]  /*44150*/  LDL.LU R111, [R1+0x1520] ;  /* 0x00152000016f7983 */ /* 0x000f220000300800 */
[----:B------:R-:W-:-:S03]  /*44160*/  IADD3 R106, P0, R106, R4, RZ ;  /* 0x000000046a6a7210 */ /* 0x000fc60007f1e0ff */
[----:B------:R-:W4:Y:S01]  /*44170*/  LDL.LU R109, [R1+0x1514] ;  /* 0x00151400016d7983 */ /* 0x000f220000300800 */
[----:B------:R-:W-:Y:S01]  /*44180*/  IADD3 R11, P2, R11, R4, RZ ;  /* 0x000000040b0b7210 */ /* 0x000fe20007f5e0ff */
[----:B------:R-:W-:Y:S02]  /*44190*/  IMAD.MOV.U32 R114, RZ, RZ, R102 ;  /* 0x000000ffff727224 */ /* 0x000fe400078e0066 */
[----:B------:R-:W4:Y:S01]  /*441a0*/  LDL.LU R112, [R1+0x151c] ;  /* 0x00151c0001707983 */ /* 0x000f220000300800 */
[----:B------:R-:W-:-:S03]  /*441b0*/  IMAD.MOV.U32 R115, RZ, RZ, R110 ;  /* 0x000000ffff737224 */ /* 0x000fc600078e006e */
[----:B-1----:R-:W4:Y:S04]  /*441c0*/  LDL.LU R102, [R1+0x1528] ;  /* 0x0015280001667983 */ /* 0x002f280000300800 */
[----:B------:R1:W-:Y:S04]  /*441d0*/  STL [R1+0x1500], R106 ;  /* 0x0015006a01007387 */ /* 0x0003e80000100800 */
[----:B------:R1:W-:Y:S01]  /*441e0*/  LDGSTS.E [R3+0x8], desc[UR60][R114.64], P1 ;  /* 0x0000800072037fae */ /* 0x0003e2000892187c */
[----:B------:R-:W-:-:S05]  /*441f0*/  IMAD.X R107, R107, 0x1, R0, P0 ;  /* 0x000000016b6b7824 */ /* 0x000fca00000e0600 */
[----:B------:R1:W-:Y:S01]  /*44200*/  STL [R1+0x14fc], R107 ;  /* 0x0014fc6b01007387 */ /* 0x0003e20000100800 */
[----:B------:R-:W-:-:S03]  /*44210*/  IMAD.X R104, R104, 0x1, R0, P2 ;  /* 0x0000000168687824 */ /* 0x000fc600010e0600 */
[----:B------:R-:W-:Y:S04]  /*44220*/  STL [R1+0x1508], R11 ;  /* 0x0015080b01007387 */ /* 0x000fe80000100800 */
[----:B------:R-:W-:Y:S04]  /*44230*/  LDGSTS.E [R3+0x4008], desc[UR60][R106.64], P1 ;  /* 0x040080006a037fae */ /* 0x000fe8000892187c */
[----:B------:R1:W-:Y:S04]  /*44240*/  STL [R1+0x1504], R104 ;  /* 0x0015046801007387 */ /* 0x0003e80000100800 */
[----:B-1----:R-:W4:Y:S01]  /*44250*/  LDL.LU R106, [R1+0x1524] ;  /* 0x00152400016a7983 */ /* 0x002f220000300800 */
[----:B------:R-:W-:-:S03]  /*44260*/  IMAD.MOV.U32 R115, RZ, RZ, R104 ;  /* 0x000000ffff737224 */ /* 0x000fc600078e0068 */
[----:B------:R-:W4:Y:S04]  /*44270*/  LDL.LU R107, [R1+0x152c] ;  /* 0x00152c00016b7983 */ /* 0x000f280000300800 */
[----:B------:R-:W4:Y:S01]  /*44280*/  LDL.LU R104, [R1+0x1530] ;  /* 0x0015300001687983 */ /* 0x000f220000300800 */
[----:B------:R-:W-:-:S03]  /*44290*/  MOV R114, R11 ;  /* 0x0000000b00727202 */ /* 0x000fc60000000f00 */
[----:B------:R-:W4:Y:S04]  /*442a0*/  LDL.LU R110, [R1+0x18b4] ;  /* 0x0018b400016e7983 */ /* 0x000f280000300800 */
[----:B------:R-:W4:Y:S01]  /*442b0*/  LDL.LU R11, [R1+0x18b8] ;  /* 0x0018b800010b7983 */ /* 0x000f220000300800 */
[----:B------:R-:W-:-:S03]  /*442c0*/  UISETP.GT.AND UP1, UPT, UR6, 0x3, UPT ;  /* 0x000000030600788c */ /* 0x000fc6000bf24270 */
[----:B------:R1:W-:Y:S01]  /*442d0*/  LDGSTS.E [R3+0x8008], desc[UR60][R114.64], P1 ;  /* 0x0800800072037fae */ /* 0x0003e2000892187c */
[----:B------:R-:W-:-:S04]  /*442e0*/  USEL UR4, URZ, 0x4, !UP1 ;  /* 0x000000043f047887 */ /* 0x000fc8000c800000 */
[----:B------:R-:W-:Y:S01]  /*442f0*/  USEL UR4, UR4, URZ, !UP0 ;  /* 0x0000003f04047287 */ /* 0x000fe2000c000000 */
[----:B--2---:R-:W-:-:S05]  /*44300*/  IADD3 R103, P0, R103, R4, RZ ;  /* 0x0000000467677210 */ /* 0x004fca0007f1e0ff */
[----:B---3--:R-:W-:Y:S02]  /*44310*/  IMAD.X R105, R105, 0x1, R0, P0 ;  /* 0x0000000169697824 */ /* 0x008fe400000e0600 */
[----:B-1----:R-:W-:Y:S02]  /*44320*/  IMAD.MOV.U32 R114, RZ, RZ, R103 ;  /* 0x000000ffff727224 */ /* 0x002fe400078e0067 */
[----:B------:R-:W-:-:S05]  /*44330*/  IMAD.MOV.U32 R115, RZ, RZ, R105 ;  /* 0x000000ffff737224 */ /* 0x000fca00078e0069 */
[----:B------:R1:W-:Y:S01]  /*44340*/  LDGSTS.E [R3+0xc008], desc[UR60][R114.64], P1 ;  /* 0x0c00800072037fae */ /* 0x0003e2000892187c */
[----:B------:R-:W-:-:S03]  /*44350*/  ISETP.NE.U32.AND P0, PT, RZ, UR4, PT ;  /* 0x00000004ff007c0c */ /* 0x000fc6000bf05070 */
[----:B------:R-:W-:Y:S01]  /*44360*/  STL [R1+0x1510], R103 ;  /* 0x0015106701007387 */ /* 0x000fe20000100800 */
[----:B----4-:R-:W-:-:S03]  /*44370*/  IADD3 R108, P1, R108, R4, RZ ;  /* 0x000000046c6c7210 */ /* 0x010fc60007f3e0ff */
[----:B------:R2:W-:Y:S01]  /*44380*/  STL [R1+0x150c], R105 ;  /* 0x00150c6901007387 */ /* 0x0005e20000100800 */
[----:B------:R-:W-:-:S03]  /*44390*/  IADD3 R111, P2, R111, R4, RZ ;  /* 0x000000046f6f7210 */ /* 0x000fc60007f5e0ff */
[----:B--2---:R-:W2:Y:S01]  /*443a0*/  LDL.LU R105, [R1+0x18c0] ;  /* 0x0018c00001697983 */ /* 0x004ea20000300800 */
[----:B------:R-:W-:-:S03]  /*443b0*/  IMAD.X R109, R109, 0x1, R0, P1 ;  /* 0x000000016d6d7824 */ /* 0x000fc600008e0600 */
[----:B------:R-:W3:Y:S01]  /*443c0*/  LDL.LU R103, [R1+0x18c8] ;  /* 0x0018c80001677983 */ /* 0x000ee20000300800 */
[----:B------:R-:W-:-:S03]  /*443d0*/  IADD3.X R112, R112, R0, RZ, P2, !PT ;  /* 0x0000000070707210 */ /* 0x000fc600017fe4ff */
[----:B------:R-:W-:Y:S01]  /*443e0*/  STL [R1+0x1518], R108 ;  /* 0x0015186c01007387 */ /* 0x000fe20000100800 */
[----:B-1----:R-:W-:-:S03]  /*443f0*/  IMAD.MOV.U32 R115, RZ, RZ, R109 ;  /* 0x000000ffff737224 */ /* 0x002fc600078e006d */
[----:B------:R1:W-:Y:S01]  /*44400*/  STL [R1+0x1514], R109 ;  /* 0x0015146d01007387 */ /* 0x0003e20000100800 */
[----:B------:R-:W-:Y:S01]  /*44410*/  IADD3 R102, P1, R102, R4, RZ ;  /* 0x0000000466667210 */ /* 0x000fe20007f3e0ff */
[----:B------:R-:W-:Y:S02]  /*44420*/  IMAD.MOV.U32 R114, RZ, RZ, R108 ;  /* 0x000000ffff727224 */ /* 0x000fe400078e006c */
[----:B------:R-:W-:Y:S01]  /*44430*/  STL [R1+0x1520], R111 ;  /* 0x0015206f01007387 */ /* 0x000fe20000100800 */
[----:B------:R-:W-:-:S03]  /*44440*/  IMAD.MOV.U32 R113, RZ, RZ, R112 ;  /* 0x000000ffff717224 */ /* 0x000fc600078e0070 */
[----:B------:R-:W-:Y:S04]  /*44450*/  LDGSTS.E [R3+0xc], desc[UR60][R114.64], P0 ;  /* 0x0000c00072037fae */ /* 0x000fe8000812187c */
[----:B-1----:R-:W4:Y:S04]  /*44460*/  LDL.LU R109, [R1+0x18bc] ;  /* 0x0018bc00016d7983 */ /* 0x002f280000300800 */
[----:B------:R1:W-:Y:S04]  /*44470*/  STL [R1+0x151c], R112 ;  /* 0x00151c7001007387 */ /* 0x0003e80000100800 */
[----:B------:R-:W4:Y:S01]  /*44480*/  LDL.LU R108, [R1+0x18c4] ;  /* 0x0018c400016c7983 */ /* 0x000f220000300800 */
[----:B-1----:R-:W-:-:S03]  /*44490*/  IMAD.MOV.U32 R112, RZ, RZ, R111 ;  /* 0x000000ffff707224 */ /* 0x002fc600078e006f */
[----:B------:R1:W-:Y:S04]  /*444a0*/  STL [R1+0x1528], R102 ;  /* 0x0015286601007387 */ /* 0x0003e80000100800 */
[----:B------:R1:W-:Y:S01]  /*444b0*/  LDGSTS.E [R3+0x400c], desc[UR60][R112.64], P0 ;  /* 0x0400c00070037fae */ /* 0x0003e2000812187c */
[----:B------:R-:W-:-:S05]  /*444c0*/  IMAD.X R106, R106, 0x1, R0, P1 ;  /* 0x000000016a6a7824 */ /* 0x000fca00008e0600 */
[----:B------:R1:W-:Y:S02]  /*444d0*/  STL [R1+0x1524], R106 ;  /* 0x0015246a01007387 */ /* 0x0003e40000100800 */
[----:B-1----:R-:W-:Y:S02]  /*444e0*/  MOV R112, R102 ;  /* 0x0000006600707202 */ /* 0x002fe40000000f00 */
[----:B------:R-:W4:Y:S01]  /*444f0*/  LDL.LU R102, [R1+0x18d0] ;  /* 0x0018d00001667983 */ /* 0x000f220000300800 */
[-C--:B------:R-:W-:Y:S01]  /*44500*/  IADD3 R104, P2, R104, R4.reuse, RZ ;  /* 0x0000000468687210 */ /* 0x080fe20007f5e0ff */
[----:B------:R-:W-:Y:S02]  /*44510*/  IMAD.MOV.U32 R113, RZ, RZ, R106 ;  /* 0x000000ffff717224 */ /* 0x000fe400078e006a */
[----:B------:R-:W4:Y:S01]  /*44520*/  LDL.LU R106, [R1+0x18cc] ;  /* 0x0018cc00016a7983 */ /* 0x000f220000300800 */
[----:B------:R-:W-:Y:S01]  /*44530*/  IADD3 R11, P3, R11, R4, RZ ;  /* 0x000000040b0b7210 */ /* 0x000fe20007f7e0ff */
[----:B------:R-:W-:-:S02]  /*44540*/  IMAD.X R107, R107, 0x1, R0, P2 ;  /* 0x000000016b6b7824 */ /* 0x000fc400010e0600 */
[----:B------:R1:W-:Y:S02]  /*44550*/  STL [R1+0x1530], R104 ;  /* 0x0015306801007387 */ /* 0x0003e40000100800 */
[----:B------:R-:W-:Y:S02]  /*44560*/  IMAD.X R110, R110, 0x1, R0, P3 ;  /* 0x000000016e6e7824 */ /* 0x000fe400018e0600 */
[----:B------:R1:W-:Y:S04]  /*44570*/  LDGSTS.E [R3+0x800c], desc[UR60][R112.64], P0 ;  /* 0x0800c00070037fae */ /* 0x0003e8000812187c */
[----:B------:R1:W-:Y:S04]  /*44580*/  STL [R1+0x152c], R107 ;  /* 0x00152c6b01007387 */ /* 0x0003e80000100800 */
[----:B------:R1:W-:Y:S02]  /*44590*/  STL [R1+0x18b8], R11 ;  /* 0x0018b80b01007387 */ /* 0x0003e40000100800 */
[----:B-1----:R-:W-:-:S02]  /*445a0*/  IMAD.MOV.U32 R112, RZ, RZ, R104 ;  /* 0x000000ffff707224 */ /* 0x002fc400078e0068 */
[----:B------:R-:W4:Y:S01]  /*445b0*/  LDL.LU R104, [R1+0x18d8] ;  /* 0x0018d80001687983 */ /* 0x000f220000300800 */
[----:B------:R-:W-:-:S03]  /*445c0*/  IMAD.MOV.U32 R113, RZ, RZ, R107 ;  /* 0x000000ffff717224 */ /* 0x000fc600078e006b */
[----:B------:R-:W-:Y:S04]  /*445d0*/  STL [R1+0x18b4], R110 ;  /* 0x0018b46e01007387 */ /* 0x000fe80000100800 */
[----:B------:R-:W4:Y:S04]  /*445e0*/  LDL.LU R111, [R1+0x18e0] ;  /* 0x0018e000016f7983 */ /* 0x000f280000300800 */
[----:B------:R-:W4:Y:S04]  /*445f0*/  LDL.LU R107, [R1+0x18d4] ;  /* 0x0018d400016b7983 */ /* 0x000f280000300800 */
[----:B------:R-:W-:Y:S04]  /*44600*/  LDGSTS.E [R3+0xc00c], desc[UR60][R112.64], P0 ;  /* 0x0c00c00070037fae */ /* 0x000fe8000812187c */
[----:B------:R-:W4:Y:S01]  /*44610*/  LDL.LU R112, [R1+0x18dc] ;  /* 0x0018dc0001707983 */ /* 0x000f220000300800 */
[----:B------:R-:W-:-:S04]  /*44620*/  UISETP.GT.AND UP1, UPT, UR6, 0x20, UPT ;  /* 0x000000200600788c */ /* 0x000fc8000bf24270 */
[----:B------:R-:W-:-:S04]  /*44630*/  USEL UR4, URZ, 0x4, !UP1 ;  /* 0x000000043f047887 */ /* 0x000fc8000c800000 */
[----:B------:R-:W-:-:S06]  /*44640*/  USEL UR4, UR4, URZ, !UP0 ;  /* 0x0000003f04047287 */ /* 0x000fcc000c000000 */
[----:B------:R-:W-:Y:S01]  /*44650*/  ISETP.NE.U32.AND P1, PT, RZ, UR4, PT ;  /* 0x00000004ff007c0c */ /* 0x000fe2000bf25070 */
[----:B------:R-:W-:Y:S01]  /*44660*/  IMAD.MOV.U32 R115, RZ, RZ, R110 ;  /* 0x000000ffff737224 */ /* 0x000fe200078e006e */
[----:B------:R-:W-:Y:S02]  /*44670*/  MOV R114, R11 ;  /* 0x0000000b00727202 */ /* 0x000fe40000000f00 */
[----:B------:R-:W4:Y:S09]  /*44680*/  LDL.LU R11, [R1+0x18e8] ;  /* 0x0018e800010b7983 */ /* 0x000f320000300800 */
[----:B------:R1:W-:Y:S01]  /*44690*/  LDGSTS.E [R3+0x10000], desc[UR60][R114.64], P1 ;  /* 0x1000000072037fae */ /* 0x0003e2000892187c */
[----:B--2---:R-:W-:-:S02]  /*446a0*/  IADD3 R105, P0, R105, R4, RZ ;  /* 0x0000000469697210 */ /* 0x004fc40007f1e0ff */
[----:B---3--:R-:W-:-:S03]  /*446b0*/  IADD3 R103, P2, R103, R4, RZ ;  /* 0x0000000467677210 */ /* 0x008fc60007f5e0ff */
[----:B------:R-:W-:Y:S01]  /*446c0*/  STL [R1+0x18c0], R105 ;  /* 0x0018c06901007387 */ /* 0x000fe20000100800 */
[----:B-1----:R-:W-:Y:S02]  /*446d0*/  IMAD.MOV.U32 R114, RZ, RZ, R105 ;  /* 0x000000ffff727224 */ /* 0x002fe400078e0069 */
[----:B----4-:R-:W-:-:S05]  /*446e0*/  IMAD.X R109, R109, 0x1, R0, P0 ;  /* 0x000000016d6d7824 */ /* 0x010fca00000e0600 */
[----:B------:R1:W-:Y:S01]  /*446f0*/  STL [R1+0x18bc], R109 ;  /* 0x0018bc6d01007387 */ /* 0x0003e20000100800 */
[----:B------:R-:W-:-:S03]  /*44700*/  IMAD.X R108, R108, 0x1, R0, P2 ;  /* 0x000000016c6c7824 */ /* 0x000fc600010e0600 */
[----:B------:R-:W-:Y:S01]  /*44710*/  STL [R1+0x18c8], R103 ;  /* 0x0018c86701007387 */ /* 0x000fe20000100800 */
[----:B------:R-:W-:-:S03]  /*44720*/  IMAD.MOV.U32 R115, RZ, RZ, R109 ;  /* 0x000000ffff737224 */ /* 0x000fc600078e006d */
[----:B------:R2:W-:Y:S01]  /*44730*/  STL [R1+0x18c4], R108 ;  /* 0x0018c46c01007387 */ /* 0x0005e20000100800 */
[----:B-1----:R-:W-:-:S03]  /*44740*/  MOV R109, R108 ;  /* 0x0000006c006d7202 */ /* 0x002fc60000000f00 */
[----:B------:R-:W3:Y:S04]  /*44750*/  LDL.LU R105, [R1+0x18e4] ;  /* 0x0018e40001697983 */ /* 0x000ee80000300800 */
[----:B------:R1:W-:Y:S01]  /*44760*/  LDGSTS.E [R3+0x14000], desc[UR60][R114.64], P1 ;  /* 0x1400000072037fae */ /* 0x0003e2000892187c */
[----:B--2---:R-:W-:-:S03]  /*44770*/  IMAD.MOV.U32 R108, RZ, RZ, R103 ;  /* 0x000000ffff6c7224 */ /* 0x004fc600078e0067 */
[----:B------:R-:W2:Y:S04]  /*44780*/  LDL.LU R110, [R1+0x18ec] ;  /* 0x0018ec00016e7983 */ /* 0x000ea80000300800 */
[----:B------:R-:W-:Y:S01]  /*44790*/  LDGSTS.E [R3+0x18000], desc[UR60][R108.64], P1 ;  /* 0x180000006c037fae */ /* 0x000fe2000892187c */
[----:B------:R-:W-:-:S05]  /*447a0*/  IADD3 R102, P0, R102, R4, RZ ;  /* 0x0000000466667210 */ /* 0x000fca0007f1e0ff */
[----:B------:R-:W-:Y:S01]  /*447b0*/  IMAD.X R106, R106, 0x1, R0, P0 ;  /* 0x000000016a6a7824 */ /* 0x000fe200000e0600 */
[----:B------:R-:W4:Y:S01]  /*447c0*/  LDL.LU R109, [R1+0x18f0] ;  /* 0x0018f000016d7983 */ /* 0x000f220000300800 */
[----:B-1----:R-:W-:Y:S02]  /*447d0*/  IMAD.MOV.U32 R114, RZ, RZ, R102 ;  /* 0x000000ffff727224 */ /* 0x002fe400078e0066 */
[----:B------:R-:W-:Y:S01]  /*447e0*/  IMAD.MOV.U32 R115, RZ, RZ, R106 ;  /* 0x000000ffff737224 */ /* 0x000fe200078e006a */
[----:B------:R-:W2:Y:S04]  /*447f0*/  LDL.LU R108, [R1+0x18f4] ;  /* 0x0018f400016c7983 */ /* 0x000ea80000300800 */
[----:B------:R-:W2:Y:S04]  /*44800*/  LDL.LU R103, [R1+0x18f8] ;  /* 0x0018f80001677983 */ /* 0x000ea80000300800 */
[----:B------:R1:W-:Y:S01]  /*44810*/  LDGSTS.E [R3+0x1c000], desc[UR60][R114.64], P1 ;  /* 0x1c00000072037fae */ /* 0x0003e2000892187c */
[----:B------:R-:W-:-:S03]  /*44820*/  IADD3 R104, P1, R104, R4, RZ ;  /* 0x0000000468687210 */ /* 0x000fc60007f3e0ff */
[----:B------:R-:W-:Y:S04]  /*44830*/  STL [R1+0x18d0], R102 ;  /* 0x0018d06601007387 */ /* 0x000fe80000100800 */
[----:B------:R1:W-:Y:S01]  /*44840*/  STL [R1+0x18cc], R106 ;  /* 0x0018cc6a01007387 */ /* 0x0003e20000100800 */
[----:B------:R-:W-:Y:S01]  /*44850*/  IADD3 R111, P2, R111, R4, RZ ;  /* 0x000000046f6f7210 */ /* 0x000fe20007f5e0ff */
[----:B------:R-:W-:Y:S02]  /*44860*/  IMAD.X R107, R107, 0x1, R0, P1 ;  /* 0x000000016b6b7824 */ /* 0x000fe400008e0600 */
[----:B-1----:R-:W2:Y:S02]  /*44870*/  LDL.LU R106, [R1+0x1900] ;  /* 0x00190000016a7983 */ /* 0x002ea40000300800 */
[----:B------:R-:W-:-:S02]  /*44880*/  IMAD.MOV.U32 R115, RZ, RZ, R107 ;  /* 0x000000ffff737224 */ /* 0x000fc400078e006b */
[----:B------:R-:W2:Y:S04]  /*44890*/  LDL.LU R102, [R1+0x1908] ;  /* 0x0019080001667983 */ /* 0x000ea80000300800 */
[----:B------:R-:W-:Y:S01]  /*448a0*/  STL [R1+0x18d8], R104 ;  /* 0x0018d86801007387 */ /* 0x000fe20000100800 */
[----:B------:R-:W-:-:S03]  /*448b0*/  IADD3.X R112, R112, R0, RZ, P2, !PT ;  /* 0x0000000070707210 */ /* 0x000fc600017fe4ff */
[----:B------:R1:W-:Y:S01]  /*448c0*/  STL [R1+0x18d4], R107 ;  /* 0x0018d46b01007387 */ /* 0x0003e20000100800 */
[----:B------:R-:W-:-:S03]  /*448d0*/  IMAD.MOV.U32 R114, RZ, RZ, R104 ;  /* 0x000000ffff727224 */ /* 0x000fc600078e0068 */
[----:B------:R-:W-:Y:S04]  /*448e0*/  STL [R1+0x18e0], R111 ;  /* 0x0018e06f01007387 */ /* 0x000fe80000100800 */
[----:B-1----:R-:W2:Y:S04]  /*448f0*/  LDL.LU R107, [R1+0x18fc] ;  /* 0x0018fc00016b7983 */ /* 0x002ea80000300800 */
[----:B------:R1:W-:Y:S04]  /*44900*/  STL [R1+0x18dc], R112 ;  /* 0x0018dc7001007387 */ /* 0x0003e80000100800 */
[----:B------:R-:W2:Y:S01]  /*44910*/  LDL.LU R104, [R1+0x1904] ;  /* 0x0019040001687983 */ /* 0x000ea20000300800 */
[----:B------:R-:W-:-:S04]  /*44920*/  UISETP.GT.AND UP1, UPT, UR6, 0x21, UPT ;  /* 0x000000210600788c */ /* 0x000fc8000bf24270 */
[----:B------:R-:W-:-:S04]  /*44930*/  USEL UR4, URZ, 0x4, !UP1 ;  /* 0x000000043f047887 */ /* 0x000fc8000c800000 */
[----:B------:R-:W-:Y:S01]  /*44940*/  USEL UR4, UR4, URZ, !UP0 ;  /* 0x0000003f04047287 */ /* 0x000fe2000c000000 */
[----:B------:R-:W-:-:S05]  /*44950*/  IADD3 R11, P1, R11, R4, RZ ;  /* 0x000000040b0b7210 */ /* 0x000fca0007f3e0ff */
[----:B------:R-:W-:Y:S01]  /*44960*/  ISETP.NE.U32.AND P0, PT, RZ, UR4, PT ;  /* 0x00000004ff007c0c */ /* 0x000fe2000bf05070 */
[----:B------:R-:W-:Y:S02]  /*44970*/  IMAD.MOV.U32 R113, RZ, RZ, R112 ;  /* 0x000000ffff717224 */ /* 0x000fe400078e0070 */
[----:B-1----:R-:W-:Y:S01]  /*44980*/  IMAD.MOV.U32 R112, RZ, RZ, R111 ;  /* 0x000000ffff707224 */ /* 0x002fe200078e006f */
[----:B------:R1:W-:Y:S01]  /*44990*/  STL [R1+0x18e8], R11 ;  /* 0x0018e80b01007387 */ /* 0x0003e20000100800 */
[----:B------:R-:W-:-:S08]  /*449a0*/  UISETP.GT.AND UP1, UPT, UR6, 0x22, UPT ;  /* 0x000000220600788c */ /* 0x000fd0000bf24270 */
[----:B------:R-:W-:Y:S04]  /*449b0*/  LDGSTS.E [R3+0x10004], desc[UR60][R114.64], P0 ;  /* 0x1000400072037fae */ /* 0x000fe8000812187c */
[----:B------:R1:W-:Y:S01]  /*449c0*/  LDGSTS.E [R3+0x14004], desc[UR60][R112.64], P0 ;  /* 0x1400400070037fae */ /* 0x0003e2000812187c */
[----:B------:R-:W-:Y:S01]  /*449d0*/  USEL UR4, URZ, 0x4, !UP1 ;  /* 0x000000043f047887 */ /* 0x000fe2000c800000 */
[----:B-1----:R-:W-:-:S03]  /*449e0*/  MOV R112, R11 ;  /* 0x0000000b00707202 */ /* 0x002fc60000000f00 */
[----:B------:R-:W-:Y:S01]  /*449f0*/  USEL UR4, UR4, URZ, !UP0 ;  /* 0x0000003f04047287 */ /* 0x000fe2000c000000 */
[----:B---3--:R-:W-:-:S05]  /*44a00*/  IMAD.X R105, R105, 0x1, R0, P1 ;  /* 0x0000000169697824 */ /* 0x008fca00008e0600 */
[----:B------:R1:W-:Y:S01]  /*44a10*/  STL [R1+0x18e4], R105 ;  /* 0x0018e46901007387 */ /* 0x0003e20000100800 */
[----:B------:R-:W-:-:S03]  /*44a20*/  IMAD.MOV.U32 R113, RZ, RZ, R105 ;  /* 0x000000ffff717224 */ /* 0x000fc600078e0069 */
[----:B------:R-:W3:Y:S01]  /*44a30*/  LDL.LU R11, [R1+0x1910] ;  /* 0x00191000010b7983 */ /* 0x000ee20000300800 */
[----:B----4-:R-:W-:-:S03]  /*44a40*/  IADD3 R109, P2, R109, R4, RZ ;  /* 0x000000046d6d7210 */ /* 0x010fc60007f5e0ff */
[----:B-1----:R-:W4:Y:S02]  /*44a50*/  LDL.LU R105, [R1+0x190c] ;  /* 0x00190c0001697983 */ /* 0x002f240000300800 */
[----:B--2---:R-:W-:Y:S01]  /*44a60*/  IMAD.X R110, R110, 0x1, R0, P2 ;  /* 0x000000016e6e7824 */ /* 0x004fe200010e0600 */
[----:B------:R-:W-:Y:S01]  /*44a70*/  IADD3 R103, P3, R103, R4, RZ ;  /* 0x0000000467677210 */ /* 0x000fe20007f7e0ff */
[----:B------:R-:W-:Y:S02]  /*44a80*/  STL [R1+0x18f0], R109 ;  /* 0x0018f06d01007387 */ /* 0x000fe40000100800 */
[----:B------:R-:W-:Y:S02]  /*44a90*/  IMAD.MOV.U32 R111, RZ, RZ, R110 ;  /* 0x000000ffff6f7224 */ /* 0x000fe400078e006e */
[----:B------:R-:W-:Y:S01]  /*44aa0*/  IMAD.X R108, R108, 0x1, R0, P3 ;  /* 0x000000016c6c7824 */ /* 0x000fe200018e0600 */
[----:B------:R1:W-:Y:S01]  /*44ab0*/  STL [R1+0x18ec], R110 ;  /* 0x0018ec6e01007387 */ /* 0x0003e20000100800 */
[----:B------:R-:W-:-:S03]  /*44ac0*/  ISETP.NE.U32.AND P1, PT, RZ, UR4, PT ;  /* 0x00000004ff007c0c */ /* 0x000fc6000bf25070 */
[----:B------:R-:W-:Y:S04]  /*44ad0*/  STL [R1+0x18f8], R103 ;  /* 0x0018f86701007387 */ /* 0x000fe80000100800 */
[----:B------:R-:W-:Y:S01]  /*44ae0*/  LDGSTS.E [R3+0x18004], desc[UR60][R112.64], P0 ;  /* 0x1800400070037fae */ /* 0x000fe2000812187c */
[----:B-1----:R-:W-:-:S03]  /*44af0*/  IMAD.MOV.U32 R110, RZ, RZ, R109 ;  /* 0x000000ffff6e7224 */ /* 0x002fc600078e006d */
[----:B------:R1:W-:Y:S04]  /*44b00*/  STL [R1+0x18f4], R108 ;  /* 0x0018f46c01007387 */ /* 0x0003e80000100800 */
[----:B------:R-:W-:Y:S01]  /*44b10*/  LDGSTS.E [R3+0x1c004], desc[UR60][R110.64], P0 ;  /* 0x1c0040006e037fae */ /* 0x000fe2000812187c */
[----:B------:R-:W-:-:S03]  /*44b20*/  IADD3 R106, P0, R106, R4, RZ ;  /* 0x000000046a6a7210 */ /* 0x000fc60007f1e0ff */
[----:B------:R-:W2:Y:S01]  /*44b30*/  LDL.LU R113, [R1+0x1918] ;  /* 0x0019180001717983 */ /* 0x000ea20000300800 */
[----:B------:R-:W-:-:S03]  /*44b40*/  IADD3 R102, P2, R102, R4, RZ ;  /* 0x0000000466667210 */ /* 0x000fc60007f5e0ff */
[----:B------:R-:W2:Y:S01]  /*44b50*/  LDL.LU R111, [R1+0x1920] ;  /* 0x00192000016f7983 */ /* 0x000ea20000300800 */
[----:B------:R-:W-:Y:S01]  /*44b60*/  MOV R109, R108 ;  /* 0x0000006c006d7202 */ /* 0x000fe20000000f00 */
[----:B-1----:R-:W-:Y:S02]  /*44b70*/  IMAD.MOV.U32 R108, RZ, RZ, R103 ;  /* 0x000000ffff6c7224 */ /* 0x002fe400078e0067 */
[----:B------:R-:W2:Y:S04]  /*44b80*/  LDL.LU R114, [R1+0x1914] ;  /* 0x0019140001727983 */ /* 0x000ea80000300800 */
[----:B------:R-:W2:Y:S04]  /*44b90*/  LDL.LU R112, [R1+0x191c] ;  /* 0x00191c0001707983 */ /* 0x000ea80000300800 */
[----:B------:R-:W2:Y:S01]  /*44ba0*/  LDL.LU R103, [R1+0x1928] ;  /* 0x0019280001677983 */ /* 0x000ea20000300800 */
[----:B------:R-:W-:-:S03]  /*44bb0*/  IMAD.X R107, R107, 0x1, R0, P0 ;  /* 0x000000016b6b7824 */ /* 0x000fc600000e0600 */
[----:B------:R1:W-:Y:S04]  /*44bc0*/  STL [R1+0x1900], R106 ;  /* 0x0019006a01007387 */ /* 0x0003e80000100800 */
[----:B------:R-:W-:Y:S01]  /*44bd0*/  STL [R1+0x18fc], R107 ;  /* 0x0018fc6b01007387 */ /* 0x000fe20000100800 */
[----:B------:R-:W-:-:S03]  /*44be0*/  IMAD.X R104, R104, 0x1, R0, P2 ;  /* 0x0000000168687824 */ /* 0x000fc600010e0600 */
[----:B------:R1:W-:Y:S04]  /*44bf0*/  LDGSTS.E [R3+0x10008], desc[UR60][R108.64], P1 ;  /* 0x100080006c037fae */ /* 0x0003e8000892187c */
[----:B------:R1:W-:Y:S04]  /*44c00*/  STL [R1+0x1908], R102 ;  /* 0x0019086601007387 */ /* 0x0003e80000100800 */
[----:B------:R2:W-:Y:S04]  /*44c10*/  LDGSTS.E [R3+0x14008], desc[UR60][R106.64], P1 ;  /* 0x140080006a037fae */ /* 0x0005e8000892187c */
[----:B------:R1:W-:Y:S02]  /*44c20*/  STL [R1+0x1904], R104 ;  /* 0x0019046801007387 */ /* 0x0003e40000100800 */
[----:B-1----:R-:W-:-:S02]  /*44c30*/  IMAD.MOV.U32 R108, RZ, RZ, R102 ;  /* 0x000000ffff6c7224 */ /* 0x002fc400078e0066 */
[----:B------:R-:W-:Y:S01]  /*44c40*/  IMAD.MOV.U32 R109, RZ, RZ, R104 ;  /* 0x000000ffff6d7224 */ /* 0x000fe200078e0068 */
[----:B------:R-:W2:Y:S04]  /*44c50*/  LDL.LU R106, [R1+0x1924] ;  /* 0x00192400016a7983 */ /* 0x000ea80000300800 */
[----:B------:R-:W2:Y:S04]  /*44c60*/  LDL.LU R110, [R1+0x192c] ;  /* 0x00192c00016e7983 */ /* 0x000ea80000300800 */
[----:B------:R-:W-:Y:S04]  /*44c70*/  LDGSTS.E [R3+0x18008], desc[UR60][R108.64], P1 ;  /* 0x180080006c037fae */ /* 0x000fe8000892187c */
[----:B------:R-:W2:Y:S04]  /*44c80*/  LDL.LU R102, [R1+0x1930] ;  /* 0x0019300001667983 */ /* 0x000ea80000300800 */
[----:B------:R-:W2:Y:S04]  /*44c90*/  LDL.LU R109, [R1+0x1cb4] ;  /* 0x001cb400016d7983 */ /* 0x000ea80000300800 */
[----:B------:R-:W2:Y:S01]  /*44ca0*/  LDL.LU R104, [R1+0x1cb8] ;  /* 0x001cb80001687983 */ /* 0x000ea20000300800 */
[----:B------:R-:W-:-:S04]  /*44cb0*/  UISETP.GT.AND UP1, UPT, UR6, 0x23, UPT ;  /* 0x000000230600788c */ /* 0x000fc8000bf24270 */
[----:B------:R-:W-:-:S04]  /*44cc0*/  USEL UR4, URZ, 0x4, !UP1 ;  /* 0x000000043f047887 */ /* 0x000fc8000c800000 */
[----:B------:R-:W-:Y:S01]  /*44cd0*/  USEL UR4, UR4, URZ, !UP0 ;  /* 0x0000003f04047287 */ /* 0x000fe2000c000000 */
[----:B---3--:R-:W-:-:S05]  /*44ce0*/  IADD3 R11, P0, R11, R4, RZ ;  /* 0x000000040b0b7210 */ /* 0x008fca0007f1e0ff */
[----:B------:R-:W-:Y:S01]  /*44cf0*/  STL [R1+0x1910], R11 ;  /* 0x0019100b01007387 */ /* 0x000fe20000100800 */
[----:B------:R-:W-:Y:S01]  /*44d00*/  IMAD.MOV.U32 R116, RZ, RZ, R11 ;  /* 0x000000ffff747224 */ /* 0x000fe200078e000b */
[----:B----4-:R-:W-:-:S05]  /*44d10*/  IADD3.X R105, R105, R0, RZ, P0, !PT ;  /* 0x0000000069697210 */ /* 0x010fca00007fe4ff */
[----:B------:R1:W-:Y:S01]  /*44d20*/  STL [R1+0x190c], R105 ;  /* 0x00190c6901007387 */ /* 0x0003e20000100800 */
[----:B------:R-:W-:-:S03]  /*44d30*/  IMAD.MOV.U32 R117, RZ, RZ, R105 ;  /* 0x000000ffff757224 */ /* 0x000fc600078e0069 */
[----:B------:R-:W3:Y:S04]  /*44d40*/  LDL.LU R108, [R1+0x1cbc] ;  /* 0x001cbc00016c7983 */ /* 0x000ee80000300800 */
[----:B------:R-:W4:Y:S04]  /*44d50*/  LDL.LU R107, [R1+0x1cc0] ;  /* 0x001cc000016b7983 */ /* 0x000f280000300800 */
[----:B------:R-:W-:Y:S04]  /*44d60*/  LDGSTS.E [R3+0x1c008], desc[UR60][R116.64], P1 ;  /* 0x1c00800074037fae */ /* 0x000fe8000892187c */
[----:B-1----:R-:W3:Y:S04]  /*44d70*/  LDL.LU R105, [R1+0x1cc4] ;  /* 0x001cc40001697983 */ /* 0x002ee80000300800 */
[----:B------:R-:W3:Y:S01]  /*44d80*/  LDL.LU R11, [R1+0x1cc8] ;  /* 0x001cc800010b7983 */ /* 0x000ee20000300800 */
[----:B------:R-:W-:-:S02]  /*44d90*/  ISETP.NE.U32.AND P0, PT, RZ, UR4, PT ;  /* 0x00000004ff007c0c */ /* 0x000fc4000bf05070 */
[-C--:B--2---:R-:W-:Y:S02]  /*44da0*/  IADD3 R113, P1, R113, R4.reuse, RZ ;  /* 0x0000000471717210 */ /* 0x084fe40007f3e0ff */
[----:B------:R-:W-:-:S03]  /*44db0*/  IADD3 R111, P2, R111, R4, RZ ;  /* 0x000000046f6f7210 */ /* 0x000fc60007f5e0ff */
[--C-:B------:R-:W-:Y:S01]  /*44dc0*/  IMAD.X R114, R114, 0x1, R0.reuse, P1 ;  /* 0x0000000172727824 */ /* 0x100fe200008e0600 */
[----:B------:R-:W-:Y:S01]  /*44dd0*/  STL [R1+0x1918], R113 ;  /* 0x0019187101007387 */ /* 0x000fe20000100800 */
[----:B------:R-:W-:-:S03]  /*44de0*/  IMAD.X R112, R112, 0x1, R0, P2 ;  /* 0x0000000170707824 */ /* 0x000fc600010e0600 */
[----:B------:R1:W-:Y:S01]  /*44df0*/  STL [R1+0x1914], R114 ;  /* 0x0019147201007387 */ /* 0x0003e20000100800 */
[----:B------:R-:W-:Y:S01]  /*44e00*/  IMAD.MOV.U32 R115, RZ, RZ, R114 ;  /* 0x000000ffff737224 */ /* 0x000fe200078e0072 */
[----:B------:R-:W-:Y:S02]  /*44e10*/  IADD3 R103, P1, R103, R4, RZ ;  /* 0x0000000467677210 */ /* 0x000fe40007f3e0ff */
[----:B------:R-:W-:Y:S04]  /*44e20*/  STL [R1+0x1920], R111 ;  /* 0x0019206f01007387 */ /* 0x000fe80000100800 */
[----:B------:R2:W-:Y:S01]  /*44e30*/  STL [R1+0x191c], R112 ;  /* 0x00191c7001007387 */ /* 0x0005e20000100800 */
[----:B-1----:R-:W-:Y:S01]  /*44e40*/  MOV R114, R113 ;  /* 0x0000007100727202 */ /* 0x002fe20000000f00 */
[----:B------:R-:W-:-:S02]  /*44e50*/  IMAD.MOV.U32 R113, RZ, RZ, R112 ;  /* 0x000000ffff717224 */ /* 0x000fc400078e0070 */
[----:B------:R1:W-:Y:S04]  /*44e60*/  STL [R1+0x1928], R103 ;  /* 0x0019286701007387 */ /* 0x0003e80000100800 */
[----:B------:R-:W-:Y:S01]  /*44e70*/  LDGSTS.E [R3+0x1000c], desc[UR60][R114.64], P0 ;  /* 0x1000c00072037fae */ /* 0x000fe2000812187c */
[----:B--2---:R-:W-:-:S05]  /*44e80*/  IMAD.MOV.U32 R112, RZ, RZ, R111 ;  /* 0x000000ffff707224 */ /* 0x004fca00078e006f */
[----:B------:R2:W-:Y:S01]  /*44e90*/  LDGSTS.E [R3+0x1400c], desc[UR60][R112.64], P0 ;  /* 0x1400c00070037fae */ /* 0x0005e2000812187c */
[----:B------:R-:W-:Y:S02]  /*44ea0*/  IMAD.X R106, R106, 0x1, R0, P1 ;  /* 0x000000016a6a7824 */ /* 0x000fe400008e0600 */
[----:B--2---:R-:W-:-:S03]  /*44eb0*/  IMAD.MOV.U32 R112, RZ, RZ, R103 ;  /* 0x000000ffff707224 */ /* 0x004fc600078e0067 */
[----:B------:R2:W-:Y:S01]  /*44ec0*/  STL [R1+0x1924], R106 ;  /* 0x0019246a01007387 */ /* 0x0005e20000100800 */
[----:B------:R-:W-:-:S03]  /*44ed0*/  IMAD.MOV.U32 R113, RZ, RZ, R106 ;  /* 0x000000ffff717224 */ /* 0x000fc600078e006a */
[----:B-1----:R-:W3:Y:S01]  /*44ee0*/  LDL.LU R103, [R1+0x1cd0] ;  /* 0x001cd00001677983 */ /* 0x002ee20000300800 */
[----:B------:R-:W-:-:S03]  /*44ef0*/  IADD3 R102, P2, R102, R4, RZ ;  /* 0x0000000466667210 */ /* 0x000fc60007f5e0ff */
[----:B------:R-:W-:Y:S04]  /*44f00*/  LDGSTS.E [R3+0x1800c], desc[UR60][R112.64], P0 ;  /* 0x1800c00070037fae */ /* 0x000fe8000812187c */
[----:B--2---:R-:W2:Y:S01]  /*44f10*/  LDL.LU R106, [R1+0x1ccc] ;  /* 0x001ccc00016a7983 */ /* 0x004ea20000300800 */
[----:B------:R-:W-:Y:S02]  /*44f20*/  IADD3.X R110, R110, R0, RZ, P2, !PT ;  /* 0x000000006e6e7210 */ /* 0x000fe400017fe4ff */
[----:B------:R-:W-:Y:S01]  /*44f30*/  IADD3 R104, P3, R104, R4, RZ ;  /* 0x0000000468687210 */ /* 0x000fe20007f7e0ff */
[----:B------:R-:W-:Y:S04]  /*44f40*/  STL [R1+0x1930], R102 ;  /* 0x0019306601007387 */ /* 0x000fe80000100800 */
[----:B------:R-:W-:Y:S01]  /*44f50*/  IMAD.X R109, R109, 0x1, R0, P3 ;  /* 0x000000016d6d7824 */ /* 0x000fe200018e0600 */
[----:B------:R1:W-:Y:S04]  /*44f60*/  STL [R1+0x192c], R110 ;  /* 0x00192c6e01007387 */ /* 0x0003e80000100800 */
[----:B------:R1:W-:Y:S01]  /*44f70*/  STL [R1+0x1cb8], R104 ;  /* 0x001cb86801007387 */ /* 0x0003e20000100800 */
[----:B------:R-:W-:-:S03]  /*44f80*/  IMAD.MOV.U32 R111, RZ, RZ, R110 ;  /* 0x000000ffff6f7224 */ /* 0x000fc600078e006e */
[----:B------:R3:W-:Y:S04]  /*44f90*/  STL [R1+0x1cb4], R109 ;  /* 0x001cb46d01007387 */ /* 0x0007e80000100800 */
[----:B------:R-:W2:Y:S01]  /*44fa0*/  LDL.LU R113, [R1+0x1cd8] ;  /* 0x001cd80001717983 */ /* 0x000ea20000300800 */
[----:B-1----:R-:W-:-:S03]  /*44fb0*/  IMAD.MOV.U32 R110, RZ, RZ, R102 ;  /* 0x000000ffff6e7224 */ /* 0x002fc600078e0066 */
[----:B------:R-:W2:Y:S04]  /*44fc0*/  LDL.LU R102, [R1+0x1ce0] ;  /* 0x001ce00001667983 */ /* 0x000ea80000300800 */
[----:B------:R-:W2:Y:S04]  /*44fd0*/  LDL.LU R114, [R1+0x1cd4] ;  /* 0x001cd40001727983 */ /* 0x000ea80000300800 */
[----:B------:R1:W-:Y:S02]  /*44fe0*/  LDGSTS.E [R3+0x1c00c], desc[UR60][R110.64], P0 ;  /* 0x1c00c0006e037fae */ /* 0x0003e4000812187c */
[----:B-1----:R-:W-:-:S02]  /*44ff0*/  IMAD.MOV.U32 R110, RZ, RZ, R104 ;  /* 0x000000ffff6e7224 */ /* 0x002fc400078e0068 */
[----:B------:R-:W2:Y:S01]  /*45000*/  LDL.LU R104, [R1+0x1cdc] ;  /* 0x001cdc0001687983 */ /* 0x000ea20000300800 */
[----:B------:R-:W-:-:S04]  /*45010*/  UISETP.GT.AND UP1, UPT, UR6, 0x40, UPT ;  /* 0x000000400600788c */ /* 0x000fc8000bf24270 */
[----:B------:R-:W-:-:S04]  /*45020*/  USEL UR4, URZ, 0x4, !UP1 ;  /* 0x000000043f047887 */ /* 0x000fc8000c800000 */
[----:B------:R-:W-:-:S06]  /*45030*/  USEL UR4, UR4, URZ, !UP0 ;  /* 0x0000003f04047287 */ /* 0x000fcc000c000000 */
[----:B------:R-:W-:Y:S01]  /*45040*/  ISETP.NE.U32.AND P1, PT, RZ, UR4, PT ;  /* 0x00000004ff007c0c */ /* 0x000fe2000bf25070 */
[----:B------:R-:W-:-:S12]  /*45050*/  IMAD.MOV.U32 R111, RZ, RZ, R109 ;  /* 0x000000ffff6f7224 */ /* 0x000fd800078e006d */
[----:B------:R-:W-:Y:S01]  /*45060*/  LDGSTS.E [R3+0x20000], desc[UR60][R110.64], P1 ;  /* 0x200000006e037fae */ /* 0x000fe2000892187c */
[----:B------:R-:W-:-:S04]  /*45070*/  UISETP.GT.AND UP1, UPT, UR6, 0x41, UPT ;  /* 0x000000410600788c */ /* 0x000fc8000bf24270 */
[----:B------:R-:W-:-:S04]  /*45080*/  USEL UR4, URZ, 0x4, !UP1 ;  /* 0x000000043f047887 */ /* 0x000fc8000c800000 */
[----:B------:R-:W-:Y:S01]  /*45090*/  USEL UR4, UR4, URZ, !UP0 ;  /* 0x0000003f04047287 */ /* 0x000fe2000c000000 */
[----:B----4-:R-:W-:-:S04]  /*450a0*/  IADD3 R107, P0, R107, R4, RZ ;  /* 0x000000046b6b7210 */ /* 0x010fc80007f1e0ff */
[----:B---3--:R-:W-:Y:S01]  /*450b0*/  IADD3.X R108, R108, R0, RZ, P0, !PT ;  /* 0x000000006c6c7210 */ /* 0x008fe200007fe4ff */
[----:B------:R-:W-:Y:S04]  /*450c0*/  STL [R1+0x1cc0], R107 ;  /* 0x001cc06b01007387 */ /* 0x000fe80000100800 */
[----:B------:R1:W-:Y:S01]  /*450d0*/  STL [R1+0x1cbc], R108 ;  /* 0x001cbc6c01007387 */ /* 0x0003e20000100800 */
[----:B------:R-:W-:Y:S01]  /*450e0*/  IMAD.MOV.U32 R109, RZ, RZ, R108 ;  /* 0x000000ffff6d7224 */ /* 0x000fe200078e006c */
[----:B------:R-:W-:-:S05]  /*450f0*/  IADD3 R11, P2, R11, R4, RZ ;  /* 0x000000040b0b7210 */ /* 0x000fca0007f5e0ff */
[----:B------:R-:W-:Y:S02]  /*45100*/  IMAD.X R105, R105, 0x1, R0, P2 ;  /* 0x0000000169697824 */ /* 0x000fe400010e0600 */
[----:B-1----:R-:W-:Y:S01]  /*45110*/  IMAD.MOV.U32 R108, RZ, RZ, R107 ;  /* 0x000000ffff6c7224 */ /* 0x002fe200078e006b */
[----:B------:R1:W-:Y:S04]  /*45120*/  STL [R1+0x1cc8], R11 ;  /* 0x001cc80b01007387 */ /* 0x0003e80000100800 */
[----:B------:R3:W-:Y:S04]  /*45130*/  LDGSTS.E [R3+0x24000], desc[UR60][R108.64], P1 ;  /* 0x240000006c037fae */ /* 0x0007e8000892187c */
[----:B------:R4:W-:Y:S04]  /*45140*/  STL [R1+0x1cc4], R105 ;  /* 0x001cc46901007387 */ /* 0x0009e80000100800 */
[----:B------:R-:W2:Y:S01]  /*45150*/  LDL.LU R111, [R1+0x1ce8] ;  /* 0x001ce800016f7983 */ /* 0x000ea20000300800 */
[----:B---3--:R-:W-:-:S03]  /*45160*/  IMAD.MOV.U32 R108, RZ, RZ, R11 ;  /* 0x000000ffff6c7224 */ /* 0x008fc600078e000b */
[----:B------:R-:W3:Y:S01]  /*45170*/  LDL.LU R112, [R1+0x1ce4] ;  /* 0x001ce40001707983 */ /* 0x000ee20000300800 */
[----:B------:R-:W-:-:S05]  /*45180*/  IMAD.MOV.U32 R109, RZ, RZ, R105 ;  /* 0x000000ffff6d7224 */ /* 0x000fca00078e0069 */
[----:B------:R-:W-:Y:S04]  /*45190*/  LDGSTS.E [R3+0x28000], desc[UR60][R108.64], P1 ;  /* 0x280000006c037fae */ /* 0x000fe8000892187c */
[----:B------:R-:W3:Y:S04]  /*451a0*/  LDL.LU R109, [R1+0x1cec] ;  /* 0x001cec00016d7983 */ /* 0x000ee80000300800 */
[----:B-1----:R-:W3:Y:S04]  /*451b0*/  LDL.LU R11, [R1+0x1cf0] ;  /* 0x001cf000010b7983 */ /* 0x002ee80000300800 */
[----:B------:R-:W3:Y:S04]  /*451c0*/  LDL.LU R110, [R1+0x1cf4] ;  /* 0x001cf400016e7983 */ /* 0x000ee80000300800 */
[----:B----4-:R-:W4:Y:S01]  /*451d0*/  LDL.LU R105, [R1+0x1cf8] ;  /* 0x001cf80001697983 */ /* 0x010f220000300800 */
[----:B------:R-:W-:-:S04]  /*451e0*/  IADD3 R103, P0, R103, R4, RZ ;  /* 0x0000000467677210 */ /* 0x000fc80007f1e0ff */
[----:B--2---:R-:W-:Y:S01]  /*451f0*/  IADD3.X R106, R106, R0, RZ, P0, !PT ;  /* 0x000000006a6a7210 */ /* 0x004fe200007fe4ff */
[----:B------:R-:W-:Y:S04]  /*45200*/  STL [R1+0x1cd0], R103 ;  /* 0x001cd06701007387 */ /* 0x000fe80000100800 */
[----:B------:R1:W-:Y:S01]  /*45210*/  STL [R1+0x1ccc], R106 ;  /* 0x001ccc6a01007387 */ /* 0x0003e20000100800 */
[----:B------:R-:W-:Y:S01]  /*45220*/  IMAD.MOV.U32 R107, RZ, RZ, R106 ;  /* 0x000000ffff6b7224 */ /* 0x000fe200078e006a */
[----:B------:R-:W-:Y:S02]  /*45230*/  ISETP.NE.U32.AND P0, PT, RZ, UR4, PT ;  /* 0x00000004ff007c0c */ /* 0x000fe4000bf05070 */
[----:B------:R-:W2:Y:S01]  /*45240*/  LDL.LU R108, [R1+0x1cfc] ;  /* 0x001cfc00016c7983 */ /* 0x000ea20000300800 */
[----:B-1----:R-:W-:-:S03]  /*45250*/  IMAD.MOV.U32 R106, RZ, RZ, R103 ;  /* 0x000000ffff6a7224 */ /* 0x002fc600078e0067 */
[----:B------:R-:W2:Y:S04]  /*45260*/  LDL.LU R103, [R1+0x1d00] ;  /* 0x001d000001677983 */ /* 0x000ea80000300800 */
[----:B------:R-:W-:Y:S01]  /*45270*/  LDGSTS.E [R3+0x2c000], desc[UR60][R106.64], P1 ;  /* 0x2c0000006a037fae */ /* 0x000fe2000892187c */
[-C--:B------:R-:W-:Y:S02]  /*45280*/  IADD3 R113, P1, R113, R4.reuse, RZ ;  /* 0x0000000471717210 */ /* 0x080fe40007f3e0ff */
[----:B------:R-:W-:-:S03]  /*45290*/  IADD3 R102, P2, R102, R4, RZ ;  /* 0x0000000466667210 */ /* 0x000fc60007f5e0ff */
[----:B------:R-:W-:Y:S01]  /*452a0*/  IMAD.X R114, R114, 0x1, R0, P1 ;  /* 0x0000000172727824 */ /* 0x000fe200008e0600 */
[----:B------:R-:W2:Y:S04]  /*452b0*/  LDL.LU R107, [R1+0x1d04] ;  /* 0x001d0400016b7983 */ /* 0x000ea80000300800 */
[----:B------:R-:W2:Y:S01]  /*452c0*/  LDL.LU R106, [R1+0x1d08] ;  /* 0x001d0800016a7983 */ /* 0x000ea20000300800 */
[----:B------:R-:W-:-:S03]  /*452d0*/  IMAD.MOV.U32 R115, RZ, RZ, R114 ;  /* 0x000000ffff737224 */ /* 0x000fc600078e0072 */
[----:B------:R-:W-:Y:S04]  /*452e0*/  STL [R1+0x1cd8], R113 ;  /* 0x001cd87101007387 */ /* 0x000fe80000100800 */
[----:B------:R1:W-:Y:S01]  /*452f0*/  STL [R1+0x1cd4], R114 ;  /* 0x001cd47201007387 */ /* 0x0003e20000100800 */
[----:B------:R-:W-:Y:S01]  /*45300*/  IMAD.X R104, R104, 0x1, R0, P2 ;  /* 0x0000000168687824 */ /* 0x000fe200010e0600 */
[----:B-1----:R-:W-:Y:S02]  /*45310*/  MOV R114, R113 ;  /* 0x0000007100727202 */ /* 0x002fe40000000f00 */
[----:B------:R-:W-:Y:S04]  /*45320*/  STL [R1+0x1ce0], R102 ;  /* 0x001ce06601007387 */ /* 0x000fe80000100800 */
[----:B------:R1:W-:Y:S04]  /*45330*/  LDGSTS.E [R3+0x20004], desc[UR60][R114.64], P0 ;  /* 0x2000400072037fae */ /* 0x0003e8000812187c */
[----:B------:R1:W-:Y:S02]  /*45340*/  STL [R1+0x1cdc], R104 ;  /* 0x001cdc6801007387 */ /* 0x0003e40000100800 */
[----:B-1----:R-:W-:-:S02]  /*45350*/  IMAD.MOV.U32 R115, RZ, RZ, R104 ;  /* 0x000000ffff737224 */ /* 0x002fc400078e0068 */
[----:B------:R-:W-:Y:S01]  /*45360*/  IMAD.MOV.U32 R114, RZ, RZ, R102 ;  /* 0x000000ffff727224 */ /* 0x000fe200078e0066 */
[----:B------:R-:W2:Y:S04]  /*45370*/  LDL.LU R104, [R1+0x1d0c] ;  /* 0x001d0c0001687983 */ /* 0x000ea80000300800 */
[----:B------:R-:W2:Y:S01]  /*45380*/  LDL.LU R102, [R1+0x1d10] ;  /* 0x001d100001667983 */ /* 0x000ea20000300800 */
[----:B------:R-:W-:-:S03]  /*45390*/  UISETP.GT.AND UP1, UPT, UR6, 0x42, UPT ;  /* 0x000000420600788c */ /* 0x000fc6000bf24270 */
[----:B------:R-:W-:Y:S01]  /*453a0*/  LDGSTS.E [R3+0x24004], desc[UR60][R114.64], P0 ;  /* 0x2400400072037fae */ /* 0x000fe2000812187c */
[----:B------:R-:W-:-:S04]  /*453b0*/  USEL UR4, URZ, 0x4, !UP1 ;  /* 0x000000043f047887 */ /* 0x000fc8000c800000 */
[----:B------:R-:W-:Y:S01]  /*453c0*/  USEL UR4, UR4, URZ, !UP0 ;  /* 0x0000003f04047287 */ /* 0x000fe2000c000000 */
[----:B------:R-:W-:-:S05]  /*453d0*/  IADD3 R111, P1, R111, R4, RZ ;  /* 0x000000046f6f7210 */ /* 0x000fca0007f3e0ff */
[----:B---3--:R-:W-:Y:S01]  /*453e0*/  IMAD.X R112, R112, 0x1, R0, P1 ;  /* 0x0000000170707824 */ /* 0x008fe200008e0600 */
[----:B------:R-:W-:Y:S01]  /*453f0*/  STL [R1+0x1ce8], R111 ;  /* 0x001ce86f01007387 */ /* 0x000fe20000100800 */
[----:B------:R-:W-:Y:S02]  /*45400*/  ISETP.NE.U32.AND P1, PT, RZ, UR4, PT ;  /* 0x00000004ff007c0c */ /* 0x000fe4000bf25070 */
[----:B------:R-:W-:Y:S01]  /*45410*/  IMAD.MOV.U32 R113, RZ, RZ, R112 ;  /* 0x000000ffff717224 */ /* 0x000fe200078e0070 */
[----:B------:R1:W-:Y:S02]  /*45420*/  STL [R1+0x1ce4], R112 ;  /* 0x001ce47001007387 */ /* 0x0003e40000100800 */
[----:B-1----:R-:W-:-:S05]  /*45430*/  IMAD.MOV.U32 R112, RZ, RZ, R111 ;  /* 0x000000ffff707224 */ /* 0x002fca00078e006f */
[----:B------:R1:W-:Y:S01]  /*45440*/  LDGSTS.E [R3+0x28004], desc[UR60][R112.64], P0 ;  /* 0x2800400070037fae */ /* 0x0003e2000812187c */
[----:B------:R-:W-:-:S04]  /*45450*/  IADD3 R11, P2, R11, R4, RZ ;  /* 0x000000040b0b7210 */ /* 0x000fc80007f5e0ff */
[----:B------:R-:W-:Y:S02]  /*45460*/  IADD3.X R109, R109, R0, RZ, P2, !PT ;  /* 0x000000006d6d7210 */ /* 0x000fe400017fe4ff */
[----:B----4-:R-:W-:Y:S01]  /*45470*/  IADD3 R105, P3, R105, R4, RZ ;  /* 0x0000000469697210 */ /* 0x010fe20007f7e0ff */
[----:B------:R-:W-:Y:S04]  /*45480*/  STL [R1+0x1cf0], R11 ;  /* 0x001cf00b01007387 */ /* 0x000fe80000100800 */
[----:B------:R-:W-:Y:S01]  /*45490*/  IMAD.X R110, R110, 0x1, R0, P3 ;  /* 0x000000016e6e7824 */ /* 0x000fe200018e0600 */
[----:B------:R3:W-:Y:S01]  /*454a0*/  STL [R1+0x1cec], R109 ;  /* 0x001cec6d01007387 */ /* 0x0007e20000100800 */
[----:B-1----:R-:W-:Y:S02]  /*454b0*/  IMAD.MOV.U32 R112, RZ, RZ, R11 ;  /* 0x000000ffff707224 */ /* 0x002fe400078e000b */
[----:B------:R-:W-:Y:S01]  /*454c0*/  IMAD.MOV.U32 R113, RZ, RZ, R109 ;  /* 0x000000ffff717224 */ /* 0x000fe200078e006d */
[----:B------:R-:W-:Y:S01]  /*454d0*/  STL [R1+0x1cf8], R105 ;  /* 0x001cf86901007387 */ /* 0x000fe20000100800 */
[----:B------:R-:W-:-:S03]  /*454e0*/  IMAD.MOV.U32 R111, RZ, RZ, R110 ;  /* 0x000000ffff6f7224 */ /* 0x000fc600078e006e */
[----:B------:R1:W-:Y:S04]  /*454f0*/  STL [R1+0x1cf4], R110 ;  /* 0x001cf46e01007387 */ /* 0x0003e80000100800 */
[----:B---3--:R-:W3:Y:S04]  /*45500*/  LDL.LU R109, [R1+0x1d18] ;  /* 0x001d1800016d7983 */ /* 0x008ee80000300800 */
[----:B------:R4:W-:Y:S01]  /*45510*/  LDGSTS.E [R3+0x2c004], desc[UR60][R112.64], P0 ;  /* 0x2c00400070037fae */ /* 0x0009e2000812187c */
[----:B-1----:R-:W-:-:S03]  /*45520*/  IMAD.MOV.U32 R110, RZ, RZ, R105 ;  /* 0x000000ffff6e7224 */ /* 0x002fc600078e0069 */
[----:B------:R-:W3:Y:S04]  /*45530*/  LDL.LU R11, [R1+0x1d20] ;  /* 0x001d2000010b7983 */ /* 0x000ee80000300800 */
[----:B------:R-:W-:Y:S04]  /*45540*/  LDGSTS.E [R3+0x20008], desc[UR60][R110.64], P1 ;  /* 0x200080006e037fae */ /* 0x000fe8000892187c */
[----:B------:R-:W3:Y:S01]  /*45550*/  LDL.LU R110, [R1+0x1d14] ;  /* 0x001d1400016e7983 */ /* 0x000ee20000300800 */
[----:B--2---:R-:W-:-:S03]  /*45560*/  IADD3 R103, P0, R103, R4, RZ ;  /* 0x0000000467677210 */ /* 0x004fc60007f1e0ff */
[----:B------:R-:W2:Y:S01]  /*45570*/  LDL.LU R105, [R1+0x1d1c] ;  /* 0x001d1c0001697983 */ /* 0x000ea20000300800 */
[----:B------:R-:W-:-:S03]  /*45580*/  IADD3.X R108, R108, R0, RZ, P0, !PT ;  /* 0x000000006c6c7210 */ /* 0x000fc600007fe4ff */
[----:B------:R1:W-:Y:S01]  /*45590*/  STL [R1+0x1d00], R103 ;  /* 0x001d006701007387 */ /* 0x0003e20000100800 */
[----:B------:R-:W-:-:S03]  /*455a0*/  IADD3 R106, P2, R106, R4, RZ ;  /* 0x000000046a6a7210 */ /* 0x000fc60007f5e0ff */
[----:B------:R1:W-:Y:S02]  /*455b0*/  STL [R1+0x1cfc], R108 ;  /* 0x001cfc6c01007387 */ /* 0x0003e40000100800 */
[----:B------:R-:W-:Y:S02]  /*455c0*/  IMAD.X R107, R107, 0x1, R0, P2 ;  /* 0x000000016b6b7824 */ /* 0x000fe400010e0600 */
[----:B------:R1:W-:Y:S01]  /*455d0*/  STL [R1+0x1d08], R106 ;  /* 0x001d086a01007387 */ /* 0x0003e20000100800 */
[----:B----4-:R-:W-:-:S03]  /*455e0*/  IMAD.MOV.U32 R112, RZ, RZ, R103 ;  /* 0x000000ffff707224 */ /* 0x010fc600078e0067 */
[----:B------:R4:W-:Y:S04]  /*455f0*/  STL [R1+0x1d04], R107 ;  /* 0x001d046b01007387 */ /* 0x0009e80000100800 */
[----:B-1----:R-:W2:Y:S01]  /*45600*/  LDL.LU R103, [R1+0x1d28] ;  /* 0x001d280001677983 */ /* 0x002ea20000300800 */
[----:B------:R-:W-:-:S03]  /*45610*/  IMAD.MOV.U32 R113, RZ, RZ, R108 ;  /* 0x000000ffff717224 */ /* 0x000fc600078e006c */
[----:B------:R-:W2:Y:S04]  /*45620*/  LDL.LU R108, [R1+0x1d24] ;  /* 0x001d2400016c7983 */ /* 0x000ea80000300800 */
[----:B------:R-:W-:Y:S04]  /*45630*/  LDGSTS.E [R3+0x24008], desc[UR60][R112.64], P1 ;  /* 0x2400800070037fae */ /* 0x000fe8000892187c */
[----:B------:R1:W-:Y:S01]  /*45640*/  LDGSTS.E [R3+0x28008], desc[UR60][R106.64], P1 ;  /* 0x280080006a037fae */ /* 0x0003e2000892187c */
[----:B------:R-:W-:-:S05]  /*45650*/  IADD3 R102, P0, R102, R4, RZ ;  /* 0x0000000466667210 */ /* 0x000fca0007f1e0ff */
[----:B------:R-:W-:Y:S01]  /*45660*/  IMAD.X R104, R104, 0x1, R0, P0 ;  /* 0x0000000168687824 */ /* 0x000fe200000e0600 */
[----:B------:R4:W-:Y:S04]  /*45670*/  STL [R1+0x1d10], R102 ;  /* 0x001d106601007387 */ /* 0x0009e80000100800 */
[----:B------:R4:W-:Y:S04]  /*45680*/  STL [R1+0x1d0c], R104 ;  /* 0x001d0c6801007387 */ /* 0x0009e80000100800 */
[----:B------:R-:W2:Y:S04]  /*45690*/  LDL.LU R113, [R1+0x1d30] ;  /* 0x001d300001717983 */ /* 0x000ea80000300800 */
[----:B------:R-:W2:Y:S04]  /*456a0*/  LDL.LU R111, [R1+0x20b8] ;  /* 0x0020b800016f7983 */ /* 0x000ea80000300800 */
[----:B------:R-:W2:Y:S01]  /*456b0*/  LDL.LU R114, [R1+0x1d2c] ;  /* 0x001d2c0001727983 */ /* 0x000ea20000300800 */
[----:B-1----:R-:W-:Y:S01]  /*456c0*/  IMAD.MOV.U32 R106, RZ, RZ, R102 ;  /* 0x000000ffff6a7224 */ /* 0x002fe200078e0066 */
[----:B----4-:R-:W-:-:S02]  /*456d0*/  MOV R107, R104 ;  /* 0x00000068006b7202 */ /* 0x010fc40000000f00 */
[----:B------:R-:W4:Y:S04]  /*456e0*/  LDL.LU R112, [R1+0x20b4] ;  /* 0x0020b40001707983 */ /* 0x000f280000300800 */
[----:B------:R-:W-:Y:S04]  /*456f0*/  LDGSTS.E [R3+0x2c008], desc[UR60][R106.64], P1 ;  /* 0x2c0080006a037fae */ /* 0x000fe8000892187c */
[----:B------:R-:W4:Y:S04]  /*45700*/  LDL.LU R107, [R1+0x20bc] ;  /* 0x0020bc00016b7983 */ /* 0x000f280000300800 */
[----:B------:R-:W4:Y:S04]  /*45710*/  LDL.LU R102, [R1+0x20c0] ;  /* 0x0020c00001667983 */ /* 0x000f280000300800 */
[----:B------:R-:W4:Y:S04]  /*45720*/  LDL.LU R106, [R1+0x20c4] ;  /* 0x0020c400016a7983 */ /* 0x000f280000300800 */
[----:B------:R-:W4:Y:S01]  /*45730*/  LDL.LU R104, [R1+0x20c8] ;  /* 0x0020c80001687983 */ /* 0x000f220000300800 */
[----:B------:R-:W-:-:S04]  /*45740*/  UISETP.GT.AND UP1, UPT, UR6, 0x43, UPT ;  /* 0x000000430600788c */ /* 0x000fc8000bf24270 */
[----:B------:R-:W-:-:S04]  /*45750*/  USEL UR4, URZ, 0x4, !UP1 ;  /* 0x000000043f047887 */ /* 0x000fc8000c800000 */
[----:B------:R-:W-:-:S06]  /*45760*/  USEL UR4, UR4, URZ, !UP0 ;  /* 0x0000003f04047287 */ /* 0x000fcc000c000000 */
[----:B------:R-:W-:Y:S01]  /*45770*/  ISETP.NE.U32.AND P0, PT, RZ, UR4, PT ;  /* 0x00000004ff007c0c */ /* 0x000fe2000bf05070 */
[----:B------:R-:W-:-:S04]  /*45780*/  UISETP.GT.AND UP1, UPT, UR6, 0x60, UPT ;  /* 0x000000600600788c */ /* 0x000fc8000bf24270 */
[----:B------:R-:W-:-:S04]  /*45790*/  USEL UR4, URZ, 0x4, !UP1 ;  /* 0x000000043f047887 */ /* 0x000fc8000c800000 */
[----:B------:R-:W-:Y:S01]  /*457a0*/  USEL UR4, UR4, URZ, !UP0 ;  /* 0x0000003f04047287 */ /* 0x000fe2000c000000 */
[-C--:B---3--:R-:W-:Y:S02]  /*457b0*/  IADD3 R109, P1, R109, R4.reuse, RZ ;  /* 0x000000046d6d7210 */ /* 0x088fe40007f3e0ff */
[----:B------:R-:W-:-:S03]  /*457c0*/  IADD3 R11, P2, R11, R4, RZ ;  /* 0x000000040b0b7210 */ /* 0x000fc60007f5e0ff */
[----:B------:R-:W-:Y:S01]  /*457d0*/  IMAD.MOV.U32 R116, RZ, RZ, R109 ;  /* 0x000000ffff747224 */ /* 0x000fe200078e006d */
[----:B------:R-:W-:Y:S01]  /*457e0*/  STL [R1+0x1d18], R109 ;  /* 0x001d186d01007387 */ /* 0x000fe20000100800 */
[----:B------:R-:W-:-:S04]  /*457f0*/  IMAD.X R110, R110, 0x1, R0, P1 ;  /* 0x000000016e6e7824 */ /* 0x000fc800008e0600 */
[----:B------:R-:W-:Y:S02]  /*45800*/  IMAD.MOV.U32 R117, RZ, RZ, R110 ;  /* 0x000000ffff757224 */ /* 0x000fe400078e006e */
[----:B--2---:R-:W-:Y:S01]  /*45810*/  IMAD.X R105, R105, 0x1, R0, P2 ;  /* 0x0000000169697824 */ /* 0x004fe200010e0600 */
[----:B------:R-:W-:Y:S04]  /*45820*/  STL [R1+0x1d14], R110 ;  /* 0x001d146e01007387 */ /* 0x000fe80000100800 */
[----:B------:R-:W-:Y:S04]  /*45830*/  STL [R1+0x1d20], R11 ;  /* 0x001d200b01007387 */ /* 0x000fe80000100800 */
[----:B------:R1:W-:Y:S04]  /*45840*/  LDGSTS.E [R3+0x2000c], desc[UR60][R116.64], P0 ;  /* 0x2000c00074037fae */ /* 0x0003e8000812187c */
[----:B------:R2:W-:Y:S01]  /*45850*/  STL [R1+0x1d1c], R105 ;  /* 0x001d1c6901007387 */ /* 0x0005e20000100800 */
[----:B-1----:R-:W-:Y:S01]  /*45860*/  MOV R117, R105 ;  /* 0x0000006900757202 */ /* 0x002fe20000000f00 */
[----:B------:R-:W-:-:S02]  /*45870*/  IMAD.MOV.U32 R116, RZ, RZ, R11 ;  /* 0x000000ffff747224 */ /* 0x000fc400078e000b */
[----:B--2---:R-:W2:Y:S04]  /*45880*/  LDL.LU R105, [R1+0x20cc] ;  /* 0x0020cc0001697983 */ /* 0x004ea80000300800 */
[----:B------:R-:W3:Y:S01]  /*45890*/  LDL.LU R11, [R1+0x20d0] ;  /* 0x0020d000010b7983 */ /* 0x000ee20000300800 */
[----:B------:R-:W-:-:S03]  /*458a0*/  IADD3 R103, P1, R103, R4, RZ ;  /* 0x0000000467677210 */ /* 0x000fc60007f3e0ff */
[----:B------:R-:W-:Y:S02]  /*458b0*/  LDGSTS.E [R3+0x2400c], desc[UR60][R116.64], P0 ;  /* 0x2400c00074037fae */ /* 0x000fe4000812187c */
[----:B------:R-:W-:Y:S02]  /*458c0*/  IMAD.X R108, R108, 0x1, R0, P1 ;  /* 0x000000016c6c7824 */ /* 0x000fe400008e0600 */
[----:B------:R-:W-:Y:S02]  /*458d0*/  STL [R1+0x1d28], R103 ;  /* 0x001d286701007387 */ /* 0x000fe40000100800 */
[----:B------:R-:W-:Y:S02]  /*458e0*/  IMAD.MOV.U32 R109, RZ, RZ, R108 ;  /* 0x000000ffff6d7224 */ /* 0x000fe400078e006c */
[----:B------:R1:W-:Y:S04]  /*458f0*/  STL [R1+0x1d24], R108 ;  /* 0x001d246c01007387 */ /* 0x0003e80000100800 */
[----:B------:R-:W2:Y:S01]  /*45900*/  LDL.LU R110, [R1+0x20d4] ;  /* 0x0020d400016e7983 */ /* 0x000ea20000300800 */
[----:B-1----:R-:W-:-:S05]  /*45910*/  IMAD.MOV.U32 R108, RZ, RZ, R103 ;  /* 0x000000ffff6c7224 */ /* 0x002fca00078e0067 */
[----:B------:R-:W-:Y:S01]  /*45920*/  LDGSTS.E [R3+0x2800c], desc[UR60][R108.64], P0 ;  /* 0x2800c0006c037fae */ /* 0x000fe2000812187c */
[----:B------:R-:W-:-:S03]  /*45930*/  IADD3 R113, P2, R113, R4, RZ ;  /* 0x0000000471717210 */ /* 0x000fc60007f5e0ff */
[----:B------:R-:W2:Y:S04]  /*45940*/  LDL.LU R109, [R1+0x20d8] ;  /* 0x0020d800016d7983 */ /* 0x000ea80000300800 */
[----:B------:R-:W2:Y:S01]  /*45950*/  LDL.LU R108, [R1+0x20dc] ;  /* 0x0020dc00016c7983 */ /* 0x000ea20000300800 */
[----:B------:R-:W-:-:S03]  /*45960*/  IMAD.X R114, R114, 0x1, R0, P2 ;  /* 0x0000000172727824 */ /* 0x000fc600010e0600 */
[----:B------:R-:W2:Y:S01]  /*45970*/  LDL.LU R103, [R1+0x20e0] ;  /* 0x0020e00001677983 */ /* 0x000ea20000300800 */
[----:B------:R-:W-:-:S03]  /*45980*/  IADD3 R111, P3, R111, R4, RZ ;  /* 0x000000046f6f7210 */ /* 0x000fc60007f7e0ff */
[----:B------:R-:W-:Y:S01]  /*45990*/  STL [R1+0x1d30], R113 ;  /* 0x001d307101007387 */ /* 0x000fe20000100800 */
[----:B------:R-:W-:-:S03]  /*459a0*/  MOV R115, R114 ;  /* 0x0000007200737202 */ /* 0x000fc60000000f00 */
[----:B------:R1:W-:Y:S01]  /*459b0*/  STL [R1+0x1d2c], R114 ;  /* 0x001d2c7201007387 */ /* 0x0003e20000100800 */
[----:B------:R-:W-:Y:S01]  /*459c0*/  ISETP.NE.U32.AND P1, PT, RZ, UR4, PT ;  /* 0x00000004ff007c0c */ /* 0x000fe2000bf25070 */
[----:B----4-:R-:W-:Y:S02]  /*459d0*/  IMAD.X R112, R112, 0x1, R0, P3 ;  /* 0x0000000170707824 */ /* 0x010fe400018e0600 */
[----:B-1----:R-:W-:Y:S01]  /*459e0*/  IMAD.MOV.U32 R114, RZ, RZ, R113 ;  /* 0x000000ffff727224 */ /* 0x002fe200078e0071 */
[----:B------:R-:W-:Y:S04]  /*459f0*/  STL [R1+0x20b8], R111 ;  /* 0x0020b86f01007387 */ /* 0x000fe80000100800 */
[----:B------:R-:W-:Y:S01]  /*45a00*/  LDGSTS.E [R3+0x2c00c], desc[UR60][R114.64], P0 ;  /* 0x2c00c00072037fae */ /* 0x000fe2000812187c */
[----:B------:R-:W-:Y:S01]  /*45a10*/  IADD3 R102, P0, R102, R4, RZ ;  /* 0x0000000466667210 */ /* 0x000fe20007f1e0ff */
[----:B------:R-:W-:-:S02]  /*45a20*/  IMAD.MOV.U32 R113, RZ, RZ, R112 ;  /* 0x000000ffff717224 */ /* 0x000fc400078e0070 */
[----:B------:R1:W-:Y:S02]  /*45a30*/  STL [R1+0x20b4], R112 ;  /* 0x0020b47001007387 */ /* 0x0003e40000100800 */
[----:B------:R-:W-:Y:S01]  /*45a40*/  IMAD.X R107, R107, 0x1, R0, P0 ;  /* 0x000000016b6b7824 */ /* 0x000fe200000e0600 */
[----:B------:R-:W-:Y:S01]  /*45a50*/  IADD3 R104, P2, R104, R4, RZ ;  /* 0x0000000468687210 */ /* 0x000fe20007f5e0ff */
[----:B------:R4:W-:Y:S01]  /*45a60*/  STL [R1+0x20c0], R102 ;  /* 0x0020c06601007387 */ /* 0x0009e20000100800 */
[----:B-1----:R-:W-:-:S03]  /*45a70*/  IMAD.MOV.U32 R112, RZ, RZ, R111 ;  /* 0x000000ffff707224 */ /* 0x002fc600078e006f */
[----:B------:R1:W-:Y:S01]  /*45a80*/  STL [R1+0x20bc], R107 ;  /* 0x0020bc6b01007387 */ /* 0x0003e20000100800 */
[----:B------:R-:W-:-:S03]  /*45a90*/  IMAD.X R106, R106, 0x1, R0, P2 ;  /* 0x000000016a6a7824 */ /* 0x000fc600010e0600 */
[----:B------:R4:W-:Y:S04]  /*45aa0*/  LDGSTS.E [R3+0x30000], desc[UR60][R112.64], P1 ;  /* 0x3000000070037fae */ /* 0x0009e8000892187c */
[----:B------:R-:W-:Y:S01]  /*45ab0*/  STL [R1+0x20c8], R104 ;  /* 0x0020c86801007387 */ /* 0x000fe20000100800 */
[----:B----4-:R-:W-:-:S03]  /*45ac0*/  MOV R112, R102 ;  /* 0x0000006600707202 */ /* 0x010fc60000000f00 */
[----:B------:R-:W4:Y:S01]  /*45ad0*/  LDL.LU R102, [R1+0x20e8] ;  /* 0x0020e80001667983 */ /* 0x000f220000300800 */
[----:B------:R-:W-:Y:S02]  /*45ae0*/  IMAD.MOV.U32 R113, RZ, RZ, R107 ;  /* 0x000000ffff717224 */ /* 0x000fe400078e006b */
[----:B-1----:R-:W-:Y:S01]  /*45af0*/  IMAD.MOV.U32 R107, RZ, RZ, R106 ;  /* 0x000000ffff6b7224 */ /* 0x002fe200078e006a */
[----:B------:R1:W-:Y:S04]  /*45b00*/  STL [R1+0x20c4], R106 ;  /* 0x0020c46a01007387 */ /* 0x0003e80000100800 */
[----:B------:R2:W-:Y:S01]  /*45b10*/  LDGSTS.E [R3+0x34000], desc[UR60][R112.64], P1 ;  /* 0x3400000070037fae */ /* 0x0005e2000892187c */
[----:B-1----:R-:W-:-:S03]  /*45b20*/  IMAD.MOV.U32 R106, RZ, RZ, R104 ;  /* 0x000000ffff6a7224 */ /* 0x002fc600078e0068 */
[----:B------:R-:W4:Y:S04]  /*45b30*/  LDL.LU R104, [R1+0x20e4] ;  /* 0x0020e40001687983 */ /* 0x000f280000300800 */
[----:B------:R-:W-:Y:S01]  /*45b40*/  LDGSTS.E [R3+0x38000], desc[UR60][R106.64], P1 ;  /* 0x380000006a037fae */ /* 0x000fe2000892187c */
[----:B------:R-:W-:-:S04]  /*45b50*/  UISETP.GT.AND UP1, UPT, UR6, 0x61, UPT ;  /* 0x000000610600788c */ /* 0x000fc8000bf24270 */
[----:B------:R-:W-:-:S04]  /*45b60*/  USEL UR4, URZ, 0x4, !UP1 ;  /* 0x000000043f047887 */ /* 0x000fc8000c800000 */
[----:B------:R-:W-:Y:S01]  /*45b70*/  USEL UR4, UR4, URZ, !UP0 ;  /* 0x0000003f04047287 */ /* 0x000fe2000c000000 */
[----:B---3--:R-:W-:-:S05]  /*45b80*/  IADD3 R11, P0, R11, R4, RZ ;  /* 0x000000040b0b7210 */ /* 0x008fca0007f1e0ff */
[----:B--2---:R-:W-:Y:S01]  /*45b90*/  IMAD.X R105, R105, 0x1, R0, P0 ;  /* 0x0000000169697824 */ /* 0x004fe200000e0600 */
[----:B------:R1:W-:Y:S01]  /*45ba0*/  STL [R1+0x20d0], R11 ;  /* 0x0020d00b01007387 */ /* 0x0003e20000100800 */
[----:B------:R-:W-:-:S03]  /*45bb0*/  IMAD.MOV.U32 R112, RZ, RZ, R11 ;  /* 0x000000ffff707224 */ /* 0x000fc600078e000b */
[----:B------:R2:W-:Y:S04]  /*45bc0*/  STL [R1+0x20cc], R105 ;  /* 0x0020cc6901007387 */ /* 0x0005e80000100800 */
[----:B------:R-:W3:Y:S04]  /*45bd0*/  LDL.LU R106, [R1+0x20f0] ;  /* 0x0020f000016a7983 */ /* 0x000ee80000300800 */
[----:B-1----:R-:W3:Y:S01]  /*45be0*/  LDL.LU R11, [R1+0x20f8] ;  /* 0x0020f800010b7983 */ /* 0x002ee20000300800 */
[----:B------:R-:W-:-:S03]  /*45bf0*/  MOV R113, R105 ;  /* 0x0000006900717202 */ /* 0x000fc60000000f00 */
[----:B------:R-:W3:Y:S04]  /*45c00*/  LDL.LU R107, [R1+0x20ec] ;  /* 0x0020ec00016b7983 */ /* 0x000ee80000300800 */
[----:B--2---:R-:W2:Y:S04]  /*45c10*/  LDL.LU R105, [R1+0x20f4] ;  /* 0x0020f40001697983 */ /* 0x004ea80000300800 */
[----:B------:R-:W-:Y:S01]  /*45c20*/  LDGSTS.E [R3+0x3c000], desc[UR60][R112.64], P1 ;  /* 0x3c00000070037fae */ /* 0x000fe2000892187c */
[----:B------:R-:W-:Y:S02]  /*45c30*/  ISETP.NE.U32.AND P0, PT, RZ, UR4, PT ;  /* 0x00000004ff007c0c */ /* 0x000fe4000bf05070 */
[----:B------:R-:W-:-:S05]  /*45c40*/  IADD3 R109, P1, R109, R4, RZ ;  /* 0x000000046d6d7210 */ /* 0x000fca0007f3e0ff */
[----:B------:R-:W-:Y:S01]  /*45c50*/  IMAD.X R110, R110, 0x1, R0, P1 ;  /* 0x000000016e6e7824 */ /* 0x000fe200008e0600 */
[----:B------:R-:W-:Y:S01]  /*45c60*/  IADD3 R103, P2, R103, R4, RZ ;  /* 0x0000000467677210 */ /* 0x000fe20007f5e0ff */
[----:B------:R-:W-:Y:S02]  /*45c70*/  STL [R1+0x20d8], R109 ;  /* 0x0020d86d01007387 */ /* 0x000fe40000100800 */
[----:B------:R-:W-:Y:S02]  /*45c80*/  IMAD.MOV.U32 R111, RZ, RZ, R110 ;  /* 0x000000ffff6f7224 */ /* 0x000fe400078e006e */
[----:B------:R-:W-:Y:S01]  /*45c90*/  IMAD.X R108, R108, 0x1, R0, P2 ;  /* 0x000000016c6c7824 */ /* 0x000fe200010e0600 */
[----:B------:R1:W-:Y:S04]  /*45ca0*/  STL [R1+0x20d4], R110 ;  /* 0x0020d46e01007387 */ /* 0x0003e80000100800 */
[----:B------:R-:W-:Y:S04]  /*45cb0*/  STL [R1+0x20e0], R103 ;  /* 0x0020e06701007387 */ /* 0x000fe80000100800 */
[----:B------:R1:W-:Y:S02]  /*45cc0*/  STL [R1+0x20dc], R108 ;  /* 0x0020dc6c01007387 */ /* 0x0003e40000100800 */
[----:B-1----:R-:W-:-:S02]  /*45cd0*/  IMAD.MOV.U32 R110, RZ, RZ, R109 ;  /* 0x000000ffff6e7224 */ /* 0x002fc400078e006d */
[----:B------:R-:W2:Y:S01]  /*45ce0*/  LDL.LU R113, [R1+0x2100] ;  /* 0x0021000001717983 */ /* 0x000ea20000300800 */
[----:B------:R-:W-:-:S03]  /*45cf0*/  IMAD.MOV.U32 R109, RZ, RZ, R108 ;  /* 0x000000ffff6d7224 */ /* 0x000fc600078e006c */
[----:B------:R-:W-:Y:S01]  /*45d00*/  LDGSTS.E [R3+0x30004], desc[UR60][R110.64], P0 ;  /* 0x300040006e037fae */ /* 0x000fe2000812187c */
[----:B------:R-:W-:-:S05]  /*45d10*/  MOV R108, R103 ;  /* 0x00000067006c7202 */ /* 0x000fca0000000f00 */
[----:B------:R1:W-:Y:S04]  /*45d20*/  LDGSTS.E [R3+0x34004], desc[UR60][R108.64], P0 ;  /* 0x340040006c037fae */ /* 0x0003e8000812187c */
[----:B------:R-:W2:Y:S04]  /*45d30*/  LDL.LU R111, [R1+0x2108] ;  /* 0x00210800016f7983 */ /* 0x000ea80000300800 */
[----:B------:R-:W2:Y:S04]  /*45d40*/  LDL.LU R114, [R1+0x20fc] ;  /* 0x0020fc0001727983 */ /* 0x000ea80000300800 */
[----:B------:R-:W2:Y:S04]  /*45d50*/  LDL.LU R112, [R1+0x2104] ;  /* 0x0021040001707983 */ /* 0x000ea80000300800 */
[----:B------:R-:W2:Y:S01]  /*45d60*/  LDL.LU R103, [R1+0x2110] ;  /* 0x0021100001677983 */ /* 0x000ea20000300800 */
[----:B----4-:R-:W-:-:S05]  /*45d70*/  IADD3 R102, P1, R102, R4, RZ ;  /* 0x0000000466667210 */ /* 0x010fca0007f3e0ff */
[----:B------:R-:W-:Y:S01]  /*45d80*/  STL [R1+0x20e8], R102 ;  /* 0x0020e86601007387 */ /* 0x000fe20000100800 */
[----:B------:R-:W-:-:S05]  /*45d90*/  IMAD.X R104, R104, 0x1, R0, P1 ;  /* 0x0000000168687824 */ /* 0x000fca00008e0600 */
[----:B------:R4:W-:Y:S04]  /*45da0*/  STL [R1+0x20e4], R104 ;  /* 0x0020e46801007387 */ /* 0x0009e80000100800 */
[----:B------:R-:W2:Y:S01]  /*45db0*/  LDL.LU R110, [R1+0x210c] ;  /* 0x00210c00016e7983 */ /* 0x000ea20000300800 */
[----:B-1----:R-:W-:Y:S02]  /*45dc0*/  IMAD.MOV.U32 R108, RZ, RZ, R102 ;  /* 0x000000ffff6c7224 */ /* 0x002fe400078e0066 */
[----:B------:R-:W-:Y:S02]  /*45dd0*/  IMAD.MOV.U32 R109, RZ, RZ, R104 ;  /* 0x000000ffff6d7224 */ /* 0x000fe400078e0068 */
[----:B----4-:R-:W4:Y:S04]  /*45de0*/  LDL.LU R104, [R1+0x2114] ;  /* 0x0021140001687983 */ /* 0x010f280000300800 */
[----:B------:R-:W4:Y:S04]  /*45df0*/  LDL.LU R102, [R1+0x2118] ;  /* 0x0021180001667983 */ /* 0x000f280000300800 */
[----:B------:R-:W-:Y:S04]  /*45e00*/  LDGSTS.E [R3+0x38004], desc[UR60][R108.64], P0 ;  /* 0x380040006c037fae */ /* 0x000fe8000812187c */
        /* <DEDUP_REMOVED lines=11> */
[--C-:B------:R-:W-:Y:S01]  /*45ec0*/  IMAD.X R107, R107, 0x1, R0.reuse, P2 ;  /* 0x000000016b6b7824 */ /* 0x100fe200010e0600 */
[----:B------:R1:W-:Y:S01]  /*45ed0*/  STL [R1+0x20f0], R106 ;  /* 0x0020f06a01007387 */ /* 0x0003e20000100800 */
[----:B--2---:R-:W-:-:S03]  /*45ee0*/  IMAD.X R105, R105, 0x1, R0, P3 ;  /* 0x0000000169697824 */ /* 0x004fc600018e0600 */
[----:B------:R2:W-:Y:S04]  /*45ef0*/  STL [R1+0x20ec], R107 ;  /* 0x0020ec6b01007387 */ /* 0x0005e80000100800 */
[----:B------:R1:W-:Y:S04]  /*45f00*/  LDGSTS.E [R3+0x3c004], desc[UR60][R106.64], P0 ;  /* 0x3c0040006a037fae */ /* 0x0003e8000812187c */
[----:B------:R-:W-:Y:S01]  /*45f10*/  STL [R1+0x20f8], R11 ;  /* 0x0020f80b01007387 */ /* 0x000fe20000100800 */
[----:B-1----:R-:W-:Y:S01]  /*45f20*/  MOV R106, R11 ;  /* 0x0000000b006a7202 */ /* 0x002fe20000000f00 */
[----:B--2---:R-:W-:-:S02]  /*45f30*/  IMAD.MOV.U32 R107, RZ, RZ, R105 ;  /* 0x000000ffff6b7224 */ /* 0x004fc400078e0069 */
[----:B------:R1:W-:Y:S04]  /*45f40*/  STL [R1+0x20f4], R105 ;  /* 0x0020f46901007387 */ /* 0x0003e80000100800 */
[----:B------:R-:W-:Y:S04]  /*45f50*/  LDGSTS.E [R3+0x30008], desc[UR60][R106.64], P1 ;  /* 0x300080006a037fae */ /* 0x000fe8000892187c */
[----:B------:R-:W2:Y:S04]  /*45f60*/  LDL.LU R107, [R1+0x2124] ;  /* 0x00212400016b7983 */ /* 0x000ea80000300800 */
[----:B------:R-:W3:Y:S04]  /*45f70*/  LDL.LU R106, [R1+0x2128] ;  /* 0x00212800016a7983 */ /* 0x000ee80000300800 */
[----:B-1----:R-:W2:Y:S04]  /*45f80*/  LDL.LU R105, [R1+0x212c] ;  /* 0x00212c0001697983 */ /* 0x002ea80000300800 */
[----:B------:R-:W2:Y:S01]  /*45f90*/  LDL.LU R11, [R1+0x2130] ;  /* 0x00213000010b7983 */ /* 0x000ea20000300800 */
[----:B------:R-:W-:-:S02]  /*45fa0*/  IADD3 R113, P0, R113, R4, RZ ;  /* 0x0000000471717210 */ /* 0x000fc40007f1e0ff */
[----:B------:R-:W-:-:S03]  /*45fb0*/  IADD3 R111, P2, R111, R4, RZ ;  /* 0x000000046f6f7210 */ /* 0x000fc60007f5e0ff */
[--C-:B------:R-:W-:Y:S01]  /*45fc0*/  IMAD.X R114, R114, 0x1, R0.reuse, P0 ;  /* 0x0000000172727824 */ /* 0x100fe200000e0600 */
[----:B------:R-:W-:Y:S01]  /*45fd0*/  STL [R1+0x2100], R113 ;  /* 0x0021007101007387 */ /* 0x000fe20000100800 */
[----:B------:R-:W-:Y:S01]  /*45fe0*/  IMAD.X R112, R112, 0x1, R0, P2 ;  /* 0x0000000170707824 */ /* 0x000fe200010e0600 */
[----:B------:R-:W-:Y:S02]  /*45ff0*/  IADD3 R103, P0, R103, R4, RZ ;  /* 0x0000000467677210 */ /* 0x000fe40007f1e0ff */
[----:B------:R1:W-:Y:S01]  /*46000*/  STL [R1+0x20fc], R114 ;  /* 0x0020fc7201007387 */ /* 0x0003e20000100800 */
[----:B------:R-:W-:-:S03]  /*46010*/  IMAD.MOV.U32 R115, RZ, RZ, R114 ;  /* 0x000000ffff737224 */ /* 0x000fc600078e0072 */
[----:B------:R-:W-:Y:S04]  /*46020*/  STL [R1+0x2108], R111 ;  /* 0x0021086f01007387 */ /* 0x000fe80000100800 */
[----:B------:R1:W-:Y:S02]  /*46030*/  STL [R1+0x2104], R112 ;  /* 0x0021047001007387 */ /* 0x0003e40000100800 */
[----:B-1----:R-:W-:Y:S01]  /*46040*/  IMAD.MOV.U32 R114, RZ, RZ, R113 ;  /* 0x000000ffff727224 */ /* 0x002fe200078e0071 */
[----:B------:R-:W-:Y:S01]  /*46050*/  MOV R113, R112 ;  /* 0x0000007000717202 */ /* 0x000fe20000000f00 */
[----:B------:R-:W-:Y:S04]  /*46060*/  STL [R1+0x2110], R103 ;  /* 0x0021106701007387 */ /* 0x000fe80000100800 */
[----:B------:R-:W-:Y:S01]  /*46070*/  LDGSTS.E [R3+0x34008], desc[UR60][R114.64], P1 ;  /* 0x3400800072037fae */ /* 0x000fe2000892187c */
[----:B------:R-:W-:-:S05]  /*46080*/  IMAD.MOV.U32 R112, RZ, RZ, R111 ;  /* 0x000000ffff707224 */ /* 0x000fca00078e006f */
[----:B------:R1:W-:Y:S01]  /*46090*/  LDGSTS.E [R3+0x38008], desc[UR60][R112.64], P1 ;  /* 0x3800800070037fae */ /* 0x0003e2000892187c */
[----:B------:R-:W-:-:S04]  /*460a0*/  IMAD.X R110, R110, 0x1, R0, P0 ;  /* 0x000000016e6e7824 */ /* 0x000fc800000e0600 */
[----:B------:R-:W-:Y:S01]  /*460b0*/  IMAD.MOV.U32 R111, RZ, RZ, R110 ;  /* 0x000000ffff6f7224 */ /* 0x000fe200078e006e */
[----:B------:R1:W-:Y:S01]  /*460c0*/  STL [R1+0x210c], R110 ;  /* 0x00210c6e01007387 */ /* 0x0003e20000100800 */
[----:B------:R-:W-:Y:S01]  /*460d0*/  ISETP.NE.U32.AND P0, PT, RZ, UR4, PT ;  /* 0x00000004ff007c0c */ /* 0x000fe2000bf05070 */
[----:B-1----:R-:W-:-:S05]  /*460e0*/  IMAD.MOV.U32 R110, RZ, RZ, R103 ;  /* 0x000000ffff6e7224 */ /* 0x002fca00078e0067 */
[----:B------:R-:W-:Y:S01]  /*460f0*/  LDGSTS.E [R3+0x3c008], desc[UR60][R110.64], P1 ;  /* 0x3c0080006e037fae */ /* 0x000fe2000892187c */
[----:B----4-:R-:W-:-:S05]  /*46100*/  IADD3 R102, P1, R102, R4, RZ ;  /* 0x0000000466667210 */ /* 0x010fca0007f3e0ff */
[----:B------:R-:W-:Y:S01]  /*46110*/  IMAD.X R104, R104, 0x1, R0, P1 ;  /* 0x0000000168687824 */ /* 0x000fe200008e0600 */
[----:B------:R-:W-:Y:S01]  /*46120*/  IADD3 R108, P2, R108, R4, RZ ;  /* 0x000000046c6c7210 */ /* 0x000fe20007f5e0ff */
[----:B------:R-:W4:Y:S03]  /*46130*/  LDL.LU R110, [R1+0x1534] ;  /* 0x00153400016e7983 */ /* 0x000f260000300800 */
[----:B------:R-:W-:Y:S01]  /*46140*/  IADD3.X R109, R109, R0, RZ, P2, !PT ;  /* 0x000000006d6d7210 */ /* 0x000fe200017fe4ff */
[----:B------:R-:W4:Y:S01]  /*46150*/  LDL.LU R103, [R1+0x1538] ;  /* 0x0015380001677983 */ /* 0x000f220000300800 */
[----:B------:R-:W-:Y:S02]  /*46160*/  IMAD.MOV.U32 R112, RZ, RZ, R102 ;  /* 0x000000ffff707224 */ /* 0x000fe400078e0066 */
[----:B------:R-:W-:Y:S01]  /*46170*/  IMAD.MOV.U32 R113, RZ, RZ, R104 ;  /* 0x000000ffff717224 */ /* 0x000fe200078e0068 */
[----:B------:R-:W-:Y:S04]  /*46180*/  STL [R1+0x2118], R102 ;  /* 0x0021186601007387 */ /* 0x000fe80000100800 */
[----:B------:R1:W-:Y:S04]  /*46190*/  STL [R1+0x2114], R104 ;  /* 0x0021146801007387 */ /* 0x0003e80000100800 */
[----:B------:R-:W-:Y:S04]  /*461a0*/  STL [R1+0x2120], R108 ;  /* 0x0021206c01007387 */ /* 0x000fe80000100800 */
[----:B------:R1:W-:Y:S04]  /*461b0*/  LDGSTS.E [R3+0x3000c], desc[UR60][R112.64], P0 ;  /* 0x3000c00070037fae */ /* 0x0003e8000812187c */
[----:B-1----:R-:W4:Y:S04]  /*461c0*/  LDL.LU R104, [R1+0x1540] ;  /* 0x0015400001687983 */ /* 0x002f280000300800 */
[----:B------:R1:W-:Y:S04]  /*461d0*/  STL [R1+0x211c], R109 ;  /* 0x00211c6d01007387 */ /* 0x0003e80000100800 */
[----:B------:R-:W4:Y:S01]  /*461e0*/  LDL.LU R102, [R1+0x1548] ;  /* 0x0015480001667983 */ /* 0x000f220000300800 */
[----:B------:R-:W-:-:S02]  /*461f0*/  IMAD.MOV.U32 R113, RZ, RZ, R109 ;  /* 0x000000ffff717224 */ /* 0x000fc400078e006d */
[----:B------:R-:W-:Y:S01]  /*46200*/  IMAD.MOV.U32 R112, RZ, RZ, R108 ;  /* 0x000000ffff707224 */ /* 0x000fe200078e006c */
[----:B-1----:R-:W4:Y:S04]  /*46210*/  LDL.LU R109, [R1+0x153c] ;  /* 0x00153c00016d7983 */ /* 0x002f280000300800 */
[----:B------:R-:W4:Y:S04]  /*46220*/  LDL.LU R108, [R1+0x1544] ;  /* 0x00154400016c7983 */ /* 0x000f280000300800 */
[----:B------:R-:W-:Y:S01]  /*46230*/  LDGSTS.E [R3+0x3400c], desc[UR60][R112.64], P0 ;  /* 0x3400c00070037fae */ /* 0x000fe2000812187c */
[----:B------:R-:W-:-:S04]  /*46240*/  UISETP.GT.AND UP1, UPT, UR6, 0x4, UPT ;  /* 0x000000040600788c */ /* 0x000fc8000bf24270 */
[----:B------:R-:W-:-:S04]  /*46250*/  USEL UR4, URZ, 0x4, !UP1 ;  /* 0x000000043f047887 */ /* 0x000fc8000c800000 */
[----:B------:R-:W-:Y:S01]  /*46260*/  USEL UR4, UR4, URZ, !UP0 ;  /* 0x0000003f04047287 */ /* 0x000fe2000c000000 */
[----:B---3--:R-:W-:-:S05]  /*46270*/  IADD3 R106, P1, R106, R4, RZ ;  /* 0x000000046a6a7210 */ /* 0x008fca0007f3e0ff */
[----:B--2---:R-:W-:Y:S01]  /*46280*/  IMAD.X R107, R107, 0x1, R0, P1 ;  /* 0x000000016b6b7824 */ /* 0x004fe200008e0600 */
[----:B------:R-:W-:Y:S01]  /*46290*/  IADD3 R11, P2, R11, R4, RZ ;  /* 0x000000040b0b7210 */ /* 0x000fe20007f5e0ff */
[----:B------:R1:W-:Y:S03]  /*462a0*/  STL [R1+0x2128], R106 ;  /* 0x0021286a01007387 */ /* 0x0003e60000100800 */
[----:B------:R-:W-:Y:S01]  /*462b0*/  IADD3.X R105, R105, R0, RZ, P2, !PT ;  /* 0x0000000069697210 */ /* 0x000fe200017fe4ff */
[----:B------:R2:W-:Y:S04]  /*462c0*/  STL [R1+0x2124], R107 ;  /* 0x0021246b01007387 */ /* 0x0005e80000100800 */
[----:B------:R1:W-:Y:S04]  /*462d0*/  LDGSTS.E [R3+0x3800c], desc[UR60][R106.64], P0 ;  /* 0x3800c0006a037fae */ /* 0x0003e8000812187c */
[----:B------:R3:W-:Y:S01]  /*462e0*/  STL [R1+0x2130], R11 ;  /* 0x0021300b01007387 */ /* 0x0007e20000100800 */
[----:B-1----:R-:W-:-:S02]  /*462f0*/  IMAD.MOV.U32 R106, RZ, RZ, R11 ;  /* 0x000000ffff6a7224 */ /* 0x002fc400078e000b */
[----:B--2---:R-:W-:Y:S01]  /*46300*/  IMAD.MOV.U32 R107, RZ, RZ, R105 ;  /* 0x000000ffff6b7224 */ /* 0x004fe200078e0069 */
[----:B------:R1:W-:Y:S04]  /*46310*/  STL [R1+0x212c], R105 ;  /* 0x00212c6901007387 */ /* 0x0003e80000100800 */
[----:B------:R2:W-:Y:S04]  /*46320*/  LDGSTS.E [R3+0x3c00c], desc[UR60][R106.64], P0 ;  /* 0x3c00c0006a037fae */ /* 0x0005e8000812187c */
[----:B------:R-:W4:Y:S04]  /*46330*/  LDL.LU R106, [R1+0x154c] ;  /* 0x00154c00016a7983 */ /* 0x000f280000300800 */
[----:B---3--:R-:W3:Y:S04]  /*46340*/  LDL.LU R11, [R1+0x1550] ;  /* 0x00155000010b7983 */ /* 0x008ee80000300800 */
[----:B------:R-:W3:Y:S04]  /*46350*/  LDL.LU R107, [R1+0x1554] ;  /* 0x00155400016b7983 */ /* 0x000ee80000300800 */
[----:B-1----:R-:W3:Y:S04]  /*46360*/  LDL.LU R105, [R1+0x1558] ;  /* 0x0015580001697983 */ /* 0x002ee80000300800 */
[----:B------:R-:W3:Y:S04]  /*46370*/  LDL.LU R112, [R1+0x155c] ;  /* 0x00155c0001707983 */ /* 0x000ee80000300800 */
[----:B------:R-:W3:Y:S01]  /*46380*/  LDL.LU R111, [R1+0x1560] ;  /* 0x00156000016f7983 */ /* 0x000ee20000300800 */
[----:B------:R-:W-:-:S02]  /*46390*/  ISETP.NE.U32.AND P0, PT, RZ, UR4, PT ;  /* 0x00000004ff007c0c */ /* 0x000fc4000bf05070 */
[----:B--2---:R-:W-:-:S05]  /*463a0*/  LOP3.LUT R3, R7, 0x10, RZ, 0x3c, !PT ;  /* 0x0000001007037812 */ /* 0x004fca00078e3cff */
[----:B------:R-:W-:Y:S01]  /*463b0*/  VIADD R3, R3, UR5 ;  /* 0x0000000503037c36 */ /* 0x000fe20008000000 */
[----:B----4-:R-:W-:-:S05]  /*463c0*/  IADD3 R103, P1, R103, R4, RZ ;  /* 0x0000000467677210 */ /* 0x010fca0007f3e0ff */
[----:B------:R-:W-:Y:S01]  /*463d0*/  IMAD.X R110, R110, 0x1, R0, P1 ;  /* 0x000000016e6e7824 */ /* 0x000fe200008e0600 */
[----:B------:R1:W-:Y:S01]  /*463e0*/  STL [R1+0x1538], R103 ;  /* 0x0015386701007387 */ /* 0x0003e20000100800 */
[----:B------:R-:W-:-:S03]  /*463f0*/  IMAD.MOV.U32 R114, RZ, RZ, R103 ;  /* 0x000000ffff727224 */ /* 0x000fc600078e0067 */
[----:B------:R-:W-:Y:S01]  /*46400*/  MOV R115, R110 ;  /* 0x0000006e00737202 */ /* 0x000fe20000000f00 */
[----:B------:R-:W-:Y:S04]  /*46410*/  STL [R1+0x1534], R110 ;  /* 0x0015346e01007387 */ /* 0x000fe80000100800 */
[----:B------:R2:W-:Y:S04]  /*46420*/  LDGSTS.E [R3], desc[UR60][R114.64], P0 ;  /* 0x0000000072037fae */ /* 0x0005e8000812187c */
[----:B-1----:R-:W4:Y:S01]  /*46430*/  LDL.LU R103, [R1+0x1568] ;  /* 0x0015680001677983 */ /* 0x002f220000300800 */
[----:B------:R-:W-:-:S02]  /*46440*/  IADD3 R104, P1, R104, R4, RZ ;  /* 0x0000000468687210 */ /* 0x000fc40007f3e0ff */
[----:B------:R-:W-:-:S03]  /*46450*/  IADD3 R102, P2, R102, R4, RZ ;  /* 0x0000000466667210 */ /* 0x000fc60007f5e0ff */
[----:B------:R-:W-:Y:S01]  /*46460*/  STL [R1+0x1540], R104 ;  /* 0x0015406801007387 */ /* 0x000fe20000100800 */
[--C-:B------:R-:W-:Y:S02]  /*46470*/  IMAD.X R109, R109, 0x1, R0.reuse, P1 ;  /* 0x000000016d6d7824 */ /* 0x100fe400008e0600 */
[----:B------:R-:W-:-:S03]  /*46480*/  IMAD.X R108, R108, 0x1, R0, P2 ;  /* 0x000000016c6c7824 */ /* 0x000fc600010e0600 */
[----:B------:R1:W-:Y:S01]  /*46490*/  STL [R1+0x153c], R109 ;  /* 0x00153c6d01007387 */ /* 0x0003e20000100800 */
[----:B--2---:R-:W-:-:S03]  /*464a0*/  IMAD.MOV.U32 R114, RZ, RZ, R104 ;  /* 0x000000ffff727224 */ /* 0x004fc600078e0068 */
[----:B------:R-:W-:Y:S01]  /*464b0*/  STL [R1+0x1548], R102 ;  /* 0x0015486601007387 */ /* 0x000fe20000100800 */
[----:B------:R-:W-:-:S03]  /*464c0*/  IMAD.MOV.U32 R115, RZ, RZ, R109 ;  /* 0x000000ffff737224 */ /* 0x000fc600078e006d */
[----:B------:R2:W-:Y:S01]  /*464d0*/  STL [R1+0x1544], R108 ;  /* 0x0015446c01007387 */ /* 0x0005e20000100800 */
[----:B-1----:R-:W-:-:S03]  /*464e0*/  IMAD.MOV.U32 R109, RZ, RZ, R108 ;  /* 0x000000ffff6d7224 */ /* 0x002fc600078e006c */
[----:B------:R-:W4:Y:S04]  /*464f0*/  LDL.LU R104, [R1+0x1564] ;  /* 0x0015640001687983 */ /* 0x000f280000300800 */
[----:B------:R1:W-:Y:S01]  /*46500*/  LDGSTS.E [R3+0x4000], desc[UR60][R114.64], P0 ;  /* 0x0400000072037fae */ /* 0x0003e2000812187c */
[----:B--2---:R-:W-:-:S05]  /*46510*/  MOV R108, R102 ;  /* 0x00000066006c7202 */ /* 0x004fca0000000f00 */
[----:B------:R-:W-:Y:S04]  /*46520*/  LDGSTS.E [R3+0x8000], desc[UR60][R108.64], P0 ;  /* 0x080000006c037fae */ /* 0x000fe8000812187c */
[----:B------:R-:W2:Y:S04]  /*46530*/  LDL.LU R109, [R1+0x156c] ;  /* 0x00156c00016d7983 */ /* 0x000ea80000300800 */
[----:B------:R-:W2:Y:S04]  /*46540*/  LDL.LU R108, [R1+0x1570] ;  /* 0x00157000016c7983 */ /* 0x000ea80000300800 */
[----:B------:R-:W2:Y:S04]  /*46550*/  LDL.LU R110, [R1+0x1574] ;  /* 0x00157400016e7983 */ /* 0x000ea80000300800 */
[----:B------:R-:W2:Y:S01]  /*46560*/  LDL.LU R102, [R1+0x1578] ;  /* 0x0015780001667983 */ /* 0x000ea20000300800 */
[----:B------:R-:W-:-:S04]  /*46570*/  UISETP.GT.AND UP1, UPT, UR6, 0x5, UPT ;  /* 0x000000050600788c */ /* 0x000fc8000bf24270 */
[----:B------:R-:W-:-:S04]  /*46580*/  USEL UR4, URZ, 0x4, !UP1 ;  /* 0x000000043f047887 */ /* 0x000fc8000c800000 */
[----:B------:R-:W-:Y:S01]  /*46590*/  USEL UR4, UR4, URZ, !UP0 ;  /* 0x0000003f04047287 */ /* 0x000fe2000c000000 */
[----:B---3--:R-:W-:-:S05]  /*465a0*/  IADD3 R11, P1, R11, R4, RZ ;  /* 0x000000040b0b7210 */ /* 0x008fca0007f3e0ff */
[----:B------:R-:W-:Y:S01]  /*465b0*/  IMAD.X R106, R106, 0x1, R0, P1 ;  /* 0x000000016a6a7824 */ /* 0x000fe200008e0600 */
[-C--:B------:R-:W-:Y:S01]  /*465c0*/  IADD3 R105, P1, R105, R4.reuse, RZ ;  /* 0x0000000469697210 */ /* 0x080fe20007f3e0ff */
[----:B------:R-:W-:Y:S01]  /*465d0*/  STL [R1+0x1550], R11 ;  /* 0x0015500b01007387 */ /* 0x000fe20000100800 */
[----:B-1----:R-:W-:Y:S02]  /*465e0*/  IMAD.MOV.U32 R114, RZ, RZ, R11 ;  /* 0x000000ffff727224 */ /* 0x002fe400078e000b */
[----:B------:R-:W-:Y:S01]  /*465f0*/  IMAD.MOV.U32 R115, RZ, RZ, R106 ;  /* 0x000000ffff737224 */ /* 0x000fe200078e006a */
[----:B------:R1:W-:Y:S01]  /*46600*/  STL [R1+0x154c], R106 ;  /* 0x00154c6a01007387 */ /* 0x0003e20000100800 */
[--C-:B------:R-:W-:Y:S01]  /*46610*/  IMAD.X R107, R107, 0x1, R0.reuse, P1 ;  /* 0x000000016b6b7824 */ /* 0x100fe200008e0600 */
[----:B------:R-:W-:Y:S02]  /*46620*/  IADD3 R111, P2, R111, R4, RZ ;  /* 0x000000046f6f7210 */ /* 0x000fe40007f5e0ff */
[----:B------:R3:W-:Y:S03]  /*46630*/  LDGSTS.E [R3+0xc000], desc[UR60][R114.64], P0 ;  /* 0x0c00000072037fae */ /* 0x0007e6000812187c */
[----:B------:R-:W-:Y:S01]  /*46640*/  IMAD.X R112, R112, 0x1, R0, P2 ;  /* 0x0000000170707824 */ /* 0x000fe200010e0600 */
[----:B-1----:R-:W2:Y:S04]  /*46650*/  LDL.LU R106, [R1+0x1580] ;  /* 0x00158000016a7983 */ /* 0x002ea80000300800 */
[----:B------:R-:W2:Y:S01]  /*46660*/  LDL.LU R11, [R1+0x1588] ;  /* 0x00158800010b7983 */ /* 0x000ea20000300800 */
[----:B---3--:R-:W-:-:S03]  /*46670*/  IMAD.MOV.U32 R115, RZ, RZ, R107 ;  /* 0x000000ffff737224 */ /* 0x008fc600078e006b */
[----:B------:R-:W-:Y:S01]  /*46680*/  STL [R1+0x1558], R105 ;  /* 0x0015586901007387 */ /* 0x000fe20000100800 */
[----:B------:R-:W-:-:S03]  /*46690*/  MOV R114, R105 ;  /* 0x0000006900727202 */ /* 0x000fc60000000f00 */
[----:B------:R1:W-:Y:S04]  /*466a0*/  STL [R1+0x1554], R107 ;  /* 0x0015546b01007387 */ /* 0x0003e80000100800 */
[----:B------:R-:W-:Y:S04]  /*466b0*/  STL [R1+0x1560], R111 ;  /* 0x0015606f01007387 */ /* 0x000fe80000100800 */
[----:B-1----:R-:W3:Y:S04]  /*466c0*/  LDL.LU R107, [R1+0x157c] ;  /* 0x00157c00016b7983 */ /* 0x002ee80000300800 */
[----:B------:R1:W-:Y:S04]  /*466d0*/  STL [R1+0x155c], R112 ;  /* 0x00155c7001007387 */ /* 0x0003e80000100800 */
[----:B------:R-:W3:Y:S01]  /*466e0*/  LDL.LU R105, [R1+0x1584] ;  /* 0x0015840001697983 */ /* 0x000ee20000300800 */
[----:B------:R-:W-:Y:S01]  /*466f0*/  ISETP.NE.U32.AND P0, PT, RZ, UR4, PT ;  /* 0x00000004ff007c0c */ /* 0x000fe2000bf05070 */
[----:B------:R-:W-:-:S02]  /*46700*/  IMAD.MOV.U32 R113, RZ, RZ, R112 ;  /* 0x000000ffff717224 */ /* 0x000fc400078e0070 */
[----:B-1----:R-:W-:-:S10]  /*46710*/  IMAD.MOV.U32 R112, RZ, RZ, R111 ;  /* 0x000000ffff707224 */ /* 0x002fd400078e006f */
[----:B------:R-:W-:Y:S01]  /*46720*/  LDGSTS.E [R3+0x4], desc[UR60][R114.64], P0 ;  /* 0x0000400072037fae */ /* 0x000fe2000812187c */
[----:B----4-:R-:W-:-:S03]  /*46730*/  IADD3 R103, P1, R103, R4, RZ ;  /* 0x0000000467677210 */ /* 0x010fc60007f3e0ff */
[----:B------:R1:W-:Y:S04]  /*46740*/  LDGSTS.E [R3+0x4004], desc[UR60][R112.64], P0 ;  /* 0x0400400070037fae */ /* 0x0003e8000812187c */
[----:B------:R4:W-:Y:S01]  /*46750*/  STL [R1+0x1568], R103 ;  /* 0x0015686701007387 */ /* 0x0009e20000100800 */
[----:B-1----:R-:W-:Y:S02]  /*46760*/  IMAD.MOV.U32 R112, RZ, RZ, R103 ;  /* 0x000000ffff707224 */ /* 0x002fe400078e0067 */
[----:B------:R-:W-:-:S05]  /*46770*/  IMAD.X R104, R104, 0x1, R0, P1 ;  /* 0x0000000168687824 */ /* 0x000fca00008e0600 */
[----:B------:R1:W-:Y:S04]  /*46780*/  STL [R1+0x1564], R104 ;  /* 0x0015646801007387 */ /* 0x0003e80000100800 */
[----:B----4-:R-:W4:Y:S01]  /*46790*/  LDL.LU R103, [R1+0x1590] ;  /* 0x0015900001677983 */ /* 0x010f220000300800 */
[----:B------:R-:W-:-:S03]  /*467a0*/  MOV R113, R104 ;  /* 0x0000006800717202 */ /* 0x000fc60000000f00 */
[----:B-1----:R-:W4:Y:S04]  /*467b0*/  LDL.LU R104, [R1+0x158c] ;  /* 0x00158c0001687983 */ /* 0x002f280000300800 */
[----:B------:R1:W-:Y:S01]  /*467c0*/  LDGSTS.E [R3+0x8004], desc[UR60][R112.64], P0 ;  /* 0x0800400070037fae */ /* 0x0003e2000812187c */
[----:B--2---:R-:W-:-:S05]  /*467d0*/  IADD3 R108, P2, R108, R4, RZ ;  /* 0x000000046c6c7210 */ /* 0x004fca0007f5e0ff */
[----:B------:R-:W-:Y:S01]  /*467e0*/  IMAD.X R109, R109, 0x1, R0, P2 ;  /* 0x000000016d6d7824 */ /* 0x000fe200010e0600 */
[----:B------:R-:W-:Y:S01]  /*467f0*/  IADD3 R102, P3, R102, R4, RZ ;  /* 0x0000000466667210 */ /* 0x000fe20007f7e0ff */
[----:B------:R2:W-:Y:S01]  /*46800*/  STL [R1+0x1570], R108 ;  /* 0x0015706c01007387 */ /* 0x0005e20000100800 */
[----:B-1----:R-:W-:-:S03]  /*46810*/  IMAD.MOV.U32 R112, RZ, RZ, R108 ;  /* 0x000000ffff707224 */ /* 0x002fc600078e006c */
[----:B------:R-:W-:Y:S01]  /*46820*/  IMAD.X R110, R110, 0x1, R0, P3 ;  /* 0x000000016e6e7824 */ /* 0x000fe200018e0600 */
[----:B------:R1:W-:Y:S01]  /*46830*/  STL [R1+0x156c], R109 ;  /* 0x00156c6d01007387 */ /* 0x0003e20000100800 */
[----:B------:R-:W-:-:S03]  /*46840*/  IMAD.MOV.U32 R113, RZ, RZ, R109 ;  /* 0x000000ffff717224 */ /* 0x000fc600078e006d */
[----:B------:R1:W-:Y:S04]  /*46850*/  STL [R1+0x1578], R102 ;  /* 0x0015786601007387 */ /* 0x0003e80000100800 */
[----:B--2---:R-:W2:Y:S04]  /*46860*/  LDL.LU R108, [R1+0x1598] ;  /* 0x00159800016c7983 */ /* 0x004ea80000300800 */
[----:B------:R-:W-:Y:S04]  /*46870*/  STL [R1+0x1574], R110 ;  /* 0x0015746e01007387 */ /* 0x000fe80000100800 */
[----:B------:R-:W2:Y:S04]  /*46880*/  LDL.LU R111, [R1+0x15a0] ;  /* 0x0015a000016f7983 */ /* 0x000ea80000300800 */
[----:B-1----:R-:W2:Y:S04]  /*46890*/  LDL.LU R109, [R1+0x1594] ;  /* 0x00159400016d7983 */ /* 0x002ea80000300800 */
[----:B------:R-:W-:Y:S04]  /*468a0*/  LDGSTS.E [R3+0xc004], desc[UR60][R112.64], P0 ;  /* 0x0c00400070037fae */ /* 0x000fe8000812187c */
[----:B------:R-:W2:Y:S01]  /*468b0*/  LDL.LU R112, [R1+0x159c] ;  /* 0x00159c0001707983 */ /* 0x000ea20000300800 */
[----:B------:R-:W-:-:S04]  /*468c0*/  UISETP.GT.AND UP1, UPT, UR6, 0x6, UPT ;  /* 0x000000060600788c */ /* 0x000fc8000bf24270 */
[----:B------:R-:W-:-:S04]  /*468d0*/  USEL UR4, URZ, 0x4, !UP1 ;  /* 0x000000043f047887 */ /* 0x000fc8000c800000 */
[----:B------:R-:W-:-:S06]  /*468e0*/  USEL UR4, UR4, URZ, !UP0 ;  /* 0x0000003f04047287 */ /* 0x000fcc000c000000 */
[----:B------:R-:W-:Y:S01]  /*468f0*/  ISETP.NE.U32.AND P1, PT, RZ, UR4, PT ;  /* 0x00000004ff007c0c */ /* 0x000fe2000bf25070 */
[----:B------:R-:W-:Y:S01]  /*46900*/  IMAD.MOV.U32 R114, RZ, RZ, R102 ;  /* 0x000000ffff727224 */ /* 0x000fe200078e0066 */
[----:B------:R-:W-:Y:S01]  /*46910*/  MOV R115, R110 ;  /* 0x0000006e00737202 */ /* 0x000fe20000000f00 */
[----:B------:R-:W2:Y:S10]  /*46920*/  LDL.LU R102, [R1+0x15a8] ;  /* 0x0015a80001667983 */ /* 0x000eb40000300800 */
[----:B------:R1:W-:Y:S01]  /*46930*/  LDGSTS.E [R3+0x8], desc[UR60][R114.64], P1 ;  /* 0x0000800072037fae */ /* 0x0003e2000892187c */
[----:B------:R-:W-:-:S02]  /*46940*/  IADD3 R106, P0, R106, R4, RZ ;  /* 0x000000046a6a7210 */ /* 0x000fc40007f1e0ff */
[----:B------:R-:W-:-:S03]  /*46950*/  IADD3 R11, P2, R11, R4, RZ ;  /* 0x000000040b0b7210 */ /* 0x000fc60007f5e0ff */
[----:B------:R1:W-:Y:S01]  /*46960*/  STL [R1+0x1580], R106 ;  /* 0x0015806a01007387 */ /* 0x0003e20000100800 */
[----:B---3--:R-:W-:-:S05]  /*46970*/  IMAD.X R107, R107, 0x1, R0, P0 ;  /* 0x000000016b6b7824 */ /* 0x008fca00000e0600 */
[----:B------:R3:W-:Y:S01]  /*46980*/  STL [R1+0x157c], R107 ;  /* 0x00157c6b01007387 */ /* 0x0007e20000100800 */
[----:B------:R-:W-:-:S03]  /*46990*/  IMAD.X R105, R105, 0x1, R0, P2 ;  /* 0x0000000169697824 */ /* 0x000fc600010e0600 */
[----:B------:R-:W-:Y:S04]  /*469a0*/  STL [R1+0x1588], R11 ;  /* 0x0015880b01007387 */ /* 0x000fe80000100800 */
[----:B------:R-:W-:Y:S04]  /*469b0*/  LDGSTS.E [R3+0x4008], desc[UR60][R106.64], P1 ;  /* 0x040080006a037fae */ /* 0x000fe8000892187c */
[----:B------:R3:W-:Y:S04]  /*469c0*/  STL [R1+0x1584], R105 ;  /* 0x0015846901007387 */ /* 0x0007e80000100800 */
[----:B-1----:R-:W2:Y:S01]  /*469d0*/  LDL.LU R106, [R1+0x15a4] ;  /* 0x0015a400016a7983 */ /* 0x002ea20000300800 */
[----:B------:R-:W-:-:S03]  /*469e0*/  IMAD.MOV.U32 R115, RZ, RZ, R105 ;  /* 0x000000ffff737224 */ /* 0x000fc600078e0069 */
[----:B---3--:R-:W3:Y:S04]  /*469f0*/  LDL.LU R107, [R1+0x15ac] ;  /* 0x0015ac00016b7983 */ /* 0x008ee80000300800 */
[----:B------:R-:W3:Y:S01]  /*46a00*/  LDL.LU R105, [R1+0x15b0] ;  /* 0x0015b00001697983 */ /* 0x000ee20000300800 */
[----:B------:R-:W-:-:S03]  /*46a10*/  IMAD.MOV.U32 R114, RZ, RZ, R11 ;  /* 0x000000ffff727224 */ /* 0x000fc600078e000b */
[----:B------:R-:W3:Y:S04]  /*46a20*/  LDL.LU R110, [R1+0x1934] ;  /* 0x00193400016e7983 */ /* 0x000ee80000300800 */
[----:B------:R-:W3:Y:S04]  /*46a30*/  LDL.LU R11, [R1+0x1938] ;  /* 0x00193800010b7983 */ /* 0x000ee80000300800 */
[----:B------:R1:W-:Y:S01]  /*46a40*/  LDGSTS.E [R3+0x8008], desc[UR60][R114.64], P1 ;  /* 0x0800800072037fae */ /* 0x0003e2000892187c */
[----:B----4-:R-:W-:-:S05]  /*46a50*/  IADD3 R103, P0, R103, R4, RZ ;  /* 0x0000000467677210 */ /* 0x010fca0007f1e0ff */
[----:B------:R-:W-:Y:S01]  /*46a60*/  IMAD.X R104, R104, 0x1, R0, P0 ;  /* 0x0000000168687824 */ /* 0x000fe200000e0600 */
[----:B-1----:R-:W-:-:S03]  /*46a70*/  MOV R114, R103 ;  /* 0x0000006700727202 */ /* 0x002fc60000000f00 */
[----:B------:R-:W-:-:S05]  /*46a80*/  IMAD.MOV.U32 R115, RZ, RZ, R104 ;  /* 0x000000ffff737224 */ /* 0x000fca00078e0068 */
[----:B------:R1:W-:Y:S04]  /*46a90*/  LDGSTS.E [R3+0xc008], desc[UR60][R114.64], P1 ;  /* 0x0c00800072037fae */ /* 0x0003e8000892187c */
[----:B------:R-:W-:Y:S04]  /*46aa0*/  STL [R1+0x1590], R103 ;  /* 0x0015906701007387 */ /* 0x000fe80000100800 */
[----:B------:R4:W-:Y:S04]  /*46ab0*/  STL [R1+0x158c], R104 ;  /* 0x00158c6801007387 */ /* 0x0009e80000100800 */
[----:B----4-:R-:W4:Y:S04]  /*46ac0*/  LDL.LU R104, [R1+0x1940] ;  /* 0x0019400001687983 */ /* 0x010f280000300800 */
[----:B------:R-:W4:Y:S01]  /*46ad0*/  LDL.LU R103, [R1+0x1948] ;  /* 0x0019480001677983 */ /* 0x000f220000300800 */
[----:B--2---:R-:W-:-:S02]  /*46ae0*/  IADD3 R108, P1, R108, R4, RZ ;  /* 0x000000046c6c7210 */ /* 0x004fc40007f3e0ff */
[----:B------:R-:W-:-:S03]  /*46af0*/  IADD3 R111, P2, R111, R4, RZ ;  /* 0x000000046f6f7210 */ /* 0x000fc60007f5e0ff */
[----:B------:R-:W-:Y:S01]  /*46b00*/  IMAD.X R109, R109, 0x1, R0, P1 ;  /* 0x000000016d6d7824 */ /* 0x000fe200008e0600 */
[----:B------:R-:W-:Y:S01]  /*46b10*/  STL [R1+0x1598], R108 ;  /* 0x0015986c01007387 */ /* 0x000fe20000100800 */
[----:B-1----:R-:W-:Y:S02]  /*46b20*/  IMAD.MOV.U32 R114, RZ, RZ, R108 ;  /* 0x000000ffff727224 */ /* 0x002fe400078e006c */
[----:B------:R-:W-:Y:S01]  /*46b30*/  IMAD.MOV.U32 R115, RZ, RZ, R109 ;  /* 0x000000ffff737224 */ /* 0x000fe200078e006d */
[----:B------:R1:W-:Y:S04]  /*46b40*/  STL [R1+0x1594], R109 ;  /* 0x0015946d01007387 */ /* 0x0003e80000100800 */
[----:B------:R-:W-:Y:S04]  /*46b50*/  STL [R1+0x15a0], R111 ;  /* 0x0015a06f01007387 */ /* 0x000fe80000100800 */
[----:B-1----:R-:W2:Y:S01]  /*46b60*/  LDL.LU R109, [R1+0x193c] ;  /* 0x00193c00016d7983 */ /* 0x002ea20000300800 */
[----:B------:R-:W-:-:S05]  /*46b70*/  IMAD.X R112, R112, 0x1, R0, P2 ;  /* 0x0000000170707824 */ /* 0x000fca00010e0600 */
[----:B------:R1:W-:Y:S04]  /*46b80*/  STL [R1+0x159c], R112 ;  /* 0x00159c7001007387 */ /* 0x0003e80000100800 */
[----:B------:R-:W2:Y:S01]  /*46b90*/  LDL.LU R108, [R1+0x1944] ;  /* 0x00194400016c7983 */ /* 0x000ea20000300800 */
[----:B------:R-:W-:-:S04]  /*46ba0*/  UISETP.GT.AND UP1, UPT, UR6, 0x7, UPT ;  /* 0x000000070600788c */ /* 0x000fc8000bf24270 */
[----:B------:R-:W-:-:S04]  /*46bb0*/  USEL UR4, URZ, 0x4, !UP1 ;  /* 0x000000043f047887 */ /* 0x000fc8000c800000 */
[----:B------:R-:W-:Y:S01]  /*46bc0*/  USEL UR4, UR4, URZ, !UP0 ;  /* 0x0000003f04047287 */ /* 0x000fe2000c000000 */
[----:B------:R-:W-:-:S05]  /*46bd0*/  IADD3 R102, P1, R102, R4, RZ ;  /* 0x0000000466667210 */ /* 0x000fca0007f3e0ff */
[----:B------:R-:W-:Y:S02]  /*46be0*/  ISETP.NE.U32.AND P0, PT, RZ, UR4, PT ;  /* 0x00000004ff007c0c */ /* 0x000fe4000bf05070 */
[----:B------:R-:W-:Y:S01]  /*46bf0*/  MOV R113, R112 ;  /* 0x0000007000717202 */ /* 0x000fe20000000f00 */
[----:B-1----:R-:W-:Y:S01]  /*46c00*/  IMAD.MOV.U32 R112, RZ, RZ, R111 ;  /* 0x000000ffff707224 */ /* 0x002fe200078e006f */
[----:B------:R1:W-:Y:S09]  /*46c10*/  STL [R1+0x15a8], R102 ;  /* 0x0015a86601007387 */ /* 0x0003f20000100800 */
[----:B------:R-:W-:Y:S04]  /*46c20*/  LDGSTS.E [R3+0xc], desc[UR60][R114.64], P0 ;  /* 0x0000c00072037fae */ /* 0x000fe8000812187c */
[----:B------:R1:W-:Y:S02]  /*46c30*/  LDGSTS.E [R3+0x400c], desc[UR60][R112.64], P0 ;  /* 0x0400c00070037fae */ /* 0x0003e4000812187c */
[----:B-1----:R-:W-:Y:S01]  /*46c40*/  IMAD.MOV.U32 R112, RZ, RZ, R102 ;  /* 0x000000ffff707224 */ /* 0x002fe200078e0066 */
[----:B------:R-:W-:-:S04]  /*46c50*/  UISETP.GT.AND UP1, UPT, UR6, 0x24, UPT ;  /* 0x000000240600788c */ /* 0x000fc8000bf24270 */
[----:B------:R-:W-:-:S04]  /*46c60*/  USEL UR4, URZ, 0x4, !UP1 ;  /* 0x000000043f047887 */ /* 0x000fc8000c800000 */
[----:B------:R-:W-:Y:S01]  /*46c70*/  USEL UR4, UR4, URZ, !UP0 ;  /* 0x0000003f04047287 */ /* 0x000fe2000c000000 */
[----:B------:R-:W-:-:S05]  /*46c80*/  IMAD.X R106, R106, 0x1, R0, P1 ;  /* 0x000000016a6a7824 */ /* 0x000fca00008e0600 */
[----:B------:R1:W-:Y:S04]  /*46c90*/  STL [R1+0x15a4], R106 ;  /* 0x0015a46a01007387 */ /* 0x0003e80000100800 */
[----:B------:R-:W2:Y:S01]  /*46ca0*/  LDL.LU R102, [R1+0x1950] ;  /* 0x0019500001667983 */ /* 0x000ea20000300800 */
[-C--:B---3--:R-:W-:Y:S01]  /*46cb0*/  IADD3 R105, P2, R105, R4.reuse, RZ ;  /* 0x0000000469697210 */ /* 0x088fe20007f5e0ff */
[----:B------:R-:W-:Y:S02]  /*46cc0*/  IMAD.MOV.U32 R113, RZ, RZ, R106 ;  /* 0x000000ffff717224 */ /* 0x000fe400078e006a */
[----:B-1----:R-:W3:Y:S01]  /*46cd0*/  LDL.LU R106, [R1+0x194c] ;  /* 0x00194c00016a7983 */ /* 0x002ee20000300800 */
[----:B------:R-:W-:Y:S01]  /*46ce0*/  IADD3 R11, P3, R11, R4, RZ ;  /* 0x000000040b0b7210 */ /* 0x000fe20007f7e0ff */
[----:B------:R-:W-:-:S02]  /*46cf0*/  IMAD.X R107, R107, 0x1, R0, P2 ;  /* 0x000000016b6b7824 */ /* 0x000fc400010e0600 */
[----:B------:R1:W-:Y:S01]  /*46d00*/  STL [R1+0x15b0], R105 ;  /* 0x0015b06901007387 */ /* 0x0003e20000100800 */
[----:B------:R-:W-:-:S03]  /*46d10*/  IADD3.X R110, R110, R0, RZ, P3, !PT ;  /* 0x000000006e6e7210 */ /* 0x000fc60001ffe4ff */
[----:B------:R1:W-:Y:S04]  /*46d20*/  LDGSTS.E [R3+0x800c], desc[UR60][R112.64], P0 ;  /* 0x0800c00070037fae */ /* 0x0003e8000812187c */
[----:B------:R1:W-:Y:S04]  /*46d30*/  STL [R1+0x15ac], R107 ;  /* 0x0015ac6b01007387 */ /* 0x0003e80000100800 */
[----:B------:R4:W-:Y:S01]  /*46d40*/  STL [R1+0x1938], R11 ;  /* 0x0019380b01007387 */ /* 0x0009e20000100800 */
[----:B-1----:R-:W-:-:S03]  /*46d50*/  IMAD.MOV.U32 R112, RZ, RZ, R105 ;  /* 0x000000ffff707224 */ /* 0x002fc600078e0069 */
[----:B------:R-:W3:Y:S01]  /*46d60*/  LDL.LU R105, [R1+0x1958] ;  /* 0x0019580001697983 */ /* 0x000ee20000300800 */
[----:B------:R-:W-:-:S03]  /*46d70*/  IMAD.MOV.U32 R113, RZ, RZ, R107 ;  /* 0x000000ffff717224 */ /* 0x000fc600078e006b */
[----:B------:R-:W-:Y:S04]  /*46d80*/  STL [R1+0x1934], R110 ;  /* 0x0019346e01007387 */ /* 0x000fe80000100800 */
[----:B------:R-:W3:Y:S04]  /*46d90*/  LDL.LU R111, [R1+0x1960] ;  /* 0x00196000016f7983 */ /* 0x000ee80000300800 */
[----:B------:R-:W3:Y:S04]  /*46da0*/  LDL.LU R107, [R1+0x1954] ;  /* 0x00195400016b7983 */ /* 0x000ee80000300800 */
[----:B------:R-:W-:Y:S04]  /*46db0*/  LDGSTS.E [R3+0xc00c], desc[UR60][R112.64], P0 ;  /* 0x0c00c00070037fae */ /* 0x000fe8000812187c */
[----:B------:R-:W3:Y:S01]  /*46dc0*/  LDL.LU R112, [R1+0x195c] ;  /* 0x00195c0001707983 */ /* 0x000ee20000300800 */
[----:B------:R-:W-:Y:S01]  /*46dd0*/  ISETP.NE.U32.AND P1, PT, RZ, UR4, PT ;  /* 0x00000004ff007c0c */ /* 0x000fe2000bf25070 */
[----:B------:R-:W-:-:S02]  /*46de0*/  IMAD.MOV.U32 R114, RZ, RZ, R11 ;  /* 0x000000ffff727224 */ /* 0x000fc400078e000b */
[----:B------:R-:W-:Y:S01]  /*46df0*/  IMAD.MOV.U32 R115, RZ, RZ, R110 ;  /* 0x000000ffff737224 */ /* 0x000fe200078e006e */
[----:B----4-:R-:W4:Y:S01]  /*46e00*/  LDL.LU R11, [R1+0x1968] ;  /* 0x00196800010b7983 */ /* 0x010f220000300800 */
[-C--:B------:R-:W-:Y:S02]  /*46e10*/  IADD3 R104, P0, R104, R4.reuse, RZ ;  /* 0x0000000468687210 */ /* 0x080fe40007f1e0ff */
[----:B------:R-:W-:-:S03]  /*46e20*/  IADD3 R103, P2, R103, R4, RZ ;  /* 0x0000000467677210 */ /* 0x000fc60007f5e0ff */
[----:B------:R1:W-:Y:S04]  /*46e30*/  STL [R1+0x1940], R104 ;  /* 0x0019406801007387 */ /* 0x0003e80000100800 */
[----:B------:R1:W-:Y:S02]  /*46e40*/  LDGSTS.E [R3+0x10000], desc[UR60][R114.64], P1 ;  /* 0x1000000072037fae */ /* 0x0003e4000892187c */
[----:B-1----:R-:W-:Y:S02]  /*46e50*/  IMAD.MOV.U32 R114, RZ, RZ, R104 ;  /* 0x000000ffff727224 */ /* 0x002fe400078e0068 */
[----:B--2---:R-:W-:-:S05]  /*46e60*/  IMAD.X R109, R109, 0x1, R0, P0 ;  /* 0x000000016d6d7824 */ /* 0x004fca00000e0600 */
[----:B------:R1:W-:Y:S01]  /*46e70*/  STL [R1+0x193c], R109 ;  /* 0x00193c6d01007387 */ /* 0x0003e20000100800 */
[----:B------:R-:W-:-:S03]  /*46e80*/  IADD3.X R108, R108, R0, RZ, P2, !PT ;  /* 0x000000006c6c7210 */ /* 0x000fc600017fe4ff */
[----:B------:R-:W-:Y:S04]  /*46e90*/  STL [R1+0x1948], R103 ;  /* 0x0019486701007387 */ /* 0x000fe80000100800 */
[----:B------:R2:W-:Y:S04]  /*46ea0*/  STL [R1+0x1944], R108 ;  /* 0x0019446c01007387 */ /* 0x0005e80000100800 */
[----:B------:R-:W4:Y:S01]  /*46eb0*/  LDL.LU R104, [R1+0x1964] ;  /* 0x0019640001687983 */ /* 0x000f220000300800 */
[----:B------:R-:W-:Y:S02]  /*46ec0*/  IMAD.MOV.U32 R115, RZ, RZ, R109 ;  /* 0x000000ffff737224 */ /* 0x000fe400078e006d */
[----:B-1----:R-:W-:Y:S01]  /*46ed0*/  IMAD.MOV.U32 R109, RZ, RZ, R108 ;  /* 0x000000ffff6d7224 */ /* 0x002fe200078e006c */
[----:B------:R-:W4:Y:S01]  /*46ee0*/  LDL.LU R110, [R1+0x196c] ;  /* 0x00196c00016e7983 */ /* 0x000f220000300800 */
[----:B--2---:R-:W-:-:S03]  /*46ef0*/  IMAD.MOV.U32 R108, RZ, RZ, R103 ;  /* 0x000000ffff6c7224 */ /* 0x004fc600078e0067 */
[----:B------:R1:W-:Y:S04]  /*46f00*/  LDGSTS.E [R3+0x14000], desc[UR60][R114.64], P1 ;  /* 0x1400000072037fae */ /* 0x0003e8000892187c */
[----:B------:R-:W-:Y:S04]  /*46f10*/  LDGSTS.E [R3+0x18000], desc[UR60][R108.64], P1 ;  /* 0x180000006c037fae */ /* 0x000fe8000892187c */
[----:B------:R-:W2:Y:S04]  /*46f20*/  LDL.LU R109, [R1+0x1970] ;  /* 0x00197000016d7983 */ /* 0x000ea80000300800 */
[----:B------:R-:W2:Y:S04]  /*46f30*/  LDL.LU R108, [R1+0x1974] ;  /* 0x00197400016c7983 */ /* 0x000ea80000300800 */
[----:B------:R-:W2:Y:S01]  /*46f40*/  LDL.LU R103, [R1+0x1978] ;  /* 0x0019780001677983 */ /* 0x000ea20000300800 */
[----:B------:R-:W-:-:S04]  /*46f50*/  UISETP.GT.AND UP1, UPT, UR6, 0x25, UPT ;  /* 0x000000250600788c */ /* 0x000fc8000bf24270 */
[----:B------:R-:W-:-:S04]  /*46f60*/  USEL UR4, URZ, 0x4, !UP1 ;  /* 0x000000043f047887 */ /* 0x000fc8000c800000 */
[----:B------:R-:W-:Y:S01]  /*46f70*/  USEL UR4, UR4, URZ, !UP0 ;  /* 0x0000003f04047287 */ /* 0x000fe2000c000000 */
[----:B------:R-:W-:-:S05]  /*46f80*/  IADD3 R102, P0, R102, R4, RZ ;  /* 0x0000000466667210 */ /* 0x000fca0007f1e0ff */
[----:B---3--:R-:W-:Y:S01]  /*46f90*/  IMAD.X R106, R106, 0x1, R0, P0 ;  /* 0x000000016a6a7824 */ /* 0x008fe200000e0600 */
[----:B-1----:R-:W-:-:S03]  /*46fa0*/  MOV R114, R102 ;  /* 0x0000006600727202 */ /* 0x002fc60000000f00 */
[----:B------:R-:W-:-:S05]  /*46fb0*/  IMAD.MOV.U32 R115, RZ, RZ, R106 ;  /* 0x000000ffff737224 */ /* 0x000fca00078e006a */
[----:B------:R1:W-:Y:S04]  /*46fc0*/  LDGSTS.E [R3+0x1c000], desc[UR60][R114.64], P1 ;  /* 0x1c00000072037fae */ /* 0x0003e8000892187c */
[----:B------:R-:W-:Y:S01]  /*46fd0*/  STL [R1+0x1950], R102 ;  /* 0x0019506601007387 */ /* 0x000fe20000100800 */
[----:B------:R-:W-:-:S03]  /*46fe0*/  IADD3 R105, P1, R105, R4, RZ ;  /* 0x0000000469697210 */ /* 0x000fc60007f3e0ff */
[----:B------:R3:W-:Y:S01]  /*46ff0*/  STL [R1+0x194c], R106 ;  /* 0x00194c6a01007387 */ /* 0x0007e20000100800 */
[----:B------:R-:W-:-:S03]  /*47000*/  IADD3 R111, P2, R111, R4, RZ ;  /* 0x000000046f6f7210 */ /* 0x000fc60007f5e0ff */
[----:B---3--:R-:W3:Y:S01]  /*47010*/  LDL.LU R106, [R1+0x1980] ;  /* 0x00198000016a7983 */ /* 0x008ee20000300800 */
[----:B------:R-:W-:-:S03]  /*47020*/  IMAD.X R107, R107, 0x1, R0, P1 ;  /* 0x000000016b6b7824 */ /* 0x000fc600008e0600 */
[----:B------:R-:W3:Y:S01]  /*47030*/  LDL.LU R102, [R1+0x1988] ;  /* 0x0019880001667983 */ /* 0x000ee20000300800 */
[----:B-1----:R-:W-:-:S03]  /*47040*/  IMAD.MOV.U32 R115, RZ, RZ, R107 ;  /* 0x000000ffff737224 */ /* 0x002fc600078e006b */
[----:B------:R-:W-:Y:S01]  /*47050*/  STL [R1+0x1958], R105 ;  /* 0x0019586901007387 */ /* 0x000fe20000100800 */
[----:B------:R-:W-:-:S03]  /*47060*/  IMAD.MOV.U32 R114, RZ, RZ, R105 ;  /* 0x000000ffff727224 */ /* 0x000fc600078e0069 */
[----:B------:R1:W-:Y:S01]  /*47070*/  STL [R1+0x1954], R107 ;  /* 0x0019546b01007387 */ /* 0x0003e20000100800 */
[----:B------:R-:W-:-:S03]  /*47080*/  IMAD.X R112, R112, 0x1, R0, P2 ;  /* 0x0000000170707824 */ /* 0x000fc600010e0600 */
[----:B------:R-:W-:Y:S04]  /*47090*/  STL [R1+0x1960], R111 ;  /* 0x0019606f01007387 */ /* 0x000fe80000100800 */
[----:B-1----:R-:W3:Y:S04]  /*470a0*/  LDL.LU R107, [R1+0x197c] ;  /* 0x00197c00016b7983 */ /* 0x002ee80000300800 */
[----:B------:R1:W-:Y:S04]  /*470b0*/  STL [R1+0x195c], R112 ;  /* 0x00195c7001007387 */ /* 0x0003e80000100800 */
[----:B------:R-:W3:Y:S01]  /*470c0*/  LDL.LU R105, [R1+0x1984] ;  /* 0x0019840001697983 */ /* 0x000ee20000300800 */
[----:B------:R-:W-:-:S02]  /*470d0*/  ISETP.NE.U32.AND P0, PT, RZ, UR4, PT ;  /* 0x00000004ff007c0c */ /* 0x000fc4000bf05070 */
[----:B----4-:R-:W-:Y:S02]  /*470e0*/  IADD3 R11, P1, R11, R4, RZ ;  /* 0x000000040b0b7210 */ /* 0x010fe40007f3e0ff */
[----:B------:R-:W-:Y:S01]  /*470f0*/  MOV R113, R112 ;  /* 0x0000007000717202 */ /* 0x000fe20000000f00 */
[----:B-1----:R-:W-:Y:S02]  /*47100*/  IMAD.MOV.U32 R112, RZ, RZ, R111 ;  /* 0x000000ffff707224 */ /* 0x002fe400078e006f */
[----:B------:R1:W-:Y:S06]  /*47110*/  STL [R1+0x1968], R11 ;  /* 0x0019680b01007387 */ /* 0x0003ec0000100800 */
[----:B------:R-:W-:Y:S04]  /*47120*/  LDGSTS.E [R3+0x10004], desc[UR60][R114.64], P0 ;  /* 0x1000400072037fae */ /* 0x000fe8000812187c */
[----:B------:R4:W-:Y:S02]  /*47130*/  LDGSTS.E [R3+0x14004], desc[UR60][R112.64], P0 ;  /* 0x1400400070037fae */ /* 0x0009e4000812187c */
[----:B----4-:R-:W-:-:S02]  /*47140*/  IMAD.MOV.U32 R112, RZ, RZ, R11 ;  /* 0x000000ffff707224 */ /* 0x010fc400078e000b */
[----:B------:R-:W-:-:S05]  /*47150*/  IMAD.X R104, R104, 0x1, R0, P1 ;  /* 0x0000000168687824 */ /* 0x000fca00008e0600 */
[----:B------:R4:W-:Y:S04]  /*47160*/  STL [R1+0x1964], R104 ;  /* 0x0019646801007387 */ /* 0x0009e80000100800 */
[----:B-1----:R-:W3:Y:S01]  /*47170*/  LDL.LU R11, [R1+0x1990] ;  /* 0x00199000010b7983 */ /* 0x002ee20000300800 */
[----:B------:R-:W-:-:S03]  /*47180*/  IMAD.MOV.U32 R113, RZ, RZ, R104 ;  /* 0x000000ffff717224 */ /* 0x000fc600078e0068 */
[----:B----4-:R-:W4:Y:S01]  /*47190*/  LDL.LU R104, [R1+0x198c] ;  /* 0x00198c0001687983 */ /* 0x010f220000300800 */
[----:B------:R-:W-:-:S03]  /*471a0*/  UISETP.GT.AND UP1, UPT, UR6, 0x26, UPT ;  /* 0x000000260600788c */ /* 0x000fc6000bf24270 */
[----:B------:R-:W-:Y:S01]  /*471b0*/  LDGSTS.E [R3+0x18004], desc[UR60][R112.64], P0 ;  /* 0x1800400070037fae */ /* 0x000fe2000812187c */
[----:B--2---:R-:W-:Y:S01]  /*471c0*/  IADD3 R109, P2, R109, R4, RZ ;  /* 0x000000046d6d7210 */ /* 0x004fe20007f5e0ff */
[----:B------:R-:W-:-:S04]  /*471d0*/  USEL UR4, URZ, 0x4, !UP1 ;  /* 0x000000043f047887 */ /* 0x000fc8000c800000 */
[----:B------:R-:W-:Y:S01]  /*471e0*/  IMAD.X R110, R110, 0x1, R0, P2 ;  /* 0x000000016e6e7824 */ /* 0x000fe200010e0600 */
[----:B------:R-:W-:Y:S01]  /*471f0*/  USEL UR4, UR4, URZ, !UP0 ;  /* 0x0000003f04047287 */ /* 0x000fe2000c000000 */
[----:B------:R-:W-:Y:S01]  /*47200*/  IADD3 R103, P3, R103, R4, RZ ;  /* 0x0000000467677210 */ /* 0x000fe20007f7e0ff */
[----:B------:R-:W-:Y:S01]  /*47210*/  STL [R1+0x1970], R109 ;  /* 0x0019706d01007387 */ /* 0x000fe20000100800 */
[----:B------:R-:W-:Y:S02]  /*47220*/  IMAD.MOV.U32 R111, RZ, RZ, R110 ;  /* 0x000000ffff6f7224 */ /* 0x000fe400078e006e */
[----:B------:R-:W-:Y:S01]  /*47230*/  IADD3.X R108, R108, R0, RZ, P3, !PT ;  /* 0x000000006c6c7210 */ /* 0x000fe20001ffe4ff */
[----:B------:R1:W-:Y:S01]  /*47240*/  STL [R1+0x196c], R110 ;  /* 0x00196c6e01007387 */ /* 0x0003e20000100800 */
[----:B------:R-:W-:-:S03]  /*47250*/  ISETP.NE.U32.AND P1, PT, RZ, UR4, PT ;  /* 0x00000004ff007c0c */ /* 0x000fc6000bf25070 */
[----:B------:R-:W-:Y:S01]  /*47260*/  STL [R1+0x1978], R103 ;  /* 0x0019786701007387 */ /* 0x000fe20000100800 */
[----:B-1----:R-:W-:-:S03]  /*47270*/  IMAD.MOV.U32 R110, RZ, RZ, R109 ;  /* 0x000000ffff6e7224 */ /* 0x002fc600078e006d */
[----:B------:R1:W-:Y:S04]  /*47280*/  STL [R1+0x1974], R108 ;  /* 0x0019746c01007387 */ /* 0x0003e80000100800 */
[----:B------:R-:W-:Y:S04]  /*47290*/  LDGSTS.E [R3+0x1c004], desc[UR60][R110.64], P0 ;  /* 0x1c0040006e037fae */ /* 0x000fe8000812187c */
[----:B------:R-:W2:Y:S01]  /*472a0*/  LDL.LU R113, [R1+0x1998] ;  /* 0x0019980001717983 */ /* 0x000ea20000300800 */
[----:B------:R-:W-:Y:S02]  /*472b0*/  IMAD.MOV.U32 R109, RZ, RZ, R108 ;  /* 0x000000ffff6d7224 */ /* 0x000fe400078e006c */
[----:B-1----:R-:W-:Y:S01]  /*472c0*/  IMAD.MOV.U32 R108, RZ, RZ, R103 ;  /* 0x000000ffff6c7224 */ /* 0x002fe200078e0067 */
[----:B------:R-:W2:Y:S04]  /*472d0*/  LDL.LU R111, [R1+0x19a0] ;  /* 0x0019a000016f7983 */ /* 0x000ea80000300800 */
[----:B------:R-:W2:Y:S04]  /*472e0*/  LDL.LU R114, [R1+0x1994] ;  /* 0x0019940001727983 */ /* 0x000ea80000300800 */
[----:B------:R-:W2:Y:S04]  /*472f0*/  LDL.LU R112, [R1+0x199c] ;  /* 0x00199c0001707983 */ /* 0x000ea80000300800 */
[----:B------:R-:W2:Y:S04]  /*47300*/  LDL.LU R103, [R1+0x19a8] ;  /* 0x0019a80001677983 */ /* 0x000ea80000300800 */
[----:B------:R1:W-:Y:S01]  /*47310*/  LDGSTS.E [R3+0x10008], desc[UR60][R108.64], P1 ;  /* 0x100080006c037fae */ /* 0x0003e2000892187c */
[----:B---3--:R-:W-:-:S02]  /*47320*/  IADD3 R106, P0, R106, R4, RZ ;  /* 0x000000046a6a7210 */ /* 0x008fc40007f1e0ff */
[----:B------:R-:W-:-:S03]  /*47330*/  IADD3 R102, P2, R102, R4, RZ ;  /* 0x0000000466667210 */ /* 0x000fc60007f5e0ff */
[----:B------:R3:W-:Y:S02]  /*47340*/  STL [R1+0x1980], R106 ;  /* 0x0019806a01007387 */ /* 0x0007e40000100800 */
[----:B-1----:R-:W-:Y:S02]  /*47350*/  IMAD.MOV.U32 R108, RZ, RZ, R102 ;  /* 0x000000ffff6c7224 */ /* 0x002fe400078e0066 */
[----:B------:R-:W-:-:S05]  /*47360*/  IMAD.X R107, R107, 0x1, R0, P0 ;  /* 0x000000016b6b7824 */ /* 0x000fca00000e0600 */
[----:B------:R-:W-:Y:S01]  /*47370*/  STL [R1+0x197c], R107 ;  /* 0x00197c6b01007387 */ /* 0x000fe20000100800 */
[----:B------:R-:W-:-:S03]  /*47380*/  IADD3.X R105, R105, R0, RZ, P2, !PT ;  /* 0x0000000069697210 */ /* 0x000fc600017fe4ff */
[----:B------:R1:W-:Y:S04]  /*47390*/  STL [R1+0x1988], R102 ;  /* 0x0019886601007387 */ /* 0x0003e80000100800 */
[----:B------:R-:W-:Y:S04]  /*473a0*/  LDGSTS.E [R3+0x14008], desc[UR60][R106.64], P1 ;  /* 0x140080006a037fae */ /* 0x000fe8000892187c */
[----:B------:R1:W-:Y:S01]  /*473b0*/  STL [R1+0x1984], R105 ;  /* 0x0019846901007387 */ /* 0x0003e20000100800 */
[----:B------:R-:W-:-:S05]  /*473c0*/  IMAD.MOV.U32 R109, RZ, RZ, R105 ;  /* 0x000000ffff6d7224 */ /* 0x000fca00078e0069 */
[----:B------:R-:W-:Y:S04]  /*473d0*/  LDGSTS.E [R3+0x18008], desc[UR60][R108.64], P1 ;  /* 0x180080006c037fae */ /* 0x000fe8000892187c */
[----:B---3--:R-:W3:Y:S04]  /*473e0*/  LDL.LU R106, [R1+0x19a4] ;  /* 0x0019a400016a7983 */ /* 0x008ee80000300800 */
[----:B------:R-:W3:Y:S04]  /*473f0*/  LDL.LU R110, [R1+0x19ac] ;  /* 0x0019ac00016e7983 */ /* 0x000ee80000300800 */
[----:B-1----:R-:W3:Y:S04]  /*47400*/  LDL.LU R102, [R1+0x19b0] ;  /* 0x0019b00001667983 */ /* 0x002ee80000300800 */
[----:B------:R-:W3:Y:S04]  /*47410*/  LDL.LU R109, [R1+0x1d34] ;  /* 0x001d3400016d7983 */ /* 0x000ee80000300800 */
[----:B------:R-:W3:Y:S01]  /*47420*/  LDL.LU R105, [R1+0x1d38] ;  /* 0x001d380001697983 */ /* 0x000ee20000300800 */
[----:B------:R-:W-:-:S05]  /*47430*/  IADD3 R11, P0, R11, R4, RZ ;  /* 0x000000040b0b7210 */ /* 0x000fca0007f1e0ff */
[----:B----4-:R-:W-:Y:S01]  /*47440*/  IMAD.X R104, R104, 0x1, R0, P0 ;  /* 0x0000000168687824 */ /* 0x010fe200000e0600 */
[----:B------:R-:W-:Y:S04]  /*47450*/  STL [R1+0x1990], R11 ;  /* 0x0019900b01007387 */ /* 0x000fe80000100800 */
[----:B------:R1:W-:Y:S04]  /*47460*/  STL [R1+0x198c], R104 ;  /* 0x00198c6801007387 */ /* 0x0003e80000100800 */
[----:B------:R-:W4:Y:S04]  /*47470*/  LDL.LU R108, [R1+0x1d3c] ;  /* 0x001d3c00016c7983 */ /* 0x000f280000300800 */
[----:B------:R-:W4:Y:S01]  /*47480*/  LDL.LU R107, [R1+0x1d40] ;  /* 0x001d4000016b7983 */ /* 0x000f220000300800 */
[----:B------:R-:W-:-:S02]  /*47490*/  IMAD.MOV.U32 R117, RZ, RZ, R104 ;  /* 0x000000ffff757224 */ /* 0x000fc400078e0068 */
[----:B------:R-:W-:Y:S01]  /*474a0*/  IMAD.MOV.U32 R116, RZ, RZ, R11 ;  /* 0x000000ffff747224 */ /* 0x000fe200078e000b */
[----:B-1----:R-:W4:Y:S04]  /*474b0*/  LDL.LU R104, [R1+0x1d44] ;  /* 0x001d440001687983 */ /* 0x002f280000300800 */
[----:B------:R-:W4:Y:S01]  /*474c0*/  LDL.LU R11, [R1+0x1d48] ;  /* 0x001d4800010b7983 */ /* 0x000f220000300800 */
[----:B------:R-:W-:-:S03]  /*474d0*/  UISETP.GT.AND UP1, UPT, UR6, 0x27, UPT ;  /* 0x000000270600788c */ /* 0x000fc6000bf24270 */
[----:B------:R-:W-:Y:S01]  /*474e0*/  LDGSTS.E [R3+0x1c008], desc[UR60][R116.64], P1 ;  /* 0x1c00800074037fae */ /* 0x000fe2000892187c */
[----:B------:R-:W-:-:S04]  /*474f0*/  USEL UR4, URZ, 0x4, !UP1 ;  /* 0x000000043f047887 */ /* 0x000fc8000c800000 */
[----:B------:R-:W-:-:S06]  /*47500*/  USEL UR4, UR4, URZ, !UP0 ;  /* 0x0000003f04047287 */ /* 0x000fcc000c000000 */
[----:B------:R-:W-:Y:S02]  /*47510*/  ISETP.NE.U32.AND P0, PT, RZ, UR4, PT ;  /* 0x00000004ff007c0c */ /* 0x000fe4000bf05070 */
[-C--:B--2---:R-:W-:Y:S02]  /*47520*/  IADD3 R113, P1, R113, R4.reuse, RZ ;  /* 0x0000000471717210 */ /* 0x084fe40007f3e0ff */
[----:B------:R-:W-:Y:S02]  /*47530*/  IADD3 R111, P2, R111, R4, RZ ;  /* 0x000000046f6f7210 */ /* 0x000fe40007f5e0ff */
[----:B------:R-:W-:Y:S01]  /*47540*/  IADD3.X R114, R114, R0, RZ, P1, !PT ;  /* 0x0000000072727210 */ /* 0x000fe20000ffe4ff */
[----:B------:R-:W-:Y:S02]  /*47550*/  STL [R1+0x1998], R113 ;  /* 0x0019987101007387 */ /* 0x000fe40000100800 */
[----:B------:R-:W-:Y:S02]  /*47560*/  IMAD.X R112, R112, 0x1, R0, P2 ;  /* 0x0000000170707824 */ /* 0x000fe400010e0600 */
[----:B------:R1:W-:Y:S01]  /*47570*/  STL [R1+0x1994], R114 ;  /* 0x0019947201007387 */ /* 0x0003e20000100800 */
[----:B------:R-:W-:Y:S01]  /*47580*/  IMAD.MOV.U32 R115, RZ, RZ, R114 ;  /* 0x000000ffff737224 */ /* 0x000fe200078e0072 */
[----:B------:R-:W-:-:S02]  /*47590*/  IADD3 R103, P1, R103, R4, RZ ;  /* 0x0000000467677210 */ /* 0x000fc40007f3e0ff */
[----:B------:R-:W-:Y:S04]  /*475a0*/  STL [R1+0x19a0], R111 ;  /* 0x0019a06f01007387 */ /* 0x000fe80000100800 */
[----:B------:R2:W-:Y:S01]  /*475b0*/  STL [R1+0x199c], R112 ;  /* 0x00199c7001007387 */ /* 0x0005e20000100800 */
[----:B-1----:R-:W-:Y:S02]  /*475c0*/  IMAD.MOV.U32 R114, RZ, RZ, R113 ;  /* 0x000000ffff727224 */ /* 0x002fe400078e0071 */
[----:B------:R-:W-:Y:S01]  /*475d0*/  IMAD.MOV.U32 R113, RZ, RZ, R112 ;  /* 0x000000ffff717224 */ /* 0x000fe200078e0070 */
[----:B------:R1:W-:Y:S04]  /*475e0*/  STL [R1+0x19a8], R103 ;  /* 0x0019a86701007387 */ /* 0x0003e80000100800 */
[----:B------:R-:W-:Y:S01]  /*475f0*/  LDGSTS.E [R3+0x1000c], desc[UR60][R114.64], P0 ;  /* 0x1000c00072037fae */ /* 0x000fe2000812187c */
[----:B--2---:R-:W-:-:S05]  /*47600*/  IMAD.MOV.U32 R112, RZ, RZ, R111 ;  /* 0x000000ffff707224 */ /* 0x004fca00078e006f */
[----:B------:R2:W-:Y:S02]  /*47610*/  LDGSTS.E [R3+0x1400c], desc[UR60][R112.64], P0 ;  /* 0x1400c00070037fae */ /* 0x0005e4000812187c */
[----:B--2---:R-:W-:Y:S01]  /*47620*/  IMAD.MOV.U32 R112, RZ, RZ, R103 ;  /* 0x000000ffff707224 */ /* 0x004fe200078e0067 */
[----:B------:R-:W-:-:S04]  /*47630*/  UISETP.GT.AND UP1, UPT, UR6, 0x44, UPT ;  /* 0x000000440600788c */ /* 0x000fc8000bf24270 */
[----:B------:R-:W-:-:S04]  /*47640*/  USEL UR4, URZ, 0x4, !UP1 ;  /* 0x000000043f047887 */ /* 0x000fc8000c800000 */
[----:B------:R-:W-:Y:S01]  /*47650*/  USEL UR4, UR4, URZ, !UP0 ;  /* 0x0000003f04047287 */ /* 0x000fe2000c000000 */
[----:B---3--:R-:W-:-:S05]  /*47660*/  IADD3.X R106, R106, R0, RZ, P1, !PT ;  /* 0x000000006a6a7210 */ /* 0x008fca0000ffe4ff */
[----:B------:R2:W-:Y:S04]  /*47670*/  STL [R1+0x19a4], R106 ;  /* 0x0019a46a01007387 */ /* 0x0005e80000100800 */
[----:B-1----:R-:W3:Y:S01]  /*47680*/  LDL.LU R103, [R1+0x1d50] ;  /* 0x001d500001677983 */ /* 0x002ee20000300800 */
[----:B------:R-:W-:Y:S01]  /*47690*/  IMAD.MOV.U32 R113, RZ, RZ, R106 ;  /* 0x000000ffff717224 */ /* 0x000fe200078e006a */
[-C--:B------:R-:W-:Y:S02]  /*476a0*/  IADD3 R102, P2, R102, R4.reuse, RZ ;  /* 0x0000000466667210 */ /* 0x080fe40007f5e0ff */
[----:B--2---:R-:W2:Y:S01]  /*476b0*/  LDL.LU R106, [R1+0x1d4c] ;  /* 0x001d4c00016a7983 */ /* 0x004ea20000300800 */
[----:B------:R-:W-:Y:S02]  /*476c0*/  IADD3 R105, P3, R105, R4, RZ ;  /* 0x0000000469697210 */ /* 0x000fe40007f7e0ff */
[--C-:B------:R-:W-:Y:S01]  /*476d0*/  IMAD.X R110, R110, 0x1, R0.reuse, P2 ;  /* 0x000000016e6e7824 */ /* 0x100fe200010e0600 */
[----:B------:R-:W-:Y:S02]  /*476e0*/  STL [R1+0x19b0], R102 ;  /* 0x0019b06601007387 */ /* 0x000fe40000100800 */
[----:B------:R-:W-:-:S02]  /*476f0*/  IMAD.X R109, R109, 0x1, R0, P3 ;  /* 0x000000016d6d7824 */ /* 0x000fc400018e0600 */
[----:B------:R1:W-:Y:S01]  /*47700*/  STL [R1+0x19ac], R110 ;  /* 0x0019ac6e01007387 */ /* 0x0003e20000100800 */
[----:B------:R-:W-:-:S03]  /*47710*/  IMAD.MOV.U32 R111, RZ, RZ, R110 ;  /* 0x000000ffff6f7224 */ /* 0x000fc600078e006e */
[----:B------:R4:W-:Y:S04]  /*47720*/  STL [R1+0x1d38], R105 ;  /* 0x001d386901007387 */ /* 0x0009e80000100800 */
[----:B------:R-:W-:Y:S04]  /*47730*/  LDGSTS.E [R3+0x1800c], desc[UR60][R112.64], P0 ;  /* 0x1800c00070037fae */ /* 0x000fe8000812187c */
[----:B------:R4:W-:Y:S01]  /*47740*/  STL [R1+0x1d34], R109 ;  /* 0x001d346d01007387 */ /* 0x0009e20000100800 */
[----:B-1----:R-:W-:-:S05]  /*47750*/  MOV R110, R102 ;  /* 0x00000066006e7202 */ /* 0x002fca0000000f00 */
[----:B------:R1:W-:Y:S04]  /*47760*/  LDGSTS.E [R3+0x1c00c], desc[UR60][R110.64], P0 ;  /* 0x1c00c0006e037fae */ /* 0x0003e8000812187c */
[----:B------:R-:W2:Y:S04]  /*47770*/  LDL.LU R113, [R1+0x1d58] ;  /* 0x001d580001717983 */ /* 0x000ea80000300800 */
[----:B------:R-:W2:Y:S04]  /*47780*/  LDL.LU R102, [R1+0x1d60] ;  /* 0x001d600001667983 */ /* 0x000ea80000300800 */
[----:B------:R-:W2:Y:S01]  /*47790*/  LDL.LU R114, [R1+0x1d54] ;  /* 0x001d540001727983 */ /* 0x000ea20000300800 */
[----:B-1----:R-:W-:-:S03]  /*477a0*/  IMAD.MOV.U32 R110, RZ, RZ, R105 ;  /* 0x000000ffff6e7224 */ /* 0x002fc600078e0069 */
[----:B----4-:R-:W4:Y:S01]  /*477b0*/  LDL.LU R105, [R1+0x1d5c] ;  /* 0x001d5c0001697983 */ /* 0x010f220000300800 */
[----:B------:R-:W-:Y:S02]  /*477c0*/  IADD3 R107, P0, R107, R4, RZ ;  /* 0x000000046b6b7210 */ /* 0x000fe40007f1e0ff */
[----:B------:R-:W-:-:S03]  /*477d0*/  ISETP.NE.U32.AND P1, PT, RZ, UR4, PT ;  /* 0x00000004ff007c0c */ /* 0x000fc6000bf25070 */
[----:B------:R-:W-:Y:S01]  /*477e0*/  IMAD.X R108, R108, 0x1, R0, P0 ;  /* 0x000000016c6c7824 */ /* 0x000fe200000e0600 */
[----:B------:R-:W-:Y:S01]  /*477f0*/  STL [R1+0x1d40], R107 ;  /* 0x001d406b01007387 */ /* 0x000fe20000100800 */
[----:B------:R-:W-:Y:S01]  /*47800*/  IADD3 R11, P2, R11, R4, RZ ;  /* 0x000000040b0b7210 */ /* 0x000fe20007f5e0ff */
[----:B------:R-:W-:Y:S02]  /*47810*/  IMAD.MOV.U32 R111, RZ, RZ, R109 ;  /* 0x000000ffff6f7224 */ /* 0x000fe400078e006d */
[----:B------:R1:W-:Y:S01]  /*47820*/  STL [R1+0x1d3c], R108 ;  /* 0x001d3c6c01007387 */ /* 0x0003e20000100800 */
[----:B------:R-:W-:Y:S02]  /*47830*/  IMAD.MOV.U32 R109, RZ, RZ, R108 ;  /* 0x000000ffff6d7224 */ /* 0x000fe400078e006c */
[----:B------:R-:W-:Y:S02]  /*47840*/  IMAD.X R104, R104, 0x1, R0, P2 ;  /* 0x0000000168687824 */ /* 0x000fe400010e0600 */
[----:B------:R-:W-:Y:S01]  /*47850*/  LDGSTS.E [R3+0x20000], desc[UR60][R110.64], P1 ;  /* 0x200000006e037fae */ /* 0x000fe2000892187c */
[----:B-1----:R-:W-:-:S03]  /*47860*/  MOV R108, R107 ;  /* 0x0000006b006c7202 */ /* 0x002fc60000000f00 */
[----:B------:R1:W-:Y:S04]  /*47870*/  STL [R1+0x1d48], R11 ;  /* 0x001d480b01007387 */ /* 0x0003e80000100800 */
[----:B------:R1:W-:Y:S04]  /*47880*/  LDGSTS.E [R3+0x24000], desc[UR60][R108.64], P1 ;  /* 0x240000006c037fae */ /* 0x0003e8000892187c */
[----:B------:R1:W-:Y:S04]  /*47890*/  STL [R1+0x1d44], R104 ;  /* 0x001d446801007387 */ /* 0x0003e80000100800 */
[----:B------:R-:W4:Y:S01]  /*478a0*/  LDL.LU R111, [R1+0x1d68] ;  /* 0x001d6800016f7983 */ /* 0x000f220000300800 */
[----:B-1----:R-:W-:-:S03]  /*478b0*/  IMAD.MOV.U32 R108, RZ, RZ, R11 ;  /* 0x000000ffff6c7224 */ /* 0x002fc600078e000b */
[----:B------:R-:W4:Y:S01]  /*478c0*/  LDL.LU R112, [R1+0x1d64] ;  /* 0x001d640001707983 */ /* 0x000f220000300800 */
[----:B------:R-:W-:-:S05]  /*478d0*/  IMAD.MOV.U32 R109, RZ, RZ, R104 ;  /* 0x000000ffff6d7224 */ /* 0x000fca00078e0068 */
[----:B------:R-:W-:Y:S04]  /*478e0*/  LDGSTS.E [R3+0x28000], desc[UR60][R108.64], P1 ;  /* 0x280000006c037fae */ /* 0x000fe8000892187c */
[----:B------:R-:W4:Y:S04]  /*478f0*/  LDL.LU R109, [R1+0x1d6c] ;  /* 0x001d6c00016d7983 */ /* 0x000f280000300800 */
[----:B------:R-:W4:Y:S04]  /*47900*/  LDL.LU R11, [R1+0x1d70] ;  /* 0x001d7000010b7983 */ /* 0x000f280000300800 */
[----:B------:R-:W4:Y:S04]  /*47910*/  LDL.LU R110, [R1+0x1d74] ;  /* 0x001d7400016e7983 */ /* 0x000f280000300800 */
[----:B------:R-:W4:Y:S01]  /*47920*/  LDL.LU R104, [R1+0x1d78] ;  /* 0x001d780001687983 */ /* 0x000f220000300800 */
[----:B------:R-:W-:-:S04]  /*47930*/  UISETP.GT.AND UP1, UPT, UR6, 0x45, UPT ;  /* 0x000000450600788c */ /* 0x000fc8000bf24270 */
[----:B------:R-:W-:-:S04]  /*47940*/  USEL UR4, URZ, 0x4, !UP1 ;  /* 0x000000043f047887 */ /* 0x000fc8000c800000 */
[----:B------:R-:W-:Y:S02]  /*47950*/  USEL UR4, UR4, URZ, !UP0 ;  /* 0x0000003f04047287 */ /* 0x000fe4000c000000 */
[----:B------:R-:W-:Y:S01]  /*47960*/  UISETP.GT.AND UP1, UPT, UR6, 0x46, UPT ;  /* 0x000000460600788c */ /* 0x000fe2000bf24270 */
[----:B---3--:R-:W-:-:S05]  /*47970*/  IADD3 R103, P0, R103, R4, RZ ;  /* 0x0000000467677210 */ /* 0x008fca0007f1e0ff */
[----:B--2---:R-:W-:Y:S01]  /*47980*/  IMAD.X R106, R106, 0x1, R0, P0 ;  /* 0x000000016a6a7824 */ /* 0x004fe200000e0600 */
[----:B------:R-:W-:Y:S03]  /*47990*/  STL [R1+0x1d50], R103 ;  /* 0x001d506701007387 */ /* 0x000fe60000100800 */
[----:B------:R-:W-:Y:S01]  /*479a0*/  IMAD.MOV.U32 R107, RZ, RZ, R106 ;  /* 0x000000ffff6b7224 */ /* 0x000fe200078e006a */
[----:B------:R1:W-:Y:S01]  /*479b0*/  STL [R1+0x1d4c], R106 ;  /* 0x001d4c6a01007387 */ /* 0x0003e20000100800 */
[----:B------:R-:W-:-:S03]  /*479c0*/  ISETP.NE.U32.AND P0, PT, RZ, UR4, PT ;  /* 0x00000004ff007c0c */ /* 0x000fc6000bf05070 */
[----:B------:R-:W2:Y:S01]  /*479d0*/  LDL.LU R108, [R1+0x1d7c] ;  /* 0x001d7c00016c7983 */ /* 0x000ea20000300800 */
[----:B-1----:R-:W-:-:S03]  /*479e0*/  IMAD.MOV.U32 R106, RZ, RZ, R103 ;  /* 0x000000ffff6a7224 */ /* 0x002fc600078e0067 */
[----:B------:R-:W3:Y:S04]  /*479f0*/  LDL.LU R103, [R1+0x1d80] ;  /* 0x001d800001677983 */ /* 0x000ee80000300800 */
[----:B------:R-:W-:Y:S01]  /*47a00*/  LDGSTS.E [R3+0x2c000], desc[UR60][R106.64], P1 ;  /* 0x2c0000006a037fae */ /* 0x000fe2000892187c */
[----:B------:R-:W-:-:S03]  /*47a10*/  IADD3 R113, P1, R113, R4, RZ ;  /* 0x0000000471717210 */ /* 0x000fc60007f3e0ff */
[----:B------:R-:W2:Y:S01]  /*47a20*/  LDL.LU R107, [R1+0x1d84] ;  /* 0x001d8400016b7983 */ /* 0x000ea20000300800 */
[----:B------:R-:W-:-:S03]  /*47a30*/  IADD3 R102, P2, R102, R4, RZ ;  /* 0x0000000466667210 */ /* 0x000fc60007f5e0ff */
[----:B------:R-:W2:Y:S01]  /*47a40*/  LDL.LU R106, [R1+0x1d88] ;  /* 0x001d8800016a7983 */ /* 0x000ea20000300800 */
[----:B------:R-:W-:-:S03]  /*47a50*/  IADD3.X R114, R114, R0, RZ, P1, !PT ;  /* 0x0000000072727210 */ /* 0x000fc60000ffe4ff */
[----:B------:R-:W-:Y:S02]  /*47a60*/  STL [R1+0x1d58], R113 ;  /* 0x001d587101007387 */ /* 0x000fe40000100800 */
[----:B------:R-:W-:Y:S02]  /*47a70*/  IMAD.MOV.U32 R115, RZ, RZ, R114 ;  /* 0x000000ffff737224 */ /* 0x000fe400078e0072 */
[----:B------:R1:W-:Y:S01]  /*47a80*/  STL [R1+0x1d54], R114 ;  /* 0x001d547201007387 */ /* 0x0003e20000100800 */
[----:B----4-:R-:W-:-:S03]  /*47a90*/  IMAD.X R105, R105, 0x1, R0, P2 ;  /* 0x0000000169697824 */ /* 0x010fc600010e0600 */
[----:B------:R-:W-:Y:S01]  /*47aa0*/  STL [R1+0x1d60], R102 ;  /* 0x001d606601007387 */ /* 0x000fe20000100800 */
[----:B-1----:R-:W-:-:S03]  /*47ab0*/  IMAD.MOV.U32 R114, RZ, RZ, R113 ;  /* 0x000000ffff727224 */ /* 0x002fc600078e0071 */
[----:B------:R1:W-:Y:S04]  /*47ac0*/  STL [R1+0x1d5c], R105 ;  /* 0x001d5c6901007387 */ /* 0x0003e80000100800 */
[----:B------:R4:W-:Y:S02]  /*47ad0*/  LDGSTS.E [R3+0x20004], desc[UR60][R114.64], P0 ;  /* 0x2000400072037fae */ /* 0x0009e4000812187c */
[----:B----4-:R-:W-:Y:S02]  /*47ae0*/  IMAD.MOV.U32 R115, RZ, RZ, R105 ;  /* 0x000000ffff737224 */ /* 0x010fe400078e0069 */
[----:B------:R-:W-:Y:S01]  /*47af0*/  IMAD.MOV.U32 R114, RZ, RZ, R102 ;  /* 0x000000ffff727224 */ /* 0x000fe200078e0066 */
[----:B-1----:R-:W4:Y:S04]  /*47b00*/  LDL.LU R105, [R1+0x1d8c] ;  /* 0x001d8c0001697983 */ /* 0x002f280000300800 */
[----:B------:R-:W4:Y:S01]  /*47b10*/  LDL.LU R102, [R1+0x1d90] ;  /* 0x001d900001667983 */ /* 0x000f220000300800 */
[----:B------:R-:W-:Y:S01]  /*47b20*/  USEL UR4, URZ, 0x4, !UP1 ;  /* 0x000000043f047887 */ /* 0x000fe2000c800000 */
[----:B------:R-:W-:-:S02]  /*47b30*/  IADD3 R111, P1, R111, R4, RZ ;  /* 0x000000046f6f7210 */ /* 0x000fc40007f3e0ff */
[----:B------:R-:W-:Y:S01]  /*47b40*/  LDGSTS.E [R3+0x24004], desc[UR60][R114.64], P0 ;  /* 0x2400400072037fae */ /* 0x000fe2000812187c */
[----:B------:R-:W-:Y:S01]  /*47b50*/  USEL UR4, UR4, URZ, !UP0 ;  /* 0x0000003f04047287 */ /* 0x000fe2000c000000 */
[----:B------:R-:W-:Y:S02]  /*47b60*/  IADD3.X R112, R112, R0, RZ, P1, !PT ;  /* 0x0000000070707210 */ /* 0x000fe40000ffe4ff */
[----:B------:R-:W-:Y:S03]  /*47b70*/  STL [R1+0x1d68], R111 ;  /* 0x001d686f01007387 */ /* 0x000fe60000100800 */
[----:B------:R-:W-:Y:S01]  /*47b80*/  IMAD.MOV.U32 R113, RZ, RZ, R112 ;  /* 0x000000ffff717224 */ /* 0x000fe200078e0070 */
[----:B------:R1:W-:Y:S01]  /*47b90*/  STL [R1+0x1d64], R112 ;  /* 0x001d647001007387 */ /* 0x0003e20000100800 */
[----:B------:R-:W-:Y:S02]  /*47ba0*/  ISETP.NE.U32.AND P1, PT, RZ, UR4, PT ;  /* 0x00000004ff007c0c */ /* 0x000fe4000bf25070 */
[----:B------:R-:W-:Y:S01]  /*47bb0*/  IADD3 R11, P2, R11, R4, RZ ;  /* 0x000000040b0b7210 */ /* 0x000fe20007f5e0ff */
[----:B-1----:R-:W-:-:S04]  /*47bc0*/  IMAD.MOV.U32 R112, RZ, RZ, R111 ;  /* 0x000000ffff707224 */ /* 0x002fc800078e006f */
[--C-:B------:R-:W-:Y:S01]  /*47bd0*/  IMAD.X R109, R109, 0x1, R0.reuse, P2 ;  /* 0x000000016d6d7824 */ /* 0x100fe200010e0600 */
[----:B------:R-:W-:Y:S01]  /*47be0*/  IADD3 R104, P3, R104, R4, RZ ;  /* 0x0000000468687210 */ /* 0x000fe20007f7e0ff */
[----:B------:R-:W-:Y:S04]  /*47bf0*/  STL [R1+0x1d70], R11 ;  /* 0x001d700b01007387 */ /* 0x000fe80000100800 */
[----:B------:R-:W-:Y:S01]  /*47c00*/  IMAD.X R110, R110, 0x1, R0, P3 ;  /* 0x000000016e6e7824 */ /* 0x000fe200018e0600 */
[----:B------:R1:W-:Y:S03]  /*47c10*/  STL [R1+0x1d6c], R109 ;  /* 0x001d6c6d01007387 */ /* 0x0003e60000100800 */
[----:B------:R-:W-:Y:S01]  /*47c20*/  IMAD.MOV.U32 R111, RZ, RZ, R110 ;  /* 0x000000ffff6f7224 */ /* 0x000fe200078e006e */
[----:B------:R1:W-:Y:S04]  /*47c30*/  LDGSTS.E [R3+0x28004], desc[UR60][R112.64], P0 ;  /* 0x2800400070037fae */ /* 0x0003e8000812187c */
[----:B------:R-:W-:Y:S04]  /*47c40*/  STL [R1+0x1d78], R104 ;  /* 0x001d786801007387 */ /* 0x000fe80000100800 */
[----:B------:R1:W-:Y:S02]  /*47c50*/  STL [R1+0x1d74], R110 ;  /* 0x001d746e01007387 */ /* 0x0003e40000100800 */
[----:B-1----:R-:W-:Y:S01]  /*47c60*/  IMAD.MOV.U32 R112, RZ, RZ, R11 ;  /* 0x000000ffff707224 */ /* 0x002fe200078e000b */
[----:B------:R-:W-:-:S02]  /*47c70*/  MOV R113, R109 ;  /* 0x0000006d00717202 */ /* 0x000fc40000000f00 */
[----:B------:R-:W4:Y:S01]  /*47c80*/  LDL.LU R109, [R1+0x1d98] ;  /* 0x001d9800016d7983 */ /* 0x000f220000300800 */
[----:B------:R-:W-:-:S03]  /*47c90*/  IMAD.MOV.U32 R110, RZ, RZ, R104 ;  /* 0x000000ffff6e7224 */ /* 0x000fc600078e0068 */
[----:B------:R1:W-:Y:S04]  /*47ca0*/  LDGSTS.E [R3+0x2c004], desc[UR60][R112.64], P0 ;  /* 0x2c00400070037fae */ /* 0x0003e8000812187c */
[----:B------:R-:W4:Y:S04]  /*47cb0*/  LDL.LU R11, [R1+0x1da0] ;  /* 0x001da000010b7983 */ /* 0x000f280000300800 */
[----:B------:R-:W-:Y:S04]  /*47cc0*/  LDGSTS.E [R3+0x20008], desc[UR60][R110.64], P1 ;  /* 0x200080006e037fae */ /* 0x000fe8000892187c */
[----:B------:R-:W4:Y:S04]  /*47cd0*/  LDL.LU R110, [R1+0x1d94] ;  /* 0x001d9400016e7983 */ /* 0x000f280000300800 */
[----:B------:R-:W4:Y:S01]  /*47ce0*/  LDL.LU R104, [R1+0x1d9c] ;  /* 0x001d9c0001687983 */ /* 0x000f220000300800 */
[----:B------:R-:W-:-:S04]  /*47cf0*/  UISETP.GT.AND UP1, UPT, UR6, 0x47, UPT ;  /* 0x000000470600788c */ /* 0x000fc8000bf24270 */
[----:B------:R-:W-:-:S04]  /*47d00*/  USEL UR4, URZ, 0x4, !UP1 ;  /* 0x000000043f047887 */ /* 0x000fc8000c800000 */
[----:B------:R-:W-:Y:S01]  /*47d10*/  USEL UR4, UR4, URZ, !UP0 ;  /* 0x0000003f04047287 */ /* 0x000fe2000c000000 */
[----:B---3--:R-:W-:-:S05]  /*47d20*/  IADD3 R103, P0, R103, R4, RZ ;  /* 0x0000000467677210 */ /* 0x008fca0007f1e0ff */
[----:B--2---:R-:W-:Y:S01]  /*47d30*/  IMAD.X R108, R108, 0x1, R0, P0 ;  /* 0x000000016c6c7824 */ /* 0x004fe200000e0600 */
[----:B------:R2:W-:Y:S01]  /*47d40*/  STL [R1+0x1d80], R103 ;  /* 0x001d806701007387 */ /* 0x0005e20000100800 */
[----:B-1----:R-:W-:-:S03]  /*47d50*/  IMAD.MOV.U32 R112, RZ, RZ, R103 ;  /* 0x000000ffff707224 */ /* 0x002fc600078e0067 */
[----:B------:R1:W-:Y:S01]  /*47d60*/  STL [R1+0x1d7c], R108 ;  /* 0x001d7c6c01007387 */ /* 0x0003e20000100800 */
[----:B------:R-:W-:-:S05]  /*47d70*/  IADD3 R106, P2, R106, R4, RZ ;  /* 0x000000046a6a7210 */ /* 0x000fca0007f5e0ff */
[----:B------:R-:W-:Y:S01]  /*47d80*/  IMAD.X R107, R107, 0x1, R0, P2 ;  /* 0x000000016b6b7824 */ /* 0x000fe200010e0600 */
[----:B------:R3:W-:Y:S04]  /*47d90*/  STL [R1+0x1d88], R106 ;  /* 0x001d886a01007387 */ /* 0x0007e80000100800 */
[----:B------:R3:W-:Y:S04]  /*47da0*/  STL [R1+0x1d84], R107 ;  /* 0x001d846b01007387 */ /* 0x0007e80000100800 */
[----:B--2---:R-:W2:Y:S01]  /*47db0*/  LDL.LU R103, [R1+0x1da8] ;  /* 0x001da80001677983 */ /* 0x004ea20000300800 */
[----:B------:R-:W-:-:S03]  /*47dc0*/  MOV R113, R108 ;  /* 0x0000006c00717202 */ /* 0x000fc60000000f00 */
[----:B-1----:R-:W2:Y:S04]  /*47dd0*/  LDL.LU R108, [R1+0x1da4] ;  /* 0x001da400016c7983 */ /* 0x002ea80000300800 */
[----:B------:R-:W-:Y:S04]  /*47de0*/  LDGSTS.E [R3+0x24008], desc[UR60][R112.64], P1 ;  /* 0x2400800070037fae */ /* 0x000fe8000892187c */
[----:B------:R3:W-:Y:S01]  /*47df0*/  LDGSTS.E [R3+0x28008], desc[UR60][R106.64], P1 ;  /* 0x280080006a037fae */ /* 0x0007e2000892187c */
[----:B----4-:R-:W-:-:S05]  /*47e00*/  IADD3 R102, P0, R102, R4, RZ ;  /* 0x0000000466667210 */ /* 0x010fca0007f1e0ff */
[----:B------:R-:W-:Y:S01]  /*47e10*/  IMAD.X R105, R105, 0x1, R0, P0 ;  /* 0x0000000169697824 */ /* 0x000fe200000e0600 */
[----:B------:R1:W-:Y:S04]  /*47e20*/  STL [R1+0x1d90], R102 ;  /* 0x001d906601007387 */ /* 0x0003e80000100800 */
[----:B------:R4:W-:Y:S04]  /*47e30*/  STL [R1+0x1d8c], R105 ;  /* 0x001d8c6901007387 */ /* 0x0009e80000100800 */
[----:B------:R-:W2:Y:S04]  /*47e40*/  LDL.LU R113, [R1+0x1db0] ;  /* 0x001db00001717983 */ /* 0x000ea80000300800 */
[----:B------:R-:W2:Y:S04]  /*47e50*/  LDL.LU R111, [R1+0x2138] ;  /* 0x00213800016f7983 */ /* 0x000ea80000300800 */
[----:B------:R-:W2:Y:S01]  /*47e60*/  LDL.LU R114, [R1+0x1dac] ;  /* 0x001dac0001727983 */ /* 0x000ea20000300800 */
[----:B---3--:R-:W-:-:S02]  /*47e70*/  IMAD.MOV.U32 R106, RZ, RZ, R102 ;  /* 0x000000ffff6a7224 */ /* 0x008fc400078e0066 */
[----:B------:R-:W-:Y:S01]  /*47e80*/  IMAD.MOV.U32 R107, RZ, RZ, R105 ;  /* 0x000000ffff6b7224 */ /* 0x000fe200078e0069 */
[----:B------:R-:W3:Y:S04]  /*47e90*/  LDL.LU R112, [R1+0x2134] ;  /* 0x0021340001707983 */ /* 0x000ee80000300800 */
[----:B------:R-:W-:Y:S04]  /*47ea0*/  LDGSTS.E [R3+0x2c008], desc[UR60][R106.64], P1 ;  /* 0x2c0080006a037fae */ /* 0x000fe8000892187c */
[----:B------:R-:W3:Y:S04]  /*47eb0*/  LDL.LU R107, [R1+0x213c] ;  /* 0x00213c00016b7983 */ /* 0x000ee80000300800 */
[----:B-1----:R-:W3:Y:S04]  /*47ec0*/  LDL.LU R102, [R1+0x2140] ;  /* 0x0021400001667983 */ /* 0x002ee80000300800 */
[----:B------:R-:W3:Y:S04]  /*47ed0*/  LDL.LU R106, [R1+0x2144] ;  /* 0x00214400016a7983 */ /* 0x000ee80000300800 */
[----:B----4-:R-:W4:Y:S01]  /*47ee0*/  LDL.LU R105, [R1+0x2148] ;  /* 0x0021480001697983 */ /* 0x010f220000300800 */
[----:B------:R-:W-:-:S02]  /*47ef0*/  ISETP.NE.U32.AND P0, PT, RZ, UR4, PT ;  /* 0x00000004ff007c0c */ /* 0x000fc4000bf05070 */
[----:B------:R-:W-:-:S04]  /*47f00*/  IADD3 R109, P1, R109, R4, RZ ;  /* 0x000000046d6d7210 */ /* 0x000fc80007f3e0ff */
[----:B------:R-:W-:Y:S02]  /*47f10*/  MOV R116, R109 ;  /* 0x0000006d00747202 */ /* 0x000fe40000000f00 */
[----:B------:R-:W-:Y:S01]  /*47f20*/  IADD3 R11, P2, R11, R4, RZ ;  /* 0x000000040b0b7210 */ /* 0x000fe20007f5e0ff */
[----:B------:R-:W-:Y:S01]  /*47f30*/  STL [R1+0x1d98], R109 ;  /* 0x001d986d01007387 */ /* 0x000fe20000100800 */
[----:B------:R-:W-:-:S04]  /*47f40*/  IMAD.X R110, R110, 0x1, R0, P1 ;  /* 0x000000016e6e7824 */ /* 0x000fc800008e0600 */
[----:B------:R-:W-:Y:S02]  /*47f50*/  IMAD.MOV.U32 R117, RZ, RZ, R110 ;  /* 0x000000ffff757224 */ /* 0x000fe400078e006e */
[----:B------:R-:W-:Y:S01]  /*47f60*/  IMAD.X R104, R104, 0x1, R0, P2 ;  /* 0x0000000168687824 */ /* 0x000fe200010e0600 */
[----:B------:R-:W-:Y:S04]  /*47f70*/  STL [R1+0x1d94], R110 ;  /* 0x001d946e01007387 */ /* 0x000fe80000100800 */
[----:B------:R-:W-:Y:S04]  /*47f80*/  STL [R1+0x1da0], R11 ;  /* 0x001da00b01007387 */ /* 0x000fe80000100800 */
[----:B------:R1:W-:Y:S04]  /*47f90*/  LDGSTS.E [R3+0x2000c], desc[UR60][R116.64], P0 ;  /* 0x2000c00074037fae */ /* 0x0003e8000812187c */
[----:B------:R1:W-:Y:S02]  /*47fa0*/  STL [R1+0x1d9c], R104 ;  /* 0x001d9c6801007387 */ /* 0x0003e40000100800 */
[----:B-1----:R-:W-:-:S02]  /*47fb0*/  IMAD.MOV.U32 R117, RZ, RZ, R104 ;  /* 0x000000ffff757224 */ /* 0x002fc400078e0068 */
[----:B------:R-:W-:Y:S01]  /*47fc0*/  IMAD.MOV.U32 R116, RZ, RZ, R11 ;  /* 0x000000ffff747224 */ /* 0x000fe200078e000b */
[----:B------:R-:W4:Y:S04]  /*47fd0*/  LDL.LU R104, [R1+0x214c] ;  /* 0x00214c0001687983 */ /* 0x000f280000300800 */
[----:B------:R-:W4:Y:S01]  /*47fe0*/  LDL.LU R11, [R1+0x2150] ;  /* 0x00215000010b7983 */ /* 0x000f220000300800 */
[----:B------:R-:W-:-:S03]  /*47ff0*/  UISETP.GT.AND UP1, UPT, UR6, 0x64, UPT ;  /* 0x000000640600788c */ /* 0x000fc6000bf24270 */
[----:B------:R-:W-:Y:S01]  /*48000*/  LDGSTS.E [R3+0x2400c], desc[UR60][R116.64], P0 ;  /* 0x2400c00074037fae */ /* 0x000fe2000812187c */
[----:B------:R-:W-:-:S04]  /*48010*/  USEL UR4, URZ, 0x4, !UP1 ;  /* 0x000000043f047887 */ /* 0x000fc8000c800000 */
[----:B------:R-:W-:Y:S01]  /*48020*/  USEL UR4, UR4, URZ, !UP0 ;  /* 0x0000003f04047287 */ /* 0x000fe2000c000000 */
[----:B--2---:R-:W-:-:S05]  /*48030*/  IADD3 R103, P1, R103, R4, RZ ;  /* 0x0000000467677210 */ /* 0x004fca0007f3e0ff */
[----:B------:R-:W-:Y:S01]  /*48040*/  IMAD.X R108, R108, 0x1, R0, P1 ;  /* 0x000000016c6c7824 */ /* 0x000fe200008e0600 */
[----:B------:R-:W-:Y:S03]  /*48050*/  STL [R1+0x1da8], R103 ;  /* 0x001da86701007387 */ /* 0x000fe60000100800 */
[----:B------:R-:W-:Y:S01]  /*48060*/  IMAD.MOV.U32 R109, RZ, RZ, R108 ;  /* 0x000000ffff6d7224 */ /* 0x000fe200078e006c */
[----:B------:R1:W-:Y:S04]  /*48070*/  STL [R1+0x1da4], R108 ;  /* 0x001da46c01007387 */ /* 0x0003e80000100800 */
[----:B------:R-:W2:Y:S01]  /*48080*/  LDL.LU R110, [R1+0x2154] ;  /* 0x00215400016e7983 */ /* 0x000ea20000300800 */
[----:B-1----:R-:W-:-:S05]  /*48090*/  MOV R108, R103 ;  /* 0x00000067006c7202 */ /* 0x002fca0000000f00 */
[----:B------:R-:W-:Y:S01]  /*480a0*/  LDGSTS.E [R3+0x2800c], desc[UR60][R108.64], P0 ;  /* 0x2800c0006c037fae */ /* 0x000fe2000812187c */
[----:B------:R-:W-:-:S03]  /*480b0*/  ISETP.NE.U32.AND P1, PT, RZ, UR4, PT ;  /* 0x00000004ff007c0c */ /* 0x000fc6000bf25070 */
[----:B------:R-:W2:Y:S04]  /*480c0*/  LDL.LU R109, [R1+0x2158] ;  /* 0x00215800016d7983 */ /* 0x000ea80000300800 */
[----:B------:R-:W2:Y:S01]  /*480d0*/  LDL.LU R108, [R1+0x215c] ;  /* 0x00215c00016c7983 */ /* 0x000ea20000300800 */
[----:B------:R-:W-:-:S03]  /*480e0*/  IADD3 R113, P2, R113, R4, RZ ;  /* 0x0000000471717210 */ /* 0x000fc60007f5e0ff */
[----:B------:R-:W2:Y:S02]  /*480f0*/  LDL.LU R103, [R1+0x2160] ;  /* 0x0021600001677983 */ /* 0x000ea40000300800 */
[----:B------:R-:W-:Y:S02]  /*48100*/  IMAD.X R114, R114, 0x1, R0, P2 ;  /* 0x0000000172727824 */ /* 0x000fe400010e0600 */
[----:B------:R-:W-:Y:S01]  /*48110*/  STL [R1+0x1db0], R113 ;  /* 0x001db07101007387 */ /* 0x000fe20000100800 */
[----:B------:R-:W-:Y:S01]  /*48120*/  IADD3 R111, P3, R111, R4, RZ ;  /* 0x000000046f6f7210 */ /* 0x000fe20007f7e0ff */
[----:B------:R-:W-:Y:S02]  /*48130*/  IMAD.MOV.U32 R115, RZ, RZ, R114 ;  /* 0x000000ffff737224 */ /* 0x000fe400078e0072 */
[----:B------:R1:W-:Y:S02]  /*48140*/  STL [R1+0x1dac], R114 ;  /* 0x001dac7201007387 */ /* 0x0003e40000100800 */
[----:B---3--:R-:W-:-:S02]  /*48150*/  IMAD.X R112, R112, 0x1, R0, P3 ;  /* 0x0000000170707824 */ /* 0x008fc400018e0600 */
[----:B-1----:R-:W-:Y:S01]  /*48160*/  IMAD.MOV.U32 R114, RZ, RZ, R113 ;  /* 0x000000ffff727224 */ /* 0x002fe200078e0071 */
[----:B------:R-:W-:Y:S04]  /*48170*/  STL [R1+0x2138], R111 ;  /* 0x0021386f01007387 */ /* 0x000fe80000100800 */
[----:B------:R-:W-:Y:S01]  /*48180*/  LDGSTS.E [R3+0x2c00c], desc[UR60][R114.64], P0 ;  /* 0x2c00c00072037fae */ /* 0x000fe2000812187c */
[----:B------:R-:W-:-:S03]  /*48190*/  IADD3 R102, P0, R102, R4, RZ ;  /* 0x0000000466667210 */ /* 0x000fc60007f1e0ff */
[----:B------:R1:W-:Y:S01]  /*481a0*/  STL [R1+0x2134], R112 ;  /* 0x0021347001007387 */ /* 0x0003e20000100800 */
[----:B------:R-:W-:Y:S02]  /*481b0*/  IMAD.MOV.U32 R113, RZ, RZ, R112 ;  /* 0x000000ffff717224 */ /* 0x000fe400078e0070 */
[--C-:B------:R-:W-:Y:S01]  /*481c0*/  IMAD.X R107, R107, 0x1, R0.reuse, P0 ;  /* 0x000000016b6b7824 */ /* 0x100fe200000e0600 */
[----:B----4-:R-:W-:Y:S02]  /*481d0*/  IADD3 R105, P2, R105, R4, RZ ;  /* 0x0000000469697210 */ /* 0x010fe40007f5e0ff */
[----:B-1----:R-:W-:Y:S01]  /*481e0*/  MOV R112, R111 ;  /* 0x0000006f00707202 */ /* 0x002fe20000000f00 */
[----:B------:R1:W-:Y:S02]  /*481f0*/  STL [R1+0x2140], R102 ;  /* 0x0021406601007387 */ /* 0x0003e40000100800 */
[----:B------:R-:W-:Y:S02]  /*48200*/  IMAD.X R106, R106, 0x1, R0, P2 ;  /* 0x000000016a6a7824 */ /* 0x000fe400010e0600 */
[----:B------:R3:W-:Y:S04]  /*48210*/  LDGSTS.E [R3+0x30000], desc[UR60][R112.64], P1 ;  /* 0x3000000070037fae */ /* 0x0007e8000892187c */
[----:B------:R4:W-:Y:S04]  /*48220*/  STL [R1+0x213c], R107 ;  /* 0x00213c6b01007387 */ /* 0x0009e80000100800 */
[----:B------:R-:W-:Y:S01]  /*48230*/  STL [R1+0x2148], R105 ;  /* 0x0021486901007387 */ /* 0x000fe20000100800 */
[----:B---3--:R-:W-:-:S03]  /*48240*/  IMAD.MOV.U32 R112, RZ, RZ, R102 ;  /* 0x000000ffff707224 */ /* 0x008fc600078e0066 */
[----:B-1----:R-:W3:Y:S01]  /*48250*/  LDL.LU R102, [R1+0x2168] ;  /* 0x0021680001667983 */ /* 0x002ee20000300800 */
[----:B------:R-:W-:Y:S02]  /*48260*/  IMAD.MOV.U32 R113, RZ, RZ, R107 ;  /* 0x000000ffff717224 */ /* 0x000fe400078e006b */
[----:B----4-:R-:W-:Y:S01]  /*48270*/  IMAD.MOV.U32 R107, RZ, RZ, R106 ;  /* 0x000000ffff6b7224 */ /* 0x010fe200078e006a */
[----:B------:R1:W-:Y:S04]  /*48280*/  STL [R1+0x2144], R106 ;  /* 0x0021446a01007387 */ /* 0x0003e80000100800 */
[----:B------:R4:W-:Y:S01]  /*48290*/  LDGSTS.E [R3+0x34000], desc[UR60][R112.64], P1 ;  /* 0x3400000070037fae */ /* 0x0009e2000892187c */
[----:B-1----:R-:W-:-:S03]  /*482a0*/  MOV R106, R105 ;  /* 0x00000069006a7202 */ /* 0x002fc60000000f00 */
[----:B------:R-:W3:Y:S04]  /*482b0*/  LDL.LU R105, [R1+0x2164] ;  /* 0x0021640001697983 */ /* 0x000ee80000300800 */
[----:B------:R-:W-:Y:S01]  /*482c0*/  LDGSTS.E [R3+0x38000], desc[UR60][R106.64], P1 ;  /* 0x380000006a037fae */ /* 0x000fe2000892187c */
[----:B------:R-:W-:-:S05]  /*482d0*/  IADD3 R11, P0, R11, R4, RZ ;  /* 0x000000040b0b7210 */ /* 0x000fca0007f1e0ff */
[----:B------:R-:W-:Y:S01]  /*482e0*/  IMAD.X R104, R104, 0x1, R0, P0 ;  /* 0x0000000168687824 */ /* 0x000fe200000e0600 */
[----:B------:R1:W-:Y:S01]  /*482f0*/  STL [R1+0x2150], R11 ;  /* 0x0021500b01007387 */ /* 0x0003e20000100800 */
[----:B----4-:R-:W-:-:S03]  /*48300*/  IMAD.MOV.U32 R112, RZ, RZ, R11 ;  /* 0x000000ffff707224 */ /* 0x010fc600078e000b */
[----:B------:R4:W-:Y:S04]  /*48310*/  STL [R1+0x214c], R104 ;  /* 0x00214c6801007387 */ /* 0x0009e80000100800 */
[----:B------:R-:W3:Y:S04]  /*48320*/  LDL.LU R106, [R1+0x2170] ;  /* 0x00217000016a7983 */ /* 0x000ee80000300800 */
[----:B-1----:R-:W3:Y:S01]  /*48330*/  LDL.LU R11, [R1+0x2178] ;  /* 0x00217800010b7983 */ /* 0x002ee20000300800 */
[----:B------:R-:W-:-:S03]  /*48340*/  IMAD.MOV.U32 R113, RZ, RZ, R104 ;  /* 0x000000ffff717224 */ /* 0x000fc600078e0068 */
[----:B------:R-:W3:Y:S04]  /*48350*/  LDL.LU R107, [R1+0x216c] ;  /* 0x00216c00016b7983 */ /* 0x000ee80000300800 */
[----:B----4-:R-:W4:Y:S01]  /*48360*/  LDL.LU R104, [R1+0x2174] ;  /* 0x0021740001687983 */ /* 0x010f220000300800 */
[----:B------:R-:W-:-:S03]  /*48370*/  UISETP.GT.AND UP1, UPT, UR6, 0x65, UPT ;  /* 0x000000650600788c */ /* 0x000fc6000bf24270 */
[----:B------:R-:W-:Y:S01]  /*48380*/  LDGSTS.E [R3+0x3c000], desc[UR60][R112.64], P1 ;  /* 0x3c00000070037fae */ /* 0x000fe2000892187c */
[----:B------:R-:W-:-:S04]  /*48390*/  USEL UR4, URZ, 0x4, !UP1 ;  /* 0x000000043f047887 */ /* 0x000fc8000c800000 */
[----:B------:R-:W-:-:S06]  /*483a0*/  USEL UR4, UR4, URZ, !UP0 ;  /* 0x0000003f04047287 */ /* 0x000fcc000c000000 */
[----:B------:R-:W-:Y:S01]  /*483b0*/  ISETP.NE.U32.AND P0, PT, RZ, UR4, PT ;  /* 0x00000004ff007c0c */ /* 0x000fe2000bf05070 */
[----:B------:R-:W-:-:S04]  /*483c0*/  UISETP.GT.AND UP1, UPT, UR6, 0x66, UPT ;  /* 0x000000660600788c */ /* 0x000fc8000bf24270 */
[----:B------:R-:W-:-:S04]  /*483d0*/  USEL UR4, URZ, 0x4, !UP1 ;  /* 0x000000043f047887 */ /* 0x000fc8000c800000 */
[----:B------:R-:W-:Y:S01]  /*483e0*/  USEL UR4, UR4, URZ, !UP0 ;  /* 0x0000003f04047287 */ /* 0x000fe2000c000000 */
[----:B--2---:R-:W-:-:S05]  /*483f0*/  IADD3 R109, P1, R109, R4, RZ ;  /* 0x000000046d6d7210 */ /* 0x004fca0007f3e0ff */
[--C-:B------:R-:W-:Y:S01]  /*48400*/  IMAD.X R110, R110, 0x1, R0.reuse, P1 ;  /* 0x000000016e6e7824 */ /* 0x100fe200008e0600 */
[----:B------:R-:W-:Y:S01]  /*48410*/  IADD3 R103, P2, R103, R4, RZ ;  /* 0x0000000467677210 */ /* 0x000fe20007f5e0ff */
[----:B------:R-:W-:Y:S03]  /*48420*/  STL [R1+0x2158], R109 ;  /* 0x0021586d01007387 */ /* 0x000fe60000100800 */
[----:B------:R-:W-:Y:S01]  /*48430*/  MOV R111, R110 ;  /* 0x0000006e006f7202 */ /* 0x000fe20000000f00 */
[----:B------:R-:W-:Y:S01]  /*48440*/  IMAD.X R108, R108, 0x1, R0, P2 ;  /* 0x000000016c6c7824 */ /* 0x000fe200010e0600 */
[----:B------:R1:W-:Y:S04]  /*48450*/  STL [R1+0x2154], R110 ;  /* 0x0021546e01007387 */ /* 0x0003e80000100800 */
[----:B------:R-:W-:Y:S04]  /*48460*/  STL [R1+0x2160], R103 ;  /* 0x0021606701007387 */ /* 0x000fe80000100800 */
[----:B------:R2:W-:Y:S01]  /*48470*/  STL [R1+0x215c], R108 ;  /* 0x00215c6c01007387 */ /* 0x0005e20000100800 */
[----:B-1----:R-:W-:-:S03]  /*48480*/  IMAD.MOV.U32 R110, RZ, RZ, R109 ;  /* 0x000000ffff6e7224 */ /* 0x002fc600078e006d */
[----:B------:R-:W4:Y:S01]  /*48490*/  LDL.LU R113, [R1+0x2180] ;  /* 0x0021800001717983 */ /* 0x000f220000300800 */
[----:B------:R-:W-:-:S03]  /*484a0*/  IMAD.MOV.U32 R109, RZ, RZ, R108 ;  /* 0x000000ffff6d7224 */ /* 0x000fc600078e006c */
[----:B------:R-:W-:Y:S01]  /*484b0*/  LDGSTS.E [R3+0x30004], desc[UR60][R110.64], P0 ;  /* 0x300040006e037fae */ /* 0x000fe2000812187c */
[----:B--2---:R-:W-:-:S05]  /*484c0*/  IMAD.MOV.U32 R108, RZ, RZ, R103 ;  /* 0x000000ffff6c7224 */ /* 0x004fca00078e0067 */
[----:B------:R1:W-:Y:S04]  /*484d0*/  LDGSTS.E [R3+0x34004], desc[UR60][R108.64], P0 ;  /* 0x340040006c037fae */ /* 0x0003e8000812187c */
[----:B------:R-:W2:Y:S04]  /*484e0*/  LDL.LU R111, [R1+0x2188] ;  /* 0x00218800016f7983 */ /* 0x000ea80000300800 */
[----:B------:R-:W2:Y:S04]  /*484f0*/  LDL.LU R114, [R1+0x217c] ;  /* 0x00217c0001727983 */ /* 0x000ea80000300800 */
[----:B------:R-:W2:Y:S04]  /*48500*/  LDL.LU R112, [R1+0x2184] ;  /* 0x0021840001707983 */ /* 0x000ea80000300800 */
[----:B------:R-:W2:Y:S01]  /*48510*/  LDL.LU R103, [R1+0x2190] ;  /* 0x0021900001677983 */ /* 0x000ea20000300800 */
[----:B---3--:R-:W-:-:S05]  /*48520*/  IADD3 R102, P1, R102, R4, RZ ;  /* 0x0000000466667210 */ /* 0x008fca0007f3e0ff */
[----:B------:R-:W-:Y:S01]  /*48530*/  STL [R1+0x2168], R102 ;  /* 0x0021686601007387 */ /* 0x000fe20000100800 */
[----:B------:R-:W-:-:S05]  /*48540*/  IMAD.X R105, R105, 0x1, R0, P1 ;  /* 0x0000000169697824 */ /* 0x000fca00008e0600 */
[----:B------:R3:W-:Y:S04]  /*48550*/  STL [R1+0x2164], R105 ;  /* 0x0021646901007387 */ /* 0x0007e80000100800 */
[----:B------:R-:W2:Y:S01]  /*48560*/  LDL.LU R110, [R1+0x218c] ;  /* 0x00218c00016e7983 */ /* 0x000ea20000300800 */
[----:B-1----:R-:W-:Y:S01]  /*48570*/  IMAD.MOV.U32 R108, RZ, RZ, R102 ;  /* 0x000000ffff6c7224 */ /* 0x002fe200078e0066 */
[----:B------:R-:W-:Y:S02]  /*48580*/  MOV R109, R105 ;  /* 0x00000069006d7202 */ /* 0x000fe40000000f00 */
[----:B---3--:R-:W3:Y:S04]  /*48590*/  LDL.LU R105, [R1+0x2194] ;  /* 0x0021940001697983 */ /* 0x008ee80000300800 */
[----:B------:R-:W3:Y:S04]  /*485a0*/  LDL.LU R102, [R1+0x2198] ;  /* 0x0021980001667983 */ /* 0x000ee80000300800 */
[----:B------:R-:W-:Y:S01]  /*485b0*/  LDGSTS.E [R3+0x38004], desc[UR60][R108.64], P0 ;  /* 0x380040006c037fae */ /* 0x000fe2000812187c */
[----:B------:R-:W-:-:S03]  /*485c0*/  ISETP.NE.U32.AND P1, PT, RZ, UR4, PT ;  /* 0x00000004ff007c0c */ /* 0x000fc6000bf25070 */
[----:B------:R-:W3:Y:S01]  /*485d0*/  LDL.LU R109, [R1+0x219c] ;  /* 0x00219c00016d7983 */ /* 0x000ee20000300800 */
[----:B------:R-:W-:-:S03]  /*485e0*/  IADD3 R106, P2, R106, R4, RZ ;  /* 0x000000046a6a7210 */ /* 0x000fc60007f5e0ff */
[----:B------:R-:W3:Y:S01]  /*485f0*/  LDL.LU R108, [R1+0x21a0] ;  /* 0x0021a000016c7983 */ /* 0x000ee20000300800 */
[----:B------:R-:W-:Y:S01]  /*48600*/  IADD3 R11, P3, R11, R4, RZ ;  /* 0x000000040b0b7210 */ /* 0x000fe20007f7e0ff */
[--C-:B------:R-:W-:Y:S02]  /*48610*/  IMAD.X R107, R107, 0x1, R0.reuse, P2 ;  /* 0x000000016b6b7824 */ /* 0x100fe400010e0600 */
[----:B------:R1:W-:Y:S02]  /*48620*/  STL [R1+0x2170], R106 ;  /* 0x0021706a01007387 */ /* 0x0003e40000100800 */
[----:B----4-:R-:W-:Y:S02]  /*48630*/  IMAD.X R104, R104, 0x1, R0, P3 ;  /* 0x0000000168687824 */ /* 0x010fe400018e0600 */
[----:B------:R4:W-:Y:S04]  /*48640*/  STL [R1+0x216c], R107 ;  /* 0x00216c6b01007387 */ /* 0x0009e80000100800 */
[----:B------:R1:W-:Y:S04]  /*48650*/  LDGSTS.E [R3+0x3c004], desc[UR60][R106.64], P0 ;  /* 0x3c0040006a037fae */ /* 0x0003e8000812187c */
[----:B------:R-:W-:Y:S01]  /*48660*/  STL [R1+0x2178], R11 ;  /* 0x0021780b01007387 */ /* 0x000fe20000100800 */
[----:B-1----:R-:W-:-:S02]  /*48670*/  IMAD.MOV.U32 R106, RZ, RZ, R11 ;  /* 0x000000ffff6a7224 */ /* 0x002fc400078e000b */
[----:B----4-:R-:W-:Y:S01]  /*48680*/  IMAD.MOV.U32 R107, RZ, RZ, R104 ;  /* 0x000000ffff6b7224 */ /* 0x010fe200078e0068 */
[----:B------:R1:W-:Y:S04]  /*48690*/  STL [R1+0x2174], R104 ;  /* 0x0021746801007387 */ /* 0x0003e80000100800 */
[----:B------:R-:W-:Y:S04]  /*486a0*/  LDGSTS.E [R3+0x30008], desc[UR60][R106.64], P1 ;  /* 0x300080006a037fae */ /* 0x000fe8000892187c */
[----:B------:R-:W4:Y:S04]  /*486b0*/  LDL.LU R107, [R1+0x21a4] ;  /* 0x0021a400016b7983 */ /* 0x000f280000300800 */
[----:B------:R-:W4:Y:S04]  /*486c0*/  LDL.LU R106, [R1+0x21a8] ;  /* 0x0021a800016a7983 */ /* 0x000f280000300800 */
[----:B-1----:R-:W4:Y:S04]  /*486d0*/  LDL.LU R104, [R1+0x21ac] ;  /* 0x0021ac0001687983 */ /* 0x002f280000300800 */
[----:B------:R-:W4:Y:S01]  /*486e0*/  LDL.LU R11, [R1+0x21b0] ;  /* 0x0021b000010b7983 */ /* 0x000f220000300800 */
[----:B------:R-:W-:-:S04]  /*486f0*/  UISETP.GT.AND UP1, UPT, UR6, 0x67, UPT ;  /* 0x000000670600788c */ /* 0x000fc8000bf24270 */
[----:B------:R-:W-:-:S04]  /*48700*/  USEL UR4, URZ, 0x4, !UP1 ;  /* 0x000000043f047887 */ /* 0x000fc8000c800000 */
[----:B------:R-:W-:Y:S01]  /*48710*/  USEL UR4, UR4, URZ, !UP0 ;  /* 0x0000003f04047287 */ /* 0x000fe2000c000000 */
[----:B------:R-:W-:-:S05]  /*48720*/  IADD3 R113, P0, R113, R4, RZ ;  /* 0x0000000471717210 */ /* 0x000fca0007f1e0ff */
[----:B------:R-:W-:Y:S01]  /*48730*/  STL [R1+0x2180], R113 ;  /* 0x0021807101007387 */ /* 0x000fe20000100800 */
[----:B--2---:R-:W-:Y:S01]  /*48740*/  IADD3 R111, P2, R111, R4, RZ ;  /* 0x000000046f6f7210 */ /* 0x004fe20007f5e0ff */
[----:B------:R-:W-:-:S03]  /*48750*/  IMAD.X R114, R114, 0x1, R0, P0 ;  /* 0x0000000172727824 */ /* 0x000fc600000e0600 */
[----:B------:R-:W-:Y:S02]  /*48760*/  IADD3.X R112, R112, R0, RZ, P2, !PT ;  /* 0x0000000070707210 */ /* 0x000fe400017fe4ff */
[----:B------:R-:W-:Y:S01]  /*48770*/  IADD3 R103, P0, R103, R4, RZ ;  /* 0x0000000467677210 */ /* 0x000fe20007f1e0ff */
[----:B------:R1:W-:Y:S01]  /*48780*/  STL [R1+0x217c], R114 ;  /* 0x00217c7201007387 */ /* 0x0003e20000100800 */
[----:B------:R-:W-:-:S03]  /*48790*/  IMAD.MOV.U32 R115, RZ, RZ, R114 ;  /* 0x000000ffff737224 */ /* 0x000fc600078e0072 */
[----:B------:R-:W-:Y:S04]  /*487a0*/  STL [R1+0x2188], R111 ;  /* 0x0021886f01007387 */ /* 0x000fe80000100800 */
[----:B------:R2:W-:Y:S01]  /*487b0*/  STL [R1+0x2184], R112 ;  /* 0x0021847001007387 */ /* 0x0005e20000100800 */
[----:B-1----:R-:W-:Y:S02]  /*487c0*/  IMAD.MOV.U32 R114, RZ, RZ, R113 ;  /* 0x000000ffff727224 */ /* 0x002fe400078e0071 */
[----:B------:R-:W-:Y:S01]  /*487d0*/  IMAD.MOV.U32 R113, RZ, RZ, R112 ;  /* 0x000000ffff717224 */ /* 0x000fe200078e0070 */
[----:B------:R-:W-:Y:S04]  /*487e0*/  STL [R1+0x2190], R103 ;  /* 0x0021906701007387 */ /* 0x000fe80000100800 */
[----:B------:R-:W-:Y:S01]  /*487f0*/  LDGSTS.E [R3+0x34008], desc[UR60][R114.64], P1 ;  /* 0x3400800072037fae */ /* 0x000fe2000892187c */
[----:B--2---:R-:W-:-:S05]  /*48800*/  IMAD.MOV.U32 R112, RZ, RZ, R111 ;  /* 0x000000ffff707224 */ /* 0x004fca00078e006f */
[----:B------:R1:W-:Y:S01]  /*48810*/  LDGSTS.E [R3+0x38008], desc[UR60][R112.64], P1 ;  /* 0x3800800070037fae */ /* 0x0003e2000892187c */
[----:B------:R-:W-:-:S05]  /*48820*/  IMAD.X R110, R110, 0x1, R0, P0 ;  /* 0x000000016e6e7824 */ /* 0x000fca00000e0600 */
[----:B------:R2:W-:Y:S01]  /*48830*/  STL [R1+0x218c], R110 ;  /* 0x00218c6e01007387 */ /* 0x0005e20000100800 */
[----:B------:R-:W-:Y:S01]  /*48840*/  MOV R111, R110 ;  /* 0x0000006e006f7202 */ /* 0x000fe20000000f00 */
[----:B--2---:R-:W-:Y:S01]  /*48850*/  IMAD.MOV.U32 R110, RZ, RZ, R103 ;  /* 0x000000ffff6e7224 */ /* 0x004fe200078e0067 */
[----:B------:R-:W-:-:S04]  /*48860*/  ISETP.NE.U32.AND P0, PT, RZ, UR4, PT ;  /* 0x00000004ff007c0c */ /* 0x000fc8000bf05070 */
[----:B------:R-:W-:Y:S01]  /*48870*/  LDGSTS.E [R3+0x3c008], desc[UR60][R110.64], P1 ;  /* 0x3c0080006e037fae */ /* 0x000fe2000892187c */
[----:B---3--:R-:W-:-:S05]  /*48880*/  IADD3 R102, P1, R102, R4, RZ ;  /* 0x0000000466667210 */ /* 0x008fca0007f3e0ff */
[----:B------:R-:W-:Y:S01]  /*48890*/  IMAD.X R105, R105, 0x1, R0, P1 ;  /* 0x0000000169697824 */ /* 0x000fe200008e0600 */
[----:B------:R-:W-:Y:S01]  /*488a0*/  IADD3 R108, P2, R108, R4, RZ ;  /* 0x000000046c6c7210 */ /* 0x000fe20007f5e0ff */
[----:B------:R-:W2:Y:S01]  /*488b0*/  LDL.LU R110, [R1+0x15b4] ;  /* 0x0015b400016e7983 */ /* 0x000ea20000300800 */
[----:B-1----:R-:W-:-:S03]  /*488c0*/  IMAD.MOV.U32 R112, RZ, RZ, R102 ;  /* 0x000000ffff707224 */ /* 0x002fc600078e0066 */
[----:B------:R-:W-:Y:S01]  /*488d0*/  IMAD.X R109, R109, 0x1, R0, P2 ;  /* 0x000000016d6d7824 */ /* 0x000fe200010e0600 */
[----:B------:R-:W3:Y:S01]  /*488e0*/  LDL.LU R103, [R1+0x15b8] ;  /* 0x0015b80001677983 */ /* 0x000ee20000300800 */
[----:B------:R-:W-:-:S03]  /*488f0*/  IMAD.MOV.U32 R113, RZ, RZ, R105 ;  /* 0x000000ffff717224 */ /* 0x000fc600078e0069 */
[----:B------:R-:W-:Y:S04]  /*48900*/  STL [R1+0x2198], R102 ;  /* 0x0021986601007387 */ /* 0x000fe80000100800 */
[----:B------:R1:W-:Y:S04]  /*48910*/  STL [R1+0x2194], R105 ;  /* 0x0021946901007387 */ /* 0x0003e80000100800 */
[----:B------:R-:W-:Y:S04]  /*48920*/  STL [R1+0x21a0], R108 ;  /* 0x0021a06c01007387 */ /* 0x000fe80000100800 */
[----:B------:R1:W-:Y:S04]  /*48930*/  LDGSTS.E [R3+0x3000c], desc[UR60][R112.64], P0 ;  /* 0x3000c00070037fae */ /* 0x0003e8000812187c */
[----:B-1----:R-:W2:Y:S04]  /*48940*/  LDL.LU R105, [R1+0x15c0] ;  /* 0x0015c00001697983 */ /* 0x002ea80000300800 */
[----:B------:R1:W-:Y:S04]  /*48950*/  STL [R1+0x219c], R109 ;  /* 0x00219c6d01007387 */ /* 0x0003e80000100800 */
[----:B------:R-:W2:Y:S01]  /*48960*/  LDL.LU R102, [R1+0x15c8] ;  /* 0x0015c80001667983 */ /* 0x000ea20000300800 */
[----:B------:R-:W-:Y:S01]  /*48970*/  IMAD.MOV.U32 R113, RZ, RZ, R109 ;  /* 0x000000ffff717224 */ /* 0x000fe200078e006d */
[----:B------:R-:W-:-:S02]  /*48980*/  MOV R112, R108 ;  /* 0x0000006c00707202 */ /* 0x000fc40000000f00 */
[----:B-1----:R-:W2:Y:S04]  /*48990*/  LDL.LU R109, [R1+0x15bc] ;  /* 0x0015bc00016d7983 */ /* 0x002ea80000300800 */
[----:B------:R-:W2:Y:S04]  /*489a0*/  LDL.LU R108, [R1+0x15c4] ;  /* 0x0015c400016c7983 */ /* 0x000ea80000300800 */
[----:B------:R-:W-:Y:S01]  /*489b0*/  LDGSTS.E [R3+0x3400c], desc[UR60][R112.64], P0 ;  /* 0x3400c00070037fae */ /* 0x000fe2000812187c */
[----:B----4-:R-:W-:-:S05]  /*489c0*/  IADD3 R106, P1, R106, R4, RZ ;  /* 0x000000046a6a7210 */ /* 0x010fca0007f3e0ff */
[--C-:B------:R-:W-:Y:S01]  /*489d0*/  IMAD.X R107, R107, 0x1, R0.reuse, P1 ;  /* 0x000000016b6b7824 */ /* 0x100fe200008e0600 */
[----:B------:R-:W-:Y:S01]  /*489e0*/  IADD3 R11, P2, R11, R4, RZ ;  /* 0x000000040b0b7210 */ /* 0x000fe20007f5e0ff */
[----:B------:R1:W-:Y:S04]  /*489f0*/  STL [R1+0x21a8], R106 ;  /* 0x0021a86a01007387 */ /* 0x0003e80000100800 */
[----:B------:R-:W-:Y:S01]  /*48a00*/  IMAD.X R104, R104, 0x1, R0, P2 ;  /* 0x0000000168687824 */ /* 0x000fe200010e0600 */
[----:B------:R4:W-:Y:S04]  /*48a10*/  STL [R1+0x21a4], R107 ;  /* 0x0021a46b01007387 */ /* 0x0009e80000100800 */
[----:B------:R1:W-:Y:S04]  /*48a20*/  LDGSTS.E [R3+0x3800c], desc[UR60][R106.64], P0 ;  /* 0x3800c0006a037fae */ /* 0x0003e8000812187c */
[----:B------:R4:W-:Y:S01]  /*48a30*/  STL [R1+0x21b0], R11 ;  /* 0x0021b00b01007387 */ /* 0x0009e20000100800 */
[----:B-1----:R-:W-:-:S02]  /*48a40*/  IMAD.MOV.U32 R106, RZ, RZ, R11 ;  /* 0x000000ffff6a7224 */ /* 0x002fc400078e000b */
[----:B----4-:R-:W-:Y:S01]  /*48a50*/  IMAD.MOV.U32 R107, RZ, RZ, R104 ;  /* 0x000000ffff6b7224 */ /* 0x010fe200078e0068 */
[----:B------:R1:W-:Y:S04]  /*48a60*/  STL [R1+0x21ac], R104 ;  /* 0x0021ac6801007387 */ /* 0x0003e80000100800 */
[----:B------:R4:W-:Y:S04]  /*48a70*/  LDGSTS.E [R3+0x3c00c], desc[UR60][R106.64], P0 ;  /* 0x3c00c0006a037fae */ /* 0x0009e8000812187c */
[----:B------:R-:W2:Y:S04]  /*48a80*/  LDL.LU R106, [R1+0x15cc] ;  /* 0x0015cc00016a7983 */ /* 0x000ea80000300800 */
[----:B------:R-:W2:Y:S04]  /*48a90*/  LDL.LU R11, [R1+0x15d0] ;  /* 0x0015d000010b7983 */ /* 0x000ea80000300800 */
[----:B------:R-:W2:Y:S04]  /*48aa0*/  LDL.LU R107, [R1+0x15d4] ;  /* 0x0015d400016b7983 */ /* 0x000ea80000300800 */
[----:B-1----:R-:W2:Y:S04]  /*48ab0*/  LDL.LU R104, [R1+0x15d8] ;  /* 0x0015d80001687983 */ /* 0x002ea80000300800 */
[----:B------:R-:W2:Y:S04]  /*48ac0*/  LDL.LU R112, [R1+0x15dc] ;  /* 0x0015dc0001707983 */ /* 0x000ea80000300800 */
[----:B------:R-:W2:Y:S01]  /*48ad0*/  LDL.LU R111, [R1+0x15e0] ;  /* 0x0015e000016f7983 */ /* 0x000ea20000300800 */
[----:B------:R-:W-:-:S04]  /*48ae0*/  UISETP.GT.AND UP1, UPT, UR6, 0x8, UPT ;  /* 0x000000080600788c */ /* 0x000fc8000bf24270 */
[----:B------:R-:W-:-:S04]  /*48af0*/  USEL UR4, URZ, 0x4, !UP1 ;  /* 0x000000043f047887 */ /* 0x000fc8000c800000 */
[----:B------:R-:W-:Y:S01]  /*48b00*/  USEL UR4, UR4, URZ, !UP0 ;  /* 0x0000003f04047287 */ /* 0x000fe2000c000000 */
[----:B----4-:R-:W-:-:S05]  /*48b10*/  LOP3.LUT R3, R7, 0x20, RZ, 0x3c, !PT ;  /* 0x0000002007037812 */ /* 0x010fca00078e3cff */
[----:B------:R-:W-:Y:S01]  /*48b20*/  ISETP.NE.U32.AND P0, PT, RZ, UR4, PT ;  /* 0x00000004ff007c0c */ /* 0x000fe2000bf05070 */
[----:B------:R-:W-:Y:S01]  /*48b30*/  VIADD R3, R3, UR5 ;  /* 0x0000000503037c36 */ /* 0x000fe20008000000 */
[----:B---3--:R-:W-:-:S04]  /*48b40*/  IADD3 R103, P1, R103, R4, RZ ;  /* 0x0000000467677210 */ /* 0x008fc80007f3e0ff */
[----:B--2---:R-:W-:Y:S01]  /*48b50*/  IADD3.X R110, R110, R0, RZ, P1, !PT ;  /* 0x000000006e6e7210 */ /* 0x004fe20000ffe4ff */
[----:B------:R1:W-:Y:S01]  /*48b60*/  STL [R1+0x15b8], R103 ;  /* 0x0015b86701007387 */ /* 0x0003e20000100800 */
[----:B------:R-:W-:-:S03]  /*48b70*/  IMAD.MOV.U32 R114, RZ, RZ, R103 ;  /* 0x000000ffff727224 */ /* 0x000fc600078e0067 */
[----:B------:R-:W-:Y:S01]  /*48b80*/  IMAD.MOV.U32 R115, RZ, RZ, R110 ;  /* 0x000000ffff737224 */ /* 0x000fe200078e006e */
[----:B------:R-:W-:Y:S04]  /*48b90*/  STL [R1+0x15b4], R110 ;  /* 0x0015b46e01007387 */ /* 0x000fe80000100800 */
[----:B------:R2:W-:Y:S04]  /*48ba0*/  LDGSTS.E [R3], desc[UR60][R114.64], P0 ;  /* 0x0000000072037fae */ /* 0x0005e8000812187c */
[----:B-1----:R-:W3:Y:S01]  /*48bb0*/  LDL.LU R103, [R1+0x15e8] ;  /* 0x0015e80001677983 */ /* 0x002ee20000300800 */
[----:B------:R-:W-:-:S02]  /*48bc0*/  IADD3 R105, P1, R105, R4, RZ ;  /* 0x0000000469697210 */ /* 0x000fc40007f3e0ff */
[----:B------:R-:W-:-:S03]  /*48bd0*/  IADD3 R102, P2, R102, R4, RZ ;  /* 0x0000000466667210 */ /* 0x000fc60007f5e0ff */
[----:B------:R-:W-:Y:S01]  /*48be0*/  STL [R1+0x15c0], R105 ;  /* 0x0015c06901007387 */ /* 0x000fe20000100800 */
[--C-:B------:R-:W-:Y:S02]  /*48bf0*/  IMAD.X R109, R109, 0x1, R0.reuse, P1 ;  /* 0x000000016d6d7824 */ /* 0x100fe400008e0600 */
[----:B------:R-:W-:-:S03]  /*48c00*/  IMAD.X R108, R108, 0x1, R0, P2 ;  /* 0x000000016c6c7824 */ /* 0x000fc600010e0600 */
[----:B------:R1:W-:Y:S01]  /*48c10*/  STL [R1+0x15bc], R109 ;  /* 0x0015bc6d01007387 */ /* 0x0003e20000100800 */
[----:B--2---:R-:W-:Y:S01]  /*48c20*/  MOV R114, R105 ;  /* 0x0000006900727202 */ /* 0x004fe20000000f00 */
[----:B------:R-:W-:Y:S02]  /*48c30*/  IMAD.MOV.U32 R115, RZ, RZ, R109 ;  /* 0x000000ffff737224 */ /* 0x000fe400078e006d */
[----:B------:R-:W-:Y:S04]  /*48c40*/  STL [R1+0x15c8], R102 ;  /* 0x0015c86601007387 */ /* 0x000fe80000100800 */
[----:B------:R2:W-:Y:S01]  /*48c50*/  STL [R1+0x15c4], R108 ;  /* 0x0015c46c01007387 */ /* 0x0005e20000100800 */
[----:B-1----:R-:W-:-:S03]  /*48c60*/  IMAD.MOV.U32 R109, RZ, RZ, R108 ;  /* 0x000000ffff6d7224 */ /* 0x002fc600078e006c */
[----:B------:R-:W4:Y:S04]  /*48c70*/  LDL.LU R105, [R1+0x15e4] ;  /* 0x0015e40001697983 */ /* 0x000f280000300800 */
[----:B------:R1:W-:Y:S01]  /*48c80*/  LDGSTS.E [R3+0x4000], desc[UR60][R114.64], P0 ;  /* 0x0400000072037fae */ /* 0x0003e2000812187c */
[----:B--2---:R-:W-:-:S05]  /*48c90*/  IMAD.MOV.U32 R108, RZ, RZ, R102 ;  /* 0x000000ffff6c7224 */ /* 0x004fca00078e0066 */
[----:B------:R-:W-:Y:S04]  /*48ca0*/  LDGSTS.E [R3+0x8000], desc[UR60][R108.64], P0 ;  /* 0x080000006c037fae */ /* 0x000fe8000812187c */
[----:B------:R-:W2:Y:S04]  /*48cb0*/  LDL.LU R109, [R1+0x15ec] ;  /* 0x0015ec00016d7983 */ /* 0x000ea80000300800 */
[----:B------:R-:W2:Y:S04]  /*48cc0*/  LDL.LU R108, [R1+0x15f0] ;  /* 0x0015f000016c7983 */ /* 0x000ea80000300800 */
[----:B------:R-:W2:Y:S04]  /*48cd0*/  LDL.LU R110, [R1+0x15f4] ;  /* 0x0015f400016e7983 */ /* 0x000ea80000300800 */
[----:B------:R-:W2:Y:S01]  /*48ce0*/  LDL.LU R102, [R1+0x15f8] ;  /* 0x0015f80001667983 */ /* 0x000ea20000300800 */
[----:B------:R-:W-:-:S05]  /*48cf0*/  IADD3 R11, P1, R11, R4, RZ ;  /* 0x000000040b0b7210 */ /* 0x000fca0007f3e0ff */
[--C-:B------:R-:W-:Y:S01]  /*48d00*/  IMAD.X R106, R106, 0x1, R0.reuse, P1 ;  /* 0x000000016a6a7824 */ /* 0x100fe200008e0600 */
[----:B------:R-:W-:Y:S01]  /*48d10*/  IADD3 R104, P1, R104, R4, RZ ;  /* 0x0000000468687210 */ /* 0x000fe20007f3e0ff */
[----:B------:R-:W-:Y:S01]  /*48d20*/  STL [R1+0x15d0], R11 ;  /* 0x0015d00b01007387 */ /* 0x000fe20000100800 */
[----:B-1----:R-:W-:Y:S02]  /*48d30*/  IMAD.MOV.U32 R114, RZ, RZ, R11 ;  /* 0x000000ffff727224 */ /* 0x002fe400078e000b */
[----:B------:R-:W-:Y:S01]  /*48d40*/  MOV R115, R106 ;  /* 0x0000006a00737202 */ /* 0x000fe20000000f00 */
[--C-:B------:R-:W-:Y:S01]  /*48d50*/  IMAD.X R107, R107, 0x1, R0.reuse, P1 ;  /* 0x000000016b6b7824 */ /* 0x100fe200008e0600 */
[----:B------:R-:W-:Y:S01]  /*48d60*/  IADD3 R111, P2, R111, R4, RZ ;  /* 0x000000046f6f7210 */ /* 0x000fe20007f5e0ff */
[----:B------:R1:W-:Y:S04]  /*48d70*/  STL [R1+0x15cc], R106 ;  /* 0x0015cc6a01007387 */ /* 0x0003e80000100800 */
[----:B------:R-:W-:Y:S01]  /*48d80*/  IMAD.X R112, R112, 0x1, R0, P2 ;  /* 0x0000000170707824 */ /* 0x000fe200010e0600 */
[----:B------:R1:W-:Y:S04]  /*48d90*/  LDGSTS.E [R3+0xc000], desc[UR60][R114.64], P0 ;  /* 0x0c00000072037fae */ /* 0x0003e8000812187c */
[----:B-1----:R-:W2:Y:S04]  /*48da0*/  LDL.LU R106, [R1+0x1600] ;  /* 0x00160000016a7983 */ /* 0x002ea80000300800 */
[----:B------:R-:W2:Y:S04]  /*48db0*/  LDL.LU R11, [R1+0x1608] ;  /* 0x00160800010b7983 */ /* 0x000ea80000300800 */
[----:B------:R-:W-:Y:S01]  /*48dc0*/  STL [R1+0x15d8], R104 ;  /* 0x0015d86801007387 */ /* 0x000fe20000100800 */
[----:B------:R-:W-:-:S03]  /*48dd0*/  IMAD.MOV.U32 R115, RZ, RZ, R107 ;  /* 0x000000ffff737224 */ /* 0x000fc600078e006b */
        /* <DEDUP_REMOVED lines=8> */
[----:B------:R-:W-:-:S06]  /*48e60*/  USEL UR4, UR4, URZ, !UP0 ;  /* 0x0000003f04047287 */ /* 0x000fcc000c000000 */
[----:B------:R-:W-:Y:S01]  /*48e70*/  ISETP.NE.U32.AND P0, PT, RZ, UR4, PT ;  /* 0x00000004ff007c0c */ /* 0x000fe2000bf05070 */
[----:B------:R-:W-:Y:S01]  /*48e80*/  IMAD.MOV.U32 R113, RZ, RZ, R112 ;  /* 0x000000ffff717224 */ /* 0x000fe200078e0070 */
[----:B-1----:R-:W-:Y:S01]  /*48e90*/  MOV R112, R111 ;  /* 0x0000006f00707202 */ /* 0x002fe20000000f00 */
[----:B------:R-:W-:-:S10]  /*48ea0*/  UISETP.GT.AND UP1, UPT, UR6, 0xa, UPT ;  /* 0x0000000a0600788c */ /* 0x000fd4000bf24270 */
[----:B------:R-:W-:Y:S04]  /*48eb0*/  LDGSTS.E [R3+0x4], desc[UR60][R114.64], P0 ;  /* 0x0000400072037fae */ /* 0x000fe8000812187c */
[----:B------:R1:W-:Y:S01]  /*48ec0*/  LDGSTS.E [R3+0x4004], desc[UR60][R112.64], P0 ;  /* 0x0400400070037fae */ /* 0x0003e2000812187c */
[----:B------:R-:W-:-:S04]  /*48ed0*/  USEL UR4, URZ, 0x4, !UP1 ;  /* 0x000000043f047887 */ /* 0x000fc8000c800000 */
[----:B------:R-:W-:Y:S01]  /*48ee0*/  USEL UR4, UR4, URZ, !UP0 ;  /* 0x0000003f04047287 */ /* 0x000fe2000c000000 */
[----:B---3--:R-:W-:-:S05]  /*48ef0*/  IADD3 R103, P1, R103, R4, RZ ;  /* 0x0000000467677210 */ /* 0x008fca0007f3e0ff */
[----:B------:R3:W-:Y:S01]  /*48f00*/  STL [R1+0x15e8], R103 ;  /* 0x0015e86701007387 */ /* 0x0007e20000100800 */
[----:B-1----:R-:W-:Y:S02]  /*48f10*/  IMAD.MOV.U32 R112, RZ, RZ, R103 ;  /* 0x000000ffff707224 */ /* 0x002fe400078e0067 */
[----:B----4-:R-:W-:-:S05]  /*48f20*/  IMAD.X R105, R105, 0x1, R0, P1 ;  /* 0x0000000169697824 */ /* 0x010fca00008e0600 */
[----:B------:R1:W-:Y:S04]  /*48f30*/  STL [R1+0x15e4], R105 ;  /* 0x0015e46901007387 */ /* 0x0003e80000100800 */
[----:B---3--:R-:W3:Y:S01]  /*48f40*/  LDL.LU R103, [R1+0x1610] ;  /* 0x0016100001677983 */ /* 0x008ee20000300800 */
[----:B------:R-:W-:-:S03]  /*48f50*/  IMAD.MOV.U32 R113, RZ, RZ, R105 ;  /* 0x000000ffff717224 */ /* 0x000fc600078e0069 */
[----:B-1----:R-:W4:Y:S04]  /*48f60*/  LDL.LU R105, [R1+0x160c] ;  /* 0x00160c0001697983 */ /* 0x002f280000300800 */
[----:B------:R1:W-:Y:S01]  /*48f70*/  LDGSTS.E [R3+0x8004], desc[UR60][R112.64], P0 ;  /* 0x0800400070037fae */ /* 0x0003e2000812187c */
[----:B--2---:R-:W-:-:S05]  /*48f80*/  IADD3 R108, P2, R108, R4, RZ ;  /* 0x000000046c6c7210 */ /* 0x004fca0007f5e0ff */
[--C-:B------:R-:W-:Y:S01]  /*48f90*/  IMAD.X R109, R109, 0x1, R0.reuse, P2 ;  /* 0x000000016d6d7824 */ /* 0x100fe200010e0600 */
[----:B------:R-:W-:Y:S01]  /*48fa0*/  IADD3 R102, P3, R102, R4, RZ ;  /* 0x0000000466667210 */ /* 0x000fe20007f7e0ff */
[----:B------:R2:W-:Y:S01]  /*48fb0*/  STL [R1+0x15f0], R108 ;  /* 0x0015f06c01007387 */ /* 0x0005e20000100800 */
[----:B-1----:R-:W-:Y:S01]  /*48fc0*/  MOV R112, R108 ;  /* 0x0000006c00707202 */ /* 0x002fe20000000f00 */
[----:B------:R-:W-:Y:S02]  /*48fd0*/  IMAD.MOV.U32 R113, RZ, RZ, R109 ;  /* 0x000000ffff717224 */ /* 0x000fe400078e006d */
[----:B------:R-:W-:Y:S01]  /*48fe0*/  IMAD.X R110, R110, 0x1, R0, P3 ;  /* 0x000000016e6e7824 */ /* 0x000fe200018e0600 */
[----:B------:R1:W-:Y:S04]  /*48ff0*/  STL [R1+0x15ec], R109 ;  /* 0x0015ec6d01007387 */ /* 0x0003e80000100800 */
[----:B------:R1:W-:Y:S04]  /*49000*/  STL [R1+0x15f8], R102 ;  /* 0x0015f86601007387 */ /* 0x0003e80000100800 */
[----:B--2---:R-:W2:Y:S01]  /*49010*/  LDL.LU R108, [R1+0x1618] ;  /* 0x00161800016c7983 */ /* 0x004ea20000300800 */
[----:B------:R-:W-:-:S03]  /*49020*/  ISETP.NE.U32.AND P1, PT, RZ, UR4, PT ;  /* 0x00000004ff007c0c */ /* 0x000fc6000bf25070 */
[----:B------:R-:W-:Y:S04]  /*49030*/  STL [R1+0x15f4], R110 ;  /* 0x0015f46e01007387 */ /* 0x000fe80000100800 */
[----:B------:R-:W2:Y:S04]  /*49040*/  LDL.LU R111, [R1+0x1620] ;  /* 0x00162000016f7983 */ /* 0x000ea80000300800 */
[----:B------:R-:W-:Y:S04]  /*49050*/  LDGSTS.E [R3+0xc004], desc[UR60][R112.64], P0 ;  /* 0x0c00400070037fae */ /* 0x000fe8000812187c */
[----:B-1----:R-:W2:Y:S01]  /*49060*/  LDL.LU R109, [R1+0x1614] ;  /* 0x00161400016d7983 */ /* 0x002ea20000300800 */
[----:B------:R-:W-:Y:S01]  /*49070*/  IMAD.MOV.U32 R114, RZ, RZ, R102 ;  /* 0x000000ffff727224 */ /* 0x000fe200078e0066 */
[----:B------:R-:W-:-:S02]  /*49080*/  IADD3 R106, P0, R106, R4, RZ ;  /* 0x000000046a6a7210 */ /* 0x000fc40007f1e0ff */
[----:B------:R-:W2:Y:S01]  /*49090*/  LDL.LU R112, [R1+0x161c] ;  /* 0x00161c0001707983 */ /* 0x000ea20000300800 */
[----:B------:R-:W-:Y:S01]  /*490a0*/  IADD3 R11, P2, R11, R4, RZ ;  /* 0x000000040b0b7210 */ /* 0x000fe20007f5e0ff */
[----:B------:R-:W-:Y:S02]  /*490b0*/  IMAD.MOV.U32 R115, RZ, RZ, R110 ;  /* 0x000000ffff737224 */ /* 0x000fe400078e006e */
[----:B------:R-:W2:Y:S04]  /*490c0*/  LDL.LU R102, [R1+0x1628] ;  /* 0x0016280001667983 */ /* 0x000ea80000300800 */
        /* <DEDUP_REMOVED lines=8> */
[----:B-1----:R-:W2:Y:S01]  /*49150*/  LDL.LU R106, [R1+0x1624] ;  /* 0x00162400016a7983 */ /* 0x002ea20000300800 */
[----:B------:R-:W-:-:S03]  /*49160*/  IMAD.MOV.U32 R115, RZ, RZ, R104 ;  /* 0x000000ffff737224 */ /* 0x000fc600078e0068 */
[----:B------:R-:W2:Y:S04]  /*49170*/  LDL.LU R107, [R1+0x162c] ;  /* 0x00162c00016b7983 */ /* 0x000ea80000300800 */
[----:B------:R-:W2:Y:S01]  /*49180*/  LDL.LU R104, [R1+0x1630] ;  /* 0x0016300001687983 */ /* 0x000ea20000300800 */
[----:B------:R-:W-:-:S03]  /*49190*/  MOV R114, R11 ;  /* 0x0000000b00727202 */ /* 0x000fc60000000f00 */
[----:B------:R-:W2:Y:S04]  /*491a0*/  LDL.LU R110, [R1+0x19b4] ;  /* 0x0019b400016e7983 */ /* 0x000ea80000300800 */
[----:B------:R-:W2:Y:S01]  /*491b0*/  LDL.LU R11, [R1+0x19b8] ;  /* 0x0019b800010b7983 */ /* 0x000ea20000300800 */
[----:B------:R-:W-:-:S03]  /*491c0*/  UISETP.GT.AND UP1, UPT, UR6, 0xb, UPT ;  /* 0x0000000b0600788c */ /* 0x000fc6000bf24270 */
[----:B------:R1:W-:Y:S01]  /*491d0*/  LDGSTS.E [R3+0x8008], desc[UR60][R114.64], P1 ;  /* 0x0800800072037fae */ /* 0x0003e2000892187c */
[----:B------:R-:W-:-:S04]  /*491e0*/  USEL UR4, URZ, 0x4, !UP1 ;  /* 0x000000043f047887 */ /* 0x000fc8000c800000 */
[----:B------:R-:W-:Y:S01]  /*491f0*/  USEL UR4, UR4, URZ, !UP0 ;  /* 0x0000003f04047287 */ /* 0x000fe2000c000000 */
[----:B---3--:R-:W-:-:S05]  /*49200*/  IADD3 R103, P0, R103, R4, RZ ;  /* 0x0000000467677210 */ /* 0x008fca0007f1e0ff */
[----:B----4-:R-:W-:Y:S02]  /*49210*/  IMAD.X R105, R105, 0x1, R0, P0 ;  /* 0x0000000169697824 */ /* 0x010fe400000e0600 */
[----:B-1----:R-:W-:Y:S02]  /*49220*/  IMAD.MOV.U32 R114, RZ, RZ, R103 ;  /* 0x000000ffff727224 */ /* 0x002fe400078e0067 */
[----:B------:R-:W-:-:S05]  /*49230*/  IMAD.MOV.U32 R115, RZ, RZ, R105 ;  /* 0x000000ffff737224 */ /* 0x000fca00078e0069 */
[----:B------:R1:W-:Y:S04]  /*49240*/  LDGSTS.E [R3+0xc008], desc[UR60][R114.64], P1 ;  /* 0x0c00800072037fae */ /* 0x0003e8000892187c */
[----:B------:R-:W-:Y:S01]  /*49250*/  STL [R1+0x1610], R103 ;  /* 0x0016106701007387 */ /* 0x000fe20000100800 */
[----:B------:R-:W-:-:S03]  /*49260*/  ISETP.NE.U32.AND P0, PT, RZ, UR4, PT ;  /* 0x00000004ff007c0c */ /* 0x000fc6000bf05070 */
[----:B------:R3:W-:Y:S04]  /*49270*/  STL [R1+0x160c], R105 ;  /* 0x00160c6901007387 */ /* 0x0007e80000100800 */
[----:B---3--:R-:W3:Y:S04]  /*49280*/  LDL.LU R105, [R1+0x19c0] ;  /* 0x0019c00001697983 */ /* 0x008ee80000300800 */
[----:B------:R-:W4:Y:S01]  /*49290*/  LDL.LU R103, [R1+0x19c8] ;  /* 0x0019c80001677983 */ /* 0x000f220000300800 */
[-C--:B--2---:R-:W-:Y:S02]  /*492a0*/  IADD3 R108, P1, R108, R4.reuse, RZ ;  /* 0x000000046c6c7210 */ /* 0x084fe40007f3e0ff */
[----:B------:R-:W-:-:S03]  /*492b0*/  IADD3 R111, P2, R111, R4, RZ ;  /* 0x000000046f6f7210 */ /* 0x000fc60007f5e0ff */
[----:B------:R-:W-:Y:S01]  /*492c0*/  STL [R1+0x1618], R108 ;  /* 0x0016186c01007387 */ /* 0x000fe20000100800 */
[----:B------:R-:W-:Y:S02]  /*492d0*/  IMAD.X R109, R109, 0x1, R0, P1 ;  /* 0x000000016d6d7824 */ /* 0x000fe400008e0600 */
[----:B-1----:R-:W-:Y:S02]  /*492e0*/  IMAD.MOV.U32 R114, RZ, RZ, R108 ;  /* 0x000000ffff727224 */ /* 0x002fe400078e006c */
[----:B------:R-:W-:Y:S01]  /*492f0*/  IMAD.MOV.U32 R115, RZ, RZ, R109 ;  /* 0x000000ffff737224 */ /* 0x000fe200078e006d */
[----:B------:R1:W-:Y:S01]  /*49300*/  STL [R1+0x1614], R109 ;  /* 0x0016146d01007387 */ /* 0x0003e20000100800 */
[----:B------:R-:W-:-:S03]  /*49310*/  IADD3.X R112, R112, R0, RZ, P2, !PT ;  /* 0x0000000070707210 */ /* 0x000fc600017fe4ff */
[----:B------:R-:W-:Y:S01]  /*49320*/  STL [R1+0x1620], R111 ;  /* 0x0016206f01007387 */ /* 0x000fe20000100800 */
[----:B------:R-:W-:-:S03]  /*49330*/  IADD3 R102, P1, R102, R4, RZ ;  /* 0x0000000466667210 */ /* 0x000fc60007f3e0ff */
[----:B-1----:R-:W2:Y:S04]  /*49340*/  LDL.LU R109, [R1+0x19bc] ;  /* 0x0019bc00016d7983 */ /* 0x002ea80000300800 */
[----:B------:R1:W-:Y:S01]  /*49350*/  STL [R1+0x161c], R112 ;  /* 0x00161c7001007387 */ /* 0x0003e20000100800 */
[----:B------:R-:W-:-:S03]  /*49360*/  IMAD.MOV.U32 R113, RZ, RZ, R112 ;  /* 0x000000ffff717224 */ /* 0x000fc600078e0070 */
[----:B------:R-:W2:Y:S04]  /*49370*/  LDL.LU R108, [R1+0x19c4] ;  /* 0x0019c400016c7983 */ /* 0x000ea80000300800 */
[----:B------:R-:W-:Y:S01]  /*49380*/  LDGSTS.E [R3+0xc], desc[UR60][R114.64], P0 ;  /* 0x0000c00072037fae */ /* 0x000fe2000812187c */
[----:B-1----:R-:W-:-:S03]  /*49390*/  IMAD.MOV.U32 R112, RZ, RZ, R111 ;  /* 0x000000ffff707224 */ /* 0x002fc600078e006f */
[----:B------:R1:W-:Y:S04]  /*493a0*/  STL [R1+0x1628], R102 ;  /* 0x0016286601007387 */ /* 0x0003e80000100800 */
[----:B------:R1:W-:Y:S02]  /*493b0*/  LDGSTS.E [R3+0x400c], desc[UR60][R112.64], P0 ;  /* 0x0400c00070037fae */ /* 0x0003e4000812187c */
[----:B-1----:R-:W-:Y:S01]  /*493c0*/  MOV R112, R102 ;  /* 0x0000006600707202 */ /* 0x002fe20000000f00 */
[----:B------:R-:W-:-:S05]  /*493d0*/  IMAD.X R106, R106, 0x1, R0, P1 ;  /* 0x000000016a6a7824 */ /* 0x000fca00008e0600 */
[----:B------:R1:W-:Y:S04]  /*493e0*/  STL [R1+0x1624], R106 ;  /* 0x0016246a01007387 */ /* 0x0003e80000100800 */
[----:B------:R-:W2:Y:S01]  /*493f0*/  LDL.LU R102, [R1+0x19d0] ;  /* 0x0019d00001667983 */ /* 0x000ea20000300800 */
[-C--:B------:R-:W-:Y:S01]  /*49400*/  IADD3 R104, P2, R104, R4.reuse, RZ ;  /* 0x0000000468687210 */ /* 0x080fe20007f5e0ff */
[----:B------:R-:W-:Y:S02]  /*49410*/  IMAD.MOV.U32 R113, RZ, RZ, R106 ;  /* 0x000000ffff717224 */ /* 0x000fe400078e006a */
[----:B-1----:R-:W2:Y:S01]  /*49420*/  LDL.LU R106, [R1+0x19cc] ;  /* 0x0019cc00016a7983 */ /* 0x002ea20000300800 */
        /* <DEDUP_REMOVED lines=8> */
[----:B------:R-:W2:Y:S01]  /*494b0*/  LDL.LU R104, [R1+0x19d8] ;  /* 0x0019d80001687983 */ /* 0x000ea20000300800 */
[----:B------:R-:W-:-:S03]  /*494c0*/  IMAD.MOV.U32 R113, RZ, RZ, R107 ;  /* 0x000000ffff717224 */ /* 0x000fc600078e006b */
[----:B------:R-:W-:Y:S04]  /*494d0*/  STL [R1+0x19b4], R110 ;  /* 0x0019b46e01007387 */ /* 0x000fe80000100800 */
[----:B------:R-:W2:Y:S04]  /*494e0*/  LDL.LU R111, [R1+0x19e0] ;  /* 0x0019e000016f7983 */ /* 0x000ea80000300800 */
[----:B------:R-:W2:Y:S04]  /*494f0*/  LDL.LU R107, [R1+0x19d4] ;  /* 0x0019d400016b7983 */ /* 0x000ea80000300800 */
[----:B------:R-:W-:Y:S04]  /*49500*/  LDGSTS.E [R3+0xc00c], desc[UR60][R112.64], P0 ;  /* 0x0c00c00070037fae */ /* 0x000fe8000812187c */
[----:B------:R-:W2:Y:S01]  /*49510*/  LDL.LU R112, [R1+0x19dc] ;  /* 0x0019dc0001707983 */ /* 0x000ea20000300800 */
[----:B------:R-:W-:-:S04]  /*49520*/  UISETP.GT.AND UP1, UPT, UR6, 0x28, UPT ;  /* 0x000000280600788c */ /* 0x000fc8000bf24270 */
[----:B------:R-:W-:-:S04]  /*49530*/  USEL UR4, URZ, 0x4, !UP1 ;  /* 0x000000043f047887 */ /* 0x000fc8000c800000 */
[----:B------:R-:W-:-:S06]  /*49540*/  USEL UR4, UR4, URZ, !UP0 ;  /* 0x0000003f04047287 */ /* 0x000fcc000c000000 */
[----:B------:R-:W-:Y:S01]  /*49550*/  ISETP.NE.U32.AND P1, PT, RZ, UR4, PT ;  /* 0x00000004ff007c0c */ /* 0x000fe2000bf25070 */
[----:B------:R-:W-:Y:S01]  /*49560*/  IMAD.MOV.U32 R115, RZ, RZ, R110 ;  /* 0x000000ffff737224 */ /* 0x000fe200078e006e */
[----:B------:R-:W-:Y:S02]  /*49570*/  MOV R114, R11 ;  /* 0x0000000b00727202 */ /* 0x000fe40000000f00 */
[----:B------:R-:W2:Y:S09]  /*49580*/  LDL.LU R11, [R1+0x19e8] ;  /* 0x0019e800010b7983 */ /* 0x000eb20000300800 */
[----:B------:R1:W-:Y:S01]  /*49590*/  LDGSTS.E [R3+0x10000], desc[UR60][R114.64], P1 ;  /* 0x1000000072037fae */ /* 0x0003e2000892187c */
[----:B---3--:R-:W-:-:S02]  /*495a0*/  IADD3 R105, P0, R105, R4, RZ ;  /* 0x0000000469697210 */ /* 0x008fc40007f1e0ff */
[----:B----4-:R-:W-:-:S03]  /*495b0*/  IADD3 R103, P2, R103, R4, RZ ;  /* 0x0000000467677210 */ /* 0x010fc60007f5e0ff */
[----:B------:R3:W-:Y:S01]  /*495c0*/  STL [R1+0x19c0], R105 ;  /* 0x0019c06901007387 */ /* 0x0007e20000100800 */
[----:B-1----:R-:W-:Y:S02]  /*495d0*/  IMAD.MOV.U32 R114, RZ, RZ, R105 ;  /* 0x000000ffff727224 */ /* 0x002fe400078e0069 */
[----:B--2---:R-:W-:-:S05]  /*495e0*/  IMAD.X R109, R109, 0x1, R0, P0 ;  /* 0x000000016d6d7824 */ /* 0x004fca00000e0600 */
[----:B------:R1:W-:Y:S01]  /*495f0*/  STL [R1+0x19bc], R109 ;  /* 0x0019bc6d01007387 */ /* 0x0003e20000100800 */
[----:B------:R-:W-:-:S03]  /*49600*/  IMAD.X R108, R108, 0x1, R0, P2 ;  /* 0x000000016c6c7824 */ /* 0x000fc600010e0600 */
[----:B------:R-:W-:Y:S01]  /*49610*/  STL [R1+0x19c8], R103 ;  /* 0x0019c86701007387 */ /* 0x000fe20000100800 */
[----:B------:R-:W-:-:S03]  /*49620*/  IMAD.MOV.U32 R115, RZ, RZ, R109 ;  /* 0x000000ffff737224 */ /* 0x000fc600078e006d */
[----:B------:R2:W-:Y:S04]  /*49630*/  STL [R1+0x19c4], R108 ;  /* 0x0019c46c01007387 */ /* 0x0005e80000100800 */
[----:B---3--:R-:W3:Y:S01]  /*49640*/  LDL.LU R105, [R1+0x19e4] ;  /* 0x0019e40001697983 */ /* 0x008ee20000300800 */
[----:B-1----:R-:W-:-:S03]  /*49650*/  MOV R109, R108 ;  /* 0x0000006c006d7202 */ /* 0x002fc60000000f00 */
[----:B------:R1:W-:Y:S01]  /*49660*/  LDGSTS.E [R3+0x14000], desc[UR60][R114.64], P1 ;  /* 0x1400000072037fae */ /* 0x0003e2000892187c */
[----:B--2---:R-:W-:-:S03]  /*49670*/  IMAD.MOV.U32 R108, RZ, RZ, R103 ;  /* 0x000000ffff6c7224 */ /* 0x004fc600078e0067 */
[----:B------:R-:W2:Y:S04]  /*49680*/  LDL.LU R110, [R1+0x19ec] ;  /* 0x0019ec00016e7983 */ /* 0x000ea80000300800 */
[----:B------:R-:W-:Y:S04]  /*49690*/  LDGSTS.E [R3+0x18000], desc[UR60][R108.64], P1 ;  /* 0x180000006c037fae */ /* 0x000fe8000892187c */
[----:B------:R-:W4:Y:S04]  /*496a0*/  LDL.LU R109, [R1+0x19f0] ;  /* 0x0019f000016d7983 */ /* 0x000f280000300800 */
[----:B------:R-:W2:Y:S01]  /*496b0*/  LDL.LU R108, [R1+0x19f4] ;  /* 0x0019f400016c7983 */ /* 0x000ea20000300800 */
[----:B------:R-:W-:-:S03]  /*496c0*/  IADD3 R102, P0, R102, R4, RZ ;  /* 0x0000000466667210 */ /* 0x000fc60007f1e0ff */
[----:B------:R-:W2:Y:S02]  /*496d0*/  LDL.LU R103, [R1+0x19f8] ;  /* 0x0019f80001677983 */ /* 0x000ea40000300800 */
[----:B------:R-:W-:Y:S02]  /*496e0*/  IMAD.X R106, R106, 0x1, R0, P0 ;  /* 0x000000016a6a7824 */ /* 0x000fe400000e0600 */
[----:B-1----:R-:W-:Y:S02]  /*496f0*/  IMAD.MOV.U32 R114, RZ, RZ, R102 ;  /* 0x000000ffff727224 */ /* 0x002fe400078e0066 */
[----:B------:R-:W-:-:S05]  /*49700*/  IMAD.MOV.U32 R115, RZ, RZ, R106 ;  /* 0x000000ffff737224 */ /* 0x000fca00078e006a */
[----:B------:R1:W-:Y:S04]  /*49710*/  LDGSTS.E [R3+0x1c000], desc[UR60][R114.64], P1 ;  /* 0x1c00000072037fae */ /* 0x0003e8000892187c */
[----:B------:R-:W-:Y:S01]  /*49720*/  STL [R1+0x19d0], R102 ;  /* 0x0019d06601007387 */ /* 0x000fe20000100800 */
[----:B------:R-:W-:-:S03]  /*49730*/  IADD3 R104, P1, R104, R4, RZ ;  /* 0x0000000468687210 */ /* 0x000fc60007f3e0ff */
[----:B------:R1:W-:Y:S01]  /*49740*/  STL [R1+0x19cc], R106 ;  /* 0x0019cc6a01007387 */ /* 0x0003e20000100800 */
[----:B------:R-:W-:-:S03]  /*49750*/  IADD3 R111, P2, R111, R4, RZ ;  /* 0x000000046f6f7210 */ /* 0x000fc60007f5e0ff */
[----:B-1----:R-:W2:Y:S01]  /*49760*/  LDL.LU R106, [R1+0x1a00] ;  /* 0x001a0000016a7983 */ /* 0x002ea20000300800 */
[----:B------:R-:W-:-:S03]  /*49770*/  IMAD.X R107, R107, 0x1, R0, P1 ;  /* 0x000000016b6b7824 */ /* 0x000fc600008e0600 */
[----:B------:R-:W2:Y:S01]  /*49780*/  LDL.LU R102, [R1+0x1a08] ;  /* 0x001a080001667983 */ /* 0x000ea20000300800 */
[----:B------:R-:W-:-:S03]  /*49790*/  IMAD.MOV.U32 R115, RZ, RZ, R107 ;  /* 0x000000ffff737224 */ /* 0x000fc600078e006b */
[----:B------:R-:W-:Y:S01]  /*497a0*/  STL [R1+0x19d8], R104 ;  /* 0x0019d86801007387 */ /* 0x000fe20000100800 */
[----:B------:R-:W-:-:S03]  /*497b0*/  IMAD.MOV.U32 R114, RZ, RZ, R104 ;  /* 0x000000ffff727224 */ /* 0x000fc600078e0068 */
[----:B------:R1:W-:Y:S01]  /*497c0*/  STL [R1+0x19d4], R107 ;  /* 0x0019d46b01007387 */ /* 0x0003e20000100800 */
[----:B------:R-:W-:-:S03]  /*497d0*/  IADD3.X R112, R112, R0, RZ, P2, !PT ;  /* 0x0000000070707210 */ /* 0x000fc600017fe4ff */
        /* <DEDUP_REMOVED lines=35> */
[----:B------:R-:W-:Y:S04]  /*49a10*/  LDGSTS.E [R3+0x1c004], desc[UR60][R110.64], P0 ;  /* 0x1c0040006e037fae */ /* 0x000fe8000812187c */
[----:B------:R-:W2:Y:S01]  /*49a20*/  LDL.LU R113, [R1+0x1a18] ;  /* 0x001a180001717983 */ /* 0x000ea20000300800 */
[----:B------:R-:W-:Y:S01]  /*49a30*/  MOV R109, R108 ;  /* 0x0000006c006d7202 */ /* 0x000fe20000000f00 */
[----:B-1----:R-:W-:-:S05]  /*49a40*/  IMAD.MOV.U32 R108, RZ, RZ, R103 ;  /* 0x000000ffff6c7224 */ /* 0x002fca00078e0067 */
[----:B------:R1:W-:Y:S04]  /*49a50*/  LDGSTS.E [R3+0x10008], desc[UR60][R108.64], P1 ;  /* 0x100080006c037fae */ /* 0x0003e8000892187c */
[----:B------:R-:W2:Y:S01]  /*49a60*/  LDL.LU R111, [R1+0x1a20] ;  /* 0x001a2000016f7983 */ /* 0x000ea20000300800 */
[----:B------:R-:W-:-:S03]  /*49a70*/  IADD3 R106, P0, R106, R4, RZ ;  /* 0x000000046a6a7210 */ /* 0x000fc60007f1e0ff */
[----:B------:R-:W2:Y:S01]  /*49a80*/  LDL.LU R114, [R1+0x1a14] ;  /* 0x001a140001727983 */ /* 0x000ea20000300800 */
[----:B------:R-:W-:-:S03]  /*49a90*/  IADD3 R102, P2, R102, R4, RZ ;  /* 0x0000000466667210 */ /* 0x000fc60007f5e0ff */
[----:B------:R-:W2:Y:S04]  /*49aa0*/  LDL.LU R112, [R1+0x1a1c] ;  /* 0x001a1c0001707983 */ /* 0x000ea80000300800 */
[----:B------:R-:W2:Y:S04]  /*49ab0*/  LDL.LU R103, [R1+0x1a28] ;  /* 0x001a280001677983 */ /* 0x000ea80000300800 */
[----:B------:R1:W-:Y:S01]  /*49ac0*/  STL [R1+0x1a00], R106 ;  /* 0x001a006a01007387 */ /* 0x0003e20000100800 */
[----:B------:R-:W-:-:S05]  /*49ad0*/  IMAD.X R107, R107, 0x1, R0, P0 ;  /* 0x000000016b6b7824 */ /* 0x000fca00000e0600 */
[----:B------:R-:W-:Y:S01]  /*49ae0*/  STL [R1+0x19fc], R107 ;  /* 0x0019fc6b01007387 */ /* 0x000fe20000100800 */
[----:B------:R-:W-:-:S03]  /*49af0*/  IMAD.X R104, R104, 0x1, R0, P2 ;  /* 0x0000000168687824 */ /* 0x000fc600010e0600 */
        /* <DEDUP_REMOVED lines=18> */
[----:B------:R1:W-:Y:S04]  /*49c20*/  STL [R1+0x1a0c], R105 ;  /* 0x001a0c6901007387 */ /* 0x0003e80000100800 */
[----:B------:R-:W3:Y:S01]  /*49c30*/  LDL.LU R108, [R1+0x1dbc] ;  /* 0x001dbc00016c7983 */ /* 0x000ee20000300800 */
[----:B------:R-:W-:-:S03]  /*49c40*/  IMAD.MOV.U32 R117, RZ, RZ, R105 ;  /* 0x000000ffff757224 */ /* 0x000fc600078e0069 */
[----:B------:R-:W4:Y:S04]  /*49c50*/  LDL.LU R107, [R1+0x1dc0] ;  /* 0x001dc000016b7983 */ /* 0x000f280000300800 */
[----:B-1----:R-:W3:Y:S04]  /*49c60*/  LDL.LU R105, [R1+0x1dc4] ;  /* 0x001dc40001697983 */ /* 0x002ee80000300800 */
[----:B------:R-:W3:Y:S04]  /*49c70*/  LDL.LU R11, [R1+0x1dc8] ;  /* 0x001dc800010b7983 */ /* 0x000ee80000300800 */
[----:B------:R-:W-:Y:S01]  /*49c80*/  LDGSTS.E [R3+0x1c008], desc[UR60][R116.64], P1 ;  /* 0x1c00800074037fae */ /* 0x000fe2000892187c */
        /* <DEDUP_REMOVED lines=51> */
[----:B------:R-:W-:Y:S01]  /*49fc0*/  STL [R1+0x1dc0], R107 ;  /* 0x001dc06b01007387 */ /* 0x000fe20000100800 */
[----:B------:R-:W-:-:S03]  /*49fd0*/  IADD3 R11, P2, R11, R4, RZ ;  /* 0x000000040b0b7210 */ /* 0x000fc60007f5e0ff */
[----:B------:R1:W-:Y:S01]  /*49fe0*/  STL [R1+0x1dbc], R108 ;  /* 0x001dbc6c01007387 */ /* 0x0003e20000100800 */
[----:B------:R-:W-:Y:S02]  /*49ff0*/  IMAD.MOV.U32 R109, RZ, RZ, R108 ;  /* 0x000000ffff6d7224 */ /* 0x000fe400078e006c */
        /* <DEDUP_REMOVED lines=69> */
[----:B------:R-:W3:Y:S04]  /*4a450*/  LDL.LU R110, [R1+0x1e14] ;  /* 0x001e1400016e7983 */ /* 0x000ee80000300800 */
[----:B------:R-:W3:Y:S01]  /*4a460*/  LDL.LU R105, [R1+0x1e1c] ;  /* 0x001e1c0001697983 */ /* 0x000ee20000300800 */
[----:B--2---:R-:W-:-:S04]  /*4a470*/  IADD3 R103, P0, R103, R4, RZ ;  /* 0x0000000467677210 */ /* 0x004fc80007f1e0ff */
[----:B------:R-:W-:Y:S01]  /*4a480*/  IADD3.X R108, R108, R0, RZ, P0, !PT ;  /* 0x000000006c6c7210 */ /* 0x000fe200007fe4ff */
[----:B------:R1:W-:Y:S01]  /*4a490*/  STL [R1+0x1e00], R103 ;  /* 0x001e006701007387 */ /* 0x0003e20000100800 */
[----:B----4-:R-:W-:-:S03]  /*4a4a0*/  IMAD.MOV.U32 R112, RZ, RZ, R103 ;  /* 0x000000ffff707224 */ /* 0x010fc600078e0067 */
[----:B------:R2:W-:Y:S01]  /*4a4b0*/  STL [R1+0x1dfc], R108 ;  /* 0x001dfc6c01007387 */ /* 0x0005e20000100800 */
[----:B------:R-:W-:-:S05]  /*4a4c0*/  IADD3 R106, P2, R106, R4, RZ ;  /* 0x000000046a6a7210 */ /* 0x000fca0007f5e0ff */
[----:B------:R-:W-:Y:S01]  /*4a4d0*/  IMAD.X R107, R107, 0x1, R0, P2 ;  /* 0x000000016b6b7824 */ /* 0x000fe200010e0600 */
[----:B------:R4:W-:Y:S04]  /*4a4e0*/  STL [R1+0x1e08], R106 ;  /* 0x001e086a01007387 */ /* 0x0009e80000100800 */
[----:B------:R4:W-:Y:S04]  /*4a4f0*/  STL [R1+0x1e04], R107 ;  /* 0x001e046b01007387 */ /* 0x0009e80000100800 */
[----:B-1----:R-:W3:Y:S01]  /*4a500*/  LDL.LU R103, [R1+0x1e28] ;  /* 0x001e280001677983 */ /* 0x002ee20000300800 */
[----:B------:R-:W-:-:S03]  /*4a510*/  IMAD.MOV.U32 R113, RZ, RZ, R108 ;  /* 0x000000ffff717224 */ /* 0x000fc600078e006c */
[----:B--2---:R-:W2:Y:S04]  /*4a520*/  LDL.LU R108, [R1+0x1e24] ;  /* 0x001e2400016c7983 */ /* 0x004ea80000300800 */
        /* <DEDUP_REMOVED lines=9> */
[----:B----4-:R-:W-:Y:S01]  /*4a5c0*/  IMAD.MOV.U32 R106, RZ, RZ, R102 ;  /* 0x000000ffff6a7224 */ /* 0x010fe200078e0066 */
[----:B------:R-:W-:-:S02]  /*4a5d0*/  MOV R107, R104 ;  /* 0x00000068006b7202 */ /* 0x000fc40000000f00 */
[----:B------:R-:W4:Y:S04]  /*4a5e0*/  LDL.LU R112, [R1+0x21b4] ;  /* 0x0021b40001707983 */ /* 0x000f280000300800 */
[----:B------:R-:W-:Y:S04]  /*4a5f0*/  LDGSTS.E [R3+0x2c008], desc[UR60][R106.64], P1 ;  /* 0x2c0080006a037fae */ /* 0x000fe8000892187c */
[----:B------:R-:W4:Y:S04]  /*4a600*/  LDL.LU R107, [R1+0x21bc] ;  /* 0x0021bc00016b7983 */ /* 0x000f280000300800 */
[----:B-1----:R-:W4:Y:S04]  /*4a610*/  LDL.LU R102, [R1+0x21c0] ;  /* 0x0021c00001667983 */ /* 0x002f280000300800 */
        /* <DEDUP_REMOVED lines=15> */
[----:B------:R-:W-:Y:S01]  /*4a710*/  IMAD.X R105, R105, 0x1, R0, P2 ;  /* 0x0000000169697824 */ /* 0x000fe200010e0600 */
[----:B------:R-:W-:Y:S04]  /*4a720*/  STL [R1+0x1e14], R110 ;  /* 0x001e146e01007387 */ /* 0x000fe80000100800 */
[----:B------:R-:W-:Y:S04]  /*4a730*/  STL [R1+0x1e20], R11 ;  /* 0x001e200b01007387 */ /* 0x000fe80000100800 */
[----:B------:R1:W-:Y:S04]  /*4a740*/  LDGSTS.E [R3+0x2000c], desc[UR60][R116.64], P0 ;  /* 0x2000c00074037fae */ /* 0x0003e8000812187c */
[----:B------:R3:W-:Y:S01]  /*4a750*/  STL [R1+0x1e1c], R105 ;  /* 0x001e1c6901007387 */ /* 0x0007e20000100800 */
[----:B-1----:R-:W-:Y:S01]  /*4a760*/  MOV R117, R105 ;  /* 0x0000006900757202 */ /* 0x002fe20000000f00 */
[----:B------:R-:W-:-:S02]  /*4a770*/  IMAD.MOV.U32 R116, RZ, RZ, R11 ;  /* 0x000000ffff747224 */ /* 0x000fc400078e000b */
[----:B---3--:R-:W3:Y:S04]  /*4a780*/  LDL.LU R105, [R1+0x21cc] ;  /* 0x0021cc0001697983 */ /* 0x008ee80000300800 */
[----:B------:R-:W3:Y:S04]  /*4a790*/  LDL.LU R11, [R1+0x21d0] ;  /* 0x0021d000010b7983 */ /* 0x000ee80000300800 */
[----:B------:R-:W-:Y:S01]  /*4a7a0*/  LDGSTS.E [R3+0x2400c], desc[UR60][R116.64], P0 ;  /* 0x2400c00074037fae */ /* 0x000fe2000812187c */
[----:B------:R-:W-:-:S05]  /*4a7b0*/  IADD3 R103, P1, R103, R4, RZ ;  /* 0x0000000467677210 */ /* 0x000fca0007f3e0ff */
[----:B--2---:R-:W-:Y:S01]  /*4a7c0*/  IMAD.X R108, R108, 0x1, R0, P1 ;  /* 0x000000016c6c7824 */ /* 0x004fe200008e0600 */
[----:B------:R-:W-:Y:S03]  /*4a7d0*/  STL [R1+0x1e28], R103 ;  /* 0x001e286701007387 */ /* 0x000fe60000100800 */
[----:B------:R-:W-:Y:S01]  /*4a7e0*/  IMAD.MOV.U32 R109, RZ, RZ, R108 ;  /* 0x000000ffff6d7224 */ /* 0x000fe200078e006c */
[----:B------:R1:W-:Y:S04]  /*4a7f0*/  STL [R1+0x1e24], R108 ;  /* 0x001e246c01007387 */ /* 0x0003e80000100800 */
[----:B------:R-:W2:Y:S01]  /*4a800*/  LDL.LU R110, [R1+0x21d4] ;  /* 0x0021d400016e7983 */ /* 0x000ea20000300800 */
[----:B-1----:R-:W-:-:S05]  /*4a810*/  IMAD.MOV.U32 R108, RZ, RZ, R103 ;  /* 0x000000ffff6c7224 */ /* 0x002fca00078e0067 */
        /* <DEDUP_REMOVED lines=8> */
[----:B------:R-:W-:-:S03]  /*4a8a0*/  IADD3 R111, P3, R111, R4, RZ ;  /* 0x000000046f6f7210 */ /* 0x000fc60007f7e0ff */
[----:B------:R1:W-:Y:S01]  /*4a8b0*/  STL [R1+0x1e2c], R114 ;  /* 0x001e2c7201007387 */ /* 0x0003e20000100800 */
[----:B------:R-:W-:Y:S01]  /*4a8c0*/  MOV R115, R114 ;  /* 0x0000007200737202 */ /* 0x000fe20000000f00 */
[----:B----4-:R-:W-:Y:S02]  /*4a8d0*/  IMAD.X R112, R112, 0x1, R0, P3 ;  /* 0x0000000170707824 */ /* 0x010fe400018e0600 */
[----:B-1----:R-:W-:Y:S01]  /*4a8e0*/  IMAD.MOV.U32 R114, RZ, RZ, R113 ;  /* 0x000000ffff727224 */ /* 0x002fe200078e0071 */
[----:B------:R-:W-:Y:S04]  /*4a8f0*/  STL [R1+0x21b8], R111 ;  /* 0x0021b86f01007387 */ /* 0x000fe80000100800 */
[----:B------:R-:W-:Y:S01]  /*4a900*/  LDGSTS.E [R3+0x2c00c], desc[UR60][R114.64], P0 ;  /* 0x2c00c00072037fae */ /* 0x000fe2000812187c */
[----:B------:R-:W-:-:S03]  /*4a910*/  IADD3 R102, P0, R102, R4, RZ ;  /* 0x0000000466667210 */ /* 0x000fc60007f1e0ff */
[----:B------:R1:W-:Y:S01]  /*4a920*/  STL [R1+0x21b4], R112 ;  /* 0x0021b47001007387 */ /* 0x0003e20000100800 */
[----:B------:R-:W-:Y:S02]  /*4a930*/  IMAD.MOV.U32 R113, RZ, RZ, R112 ;  /* 0x000000ffff717224 */ /* 0x000fe400078e0070 */
[--C-:B------:R-:W-:Y:S01]  /*4a940*/  IMAD.X R107, R107, 0x1, R0.reuse, P0 ;  /* 0x000000016b6b7824 */ /* 0x100fe200000e0600 */
[----:B------:R-:W-:Y:S01]  /*4a950*/  IADD3 R104, P2, R104, R4, RZ ;  /* 0x0000000468687210 */ /* 0x000fe20007f5e0ff */
[----:B-1----:R-:W-:Y:S01]  /*4a960*/  IMAD.MOV.U32 R112, RZ, RZ, R111 ;  /* 0x000000ffff707224 */ /* 0x002fe200078e006f */
[----:B------:R1:W-:Y:S03]  /*4a970*/  STL [R1+0x21c0], R102 ;  /* 0x0021c06601007387 */ /* 0x0003e60000100800 */
[----:B------:R-:W-:Y:S01]  /*4a980*/  IMAD.X R106, R106, 0x1, R0, P2 ;  /* 0x000000016a6a7824 */ /* 0x000fe200010e0600 */
[----:B------:R4:W-:Y:S04]  /*4a990*/  LDGSTS.E [R3+0x30000], desc[UR60][R112.64], P1 ;  /* 0x3000000070037fae */ /* 0x0009e8000892187c */
[----:B------:R1:W-:Y:S04]  /*4a9a0*/  STL [R1+0x21bc], R107 ;  /* 0x0021bc6b01007387 */ /* 0x0003e80000100800 */
[----:B------:R-:W-:Y:S01]  /*4a9b0*/  STL [R1+0x21c8], R104 ;  /* 0x0021c86801007387 */ /* 0x000fe20000100800 */
[----:B----4-:R-:W-:-:S03]  /*4a9c0*/  MOV R112, R102 ;  /* 0x0000006600707202 */ /* 0x010fc60000000f00 */
[----:B-1----:R-:W4:Y:S01]  /*4a9d0*/  LDL.LU R102, [R1+0x21e8] ;  /* 0x0021e80001667983 */ /* 0x002f220000300800 */
[----:B------:R-:W-:Y:S02]  /*4a9e0*/  IMAD.MOV.U32 R113, RZ, RZ, R107 ;  /* 0x000000ffff717224 */ /* 0x000fe400078e006b */
[----:B------:R-:W-:Y:S01]  /*4a9f0*/  IMAD.MOV.U32 R107, RZ, RZ, R106 ;  /* 0x000000ffff6b7224 */ /* 0x000fe200078e006a */
        /* <DEDUP_REMOVED lines=9> */
[----:B------:R-:W-:Y:S01]  /*4aa90*/  IMAD.X R105, R105, 0x1, R0, P0 ;  /* 0x0000000169697824 */ /* 0x000fe200000e0600 */
[----:B------:R1:W-:Y:S01]  /*4aaa0*/  STL [R1+0x21d0], R11 ;  /* 0x0021d00b01007387 */ /* 0x0003e20000100800 */
[----:B------:R-:W-:-:S03]  /*4aab0*/  IMAD.MOV.U32 R112, RZ, RZ, R11 ;  /* 0x000000ffff707224 */ /* 0x000fc600078e000b */
[----:B------:R3:W-:Y:S04]  /*4aac0*/  STL [R1+0x21cc], R105 ;  /* 0x0021cc6901007387 */ /* 0x0007e80000100800 */
[----:B------:R-:W4:Y:S04]  /*4aad0*/  LDL.LU R106, [R1+0x21f0] ;  /* 0x0021f000016a7983 */ /* 0x000f280000300800 */
[----:B-1----:R-:W4:Y:S01]  /*4aae0*/  LDL.LU R11, [R1+0x21f8] ;  /* 0x0021f800010b7983 */ /* 0x002f220000300800 */
[----:B------:R-:W-:-:S03]  /*4aaf0*/  MOV R113, R105 ;  /* 0x0000006900717202 */ /* 0x000fc60000000f00 */
[----:B------:R-:W4:Y:S04]  /*4ab00*/  LDL.LU R107, [R1+0x21ec] ;  /* 0x0021ec00016b7983 */ /* 0x000f280000300800 */
[----:B---3--:R-:W3:Y:S04]  /*4ab10*/  LDL.LU R105, [R1+0x21f4] ;  /* 0x0021f40001697983 */ /* 0x008ee80000300800 */
[----:B------:R-:W-:Y:S01]  /*4ab20*/  LDGSTS.E [R3+0x3c000], desc[UR60][R112.64], P1 ;  /* 0x3c00000070037fae */ /* 0x000fe2000892187c */
[----:B------:R-:W-:Y:S02]  /*4ab30*/  ISETP.NE.U32.AND P0, PT, RZ, UR4, PT ;  /* 0x00000004ff007c0c */ /* 0x000fe4000bf05070 */
[----:B--2---:R-:W-:-:S05]  /*4ab40*/  IADD3 R109, P1, R109, R4, RZ ;  /* 0x000000046d6d7210 */ /* 0x004fca0007f3e0ff */
[----:B------:R-:W-:Y:S01]  /*4ab50*/  IMAD.X R110, R110, 0x1, R0, P1 ;  /* 0x000000016e6e7824 */ /* 0x000fe200008e0600 */
[----:B------:R-:W-:Y:S01]  /*4ab60*/  IADD3 R103, P2, R103, R4, RZ ;  /* 0x0000000467677210 */ /* 0x000fe20007f5e0ff */
[----:B------:R-:W-:Y:S02]  /*4ab70*/  STL [R1+0x21d8], R109 ;  /* 0x0021d86d01007387 */ /* 0x000fe40000100800 */
[----:B------:R-:W-:Y:S02]  /*4ab80*/  IMAD.MOV.U32 R111, RZ, RZ, R110 ;  /* 0x000000ffff6f7224 */ /* 0x000fe400078e006e */
[----:B------:R-:W-:Y:S01]  /*4ab90*/  IMAD.X R108, R108, 0x1, R0, P2 ;  /* 0x000000016c6c7824 */ /* 0x000fe200010e0600 */
[----:B------:R1:W-:Y:S04]  /*4aba0*/  STL [R1+0x21d4], R110 ;  /* 0x0021d46e01007387 */ /* 0x0003e80000100800 */
[----:B------:R-:W-:Y:S04]  /*4abb0*/  STL [R1+0x21e0], R103 ;  /* 0x0021e06701007387 */ /* 0x000fe80000100800 */
[----:B------:R2:W-:Y:S01]  /*4abc0*/  STL [R1+0x21dc], R108 ;  /* 0x0021dc6c01007387 */ /* 0x0005e20000100800 */
[----:B-1----:R-:W-:-:S03]  /*4abd0*/  IMAD.MOV.U32 R110, RZ, RZ, R109 ;  /* 0x000000ffff6e7224 */ /* 0x002fc600078e006d */
[----:B------:R-:W3:Y:S01]  /*4abe0*/  LDL.LU R113, [R1+0x2200] ;  /* 0x0022000001717983 */ /* 0x000ee20000300800 */
[----:B------:R-:W-:-:S03]  /*4abf0*/  IMAD.MOV.U32 R109, RZ, RZ, R108 ;  /* 0x000000ffff6d7224 */ /* 0x000fc600078e006c */
[----:B------:R-:W-:Y:S01]  /*4ac00*/  LDGSTS.E [R3+0x30004], desc[UR60][R110.64], P0 ;  /* 0x300040006e037fae */ /* 0x000fe2000812187c */
[----:B--2---:R-:W-:-:S05]  /*4ac10*/  MOV R108, R103 ;  /* 0x00000067006c7202 */ /* 0x004fca0000000f00 */
        /* <DEDUP_REMOVED lines=24> */
[-C--:B------:R-:W-:Y:S02]  /*4ada0*/  IADD3 R106, P2, R106, R4.reuse, RZ ;  /* 0x000000046a6a7210 */ /* 0x080fe40007f5e0ff */
[----:B------:R-:W-:-:S03]  /*4adb0*/  IADD3 R11, P3, R11, R4, RZ ;  /* 0x000000040b0b7210 */ /* 0x000fc60007f7e0ff */
[--C-:B------:R-:W-:Y:S01]  /*4adc0*/  IMAD.X R107, R107, 0x1, R0.reuse, P2 ;  /* 0x000000016b6b7824 */ /* 0x100fe200010e0600 */
[----:B------:R1:W-:Y:S01]  /*4add0*/  STL [R1+0x21f0], R106 ;  /* 0x0021f06a01007387 */ /* 0x0003e20000100800 */
[----:B---3--:R-:W-:-:S03]  /*4ade0*/  IMAD.X R105, R105, 0x1, R0, P3 ;  /* 0x0000000169697824 */ /* 0x008fc600018e0600 */
[----:B------:R3:W-:Y:S04]  /*4adf0*/  STL [R1+0x21ec], R107 ;  /* 0x0021ec6b01007387 */ /* 0x0007e80000100800 */
[----:B------:R1:W-:Y:S04]  /*4ae00*/  LDGSTS.E [R3+0x3c004], desc[UR60][R106.64], P0 ;  /* 0x3c0040006a037fae */ /* 0x0003e8000812187c */
[----:B------:R-:W-:Y:S01]  /*4ae10*/  STL [R1+0x21f8], R11 ;  /* 0x0021f80b01007387 */ /* 0x000fe20000100800 */
[----:B-1----:R-:W-:Y:S01]  /*4ae20*/  MOV R106, R11 ;  /* 0x0000000b006a7202 */ /* 0x002fe20000000f00 */
[----:B---3--:R-:W-:-:S02]  /*4ae30*/  IMAD.MOV.U32 R107, RZ, RZ, R105 ;  /* 0x000000ffff6b7224 */ /* 0x008fc400078e0069 */
[----:B------:R1:W-:Y:S04]  /*4ae40*/  STL [R1+0x21f4], R105 ;  /* 0x0021f46901007387 */ /* 0x0003e80000100800 */
[----:B------:R-:W-:Y:S04]  /*4ae50*/  LDGSTS.E [R3+0x30008], desc[UR60][R106.64], P1 ;  /* 0x300080006a037fae */ /* 0x000fe8000892187c */
[----:B------:R-:W3:Y:S04]  /*4ae60*/  LDL.LU R107, [R1+0x2224] ;  /* 0x00222400016b7983 */ /* 0x000ee80000300800 */
[----:B------:R-:W3:Y:S04]  /*4ae70*/  LDL.LU R106, [R1+0x2228] ;  /* 0x00222800016a7983 */ /* 0x000ee80000300800 */
[----:B-1----:R-:W3:Y:S04]  /*4ae80*/  LDL.LU R105, [R1+0x222c] ;  /* 0x00222c0001697983 */ /* 0x002ee80000300800 */
[----:B------:R-:W3:Y:S01]  /*4ae90*/  LDL.LU R11, [R1+0x2230] ;  /* 0x00223000010b7983 */ /* 0x000ee20000300800 */
[----:B------:R-:W-:-:S05]  /*4aea0*/  IADD3 R113, P0, R113, R4, RZ ;  /* 0x0000000471717210 */ /* 0x000fca0007f1e0ff */
[----:B------:R-:W-:Y:S01]  /*4aeb0*/  STL [R1+0x2200], R113 ;  /* 0x0022007101007387 */ /* 0x000fe20000100800 */
[----:B--2---:R-:W-:Y:S01]  /*4aec0*/  IADD3 R111, P2, R111, R4, RZ ;  /* 0x000000046f6f7210 */ /* 0x004fe20007f5e0ff */
[----:B------:R-:W-:-:S04]  /*4aed0*/  IMAD.X R114, R114, 0x1, R0, P0 ;  /* 0x0000000172727824 */ /* 0x000fc800000e0600 */
[----:B------:R-:W-:Y:S01]  /*4aee0*/  IMAD.X R112, R112, 0x1, R0, P2 ;  /* 0x0000000170707824 */ /* 0x000fe200010e0600 */
[----:B------:R-:W-:Y:S01]  /*4aef0*/  IADD3 R103, P0, R103, R4, RZ ;  /* 0x0000000467677210 */ /* 0x000fe20007f1e0ff */
[----:B------:R1:W-:Y:S01]  /*4af00*/  STL [R1+0x21fc], R114 ;  /* 0x0021fc7201007387 */ /* 0x0003e20000100800 */
[----:B------:R-:W-:-:S03]  /*4af10*/  IMAD.MOV.U32 R115, RZ, RZ, R114 ;  /* 0x000000ffff737224 */ /* 0x000fc600078e0072 */
[----:B------:R-:W-:Y:S04]  /*4af20*/  STL [R1+0x2208], R111 ;  /* 0x0022086f01007387 */ /* 0x000fe80000100800 */
[----:B------:R2:W-:Y:S01]  /*4af30*/  STL [R1+0x2204], R112 ;  /* 0x0022047001007387 */ /* 0x0005e20000100800 */
[----:B-1----:R-:W-:Y:S01]  /*4af40*/  IMAD.MOV.U32 R114, RZ, RZ, R113 ;  /* 0x000000ffff727224 */ /* 0x002fe200078e0071 */
[----:B------:R-:W-:Y:S02]  /*4af50*/  MOV R113, R112 ;  /* 0x0000007000717202 */ /* 0x000fe40000000f00 */
[----:B------:R-:W-:Y:S04]  /*4af60*/  STL [R1+0x2210], R103 ;  /* 0x0022106701007387 */ /* 0x000fe80000100800 */
[----:B------:R-:W-:Y:S01]  /*4af70*/  LDGSTS.E [R3+0x34008], desc[UR60][R114.64], P1 ;  /* 0x3400800072037fae */ /* 0x000fe2000892187c */
[----:B--2---:R-:W-:-:S05]  /*4af80*/  IMAD.MOV.U32 R112, RZ, RZ, R111 ;  /* 0x000000ffff707224 */ /* 0x004fca00078e006f */
[----:B------:R1:W-:Y:S01]  /*4af90*/  LDGSTS.E [R3+0x38008], desc[UR60][R112.64], P1 ;  /* 0x3800800070037fae */ /* 0x0003e2000892187c */
[----:B------:R-:W-:-:S04]  /*4afa0*/  IMAD.X R110, R110, 0x1, R0, P0 ;  /* 0x000000016e6e7824 */ /* 0x000fc800000e0600 */
[----:B------:R-:W-:Y:S01]  /*4afb0*/  IMAD.MOV.U32 R111, RZ, RZ, R110 ;  /* 0x000000ffff6f7224 */ /* 0x000fe200078e006e */
[----:B------:R2:W-:Y:S01]  /*4afc0*/  STL [R1+0x220c], R110 ;  /* 0x00220c6e01007387 */ /* 0x0005e20000100800 */
[----:B------:R-:W-:Y:S01]  /*4afd0*/  ISETP.NE.U32.AND P0, PT, RZ, UR4, PT ;  /* 0x00000004ff007c0c */ /* 0x000fe2000bf05070 */
[----:B--2---:R-:W-:-:S05]  /*4afe0*/  IMAD.MOV.U32 R110, RZ, RZ, R103 ;  /* 0x000000ffff6e7224 */ /* 0x004fca00078e0067 */
[----:B------:R-:W-:Y:S01]  /*4aff0*/  LDGSTS.E [R3+0x3c008], desc[UR60][R110.64], P1 ;  /* 0x3c0080006e037fae */ /* 0x000fe2000892187c */
[----:B----4-:R-:W-:-:S05]  /*4b000*/  IADD3 R102, P1, R102, R4, RZ ;  /* 0x0000000466667210 */ /* 0x010fca0007f3e0ff */
[----:B------:R-:W-:Y:S01]  /*4b010*/  IMAD.X R104, R104, 0x1, R0, P1 ;  /* 0x0000000168687824 */ /* 0x000fe200008e0600 */
[----:B------:R-:W-:Y:S01]  /*4b020*/  IADD3 R108, P2, R108, R4, RZ ;  /* 0x000000046c6c7210 */ /* 0x000fe20007f5e0ff */
[----:B------:R-:W2:Y:S03]  /*4b030*/  LDL.LU R110, [R1+0x1634] ;  /* 0x00163400016e7983 */ /* 0x000ea60000300800 */
[----:B------:R-:W-:Y:S01]  /*4b040*/  IADD3.X R109, R109, R0, RZ, P2, !PT ;  /* 0x000000006d6d7210 */ /* 0x000fe200017fe4ff */
[----:B------:R-:W4:Y:S01]  /*4b050*/  LDL.LU R103, [R1+0x1638] ;  /* 0x0016380001677983 */ /* 0x000f220000300800 */
[----:B-1----:R-:W-:Y:S02]  /*4b060*/  IMAD.MOV.U32 R112, RZ, RZ, R102 ;  /* 0x000000ffff707224 */ /* 0x002fe400078e0066 */
[----:B------:R-:W-:Y:S01]  /*4b070*/  IMAD.MOV.U32 R113, RZ, RZ, R104 ;  /* 0x000000ffff717224 */ /* 0x000fe200078e0068 */
[----:B------:R-:W-:Y:S04]  /*4b080*/  STL [R1+0x2218], R102 ;  /* 0x0022186601007387 */ /* 0x000fe80000100800 */
[----:B------:R1:W-:Y:S04]  /*4b090*/  STL [R1+0x2214], R104 ;  /* 0x0022146801007387 */ /* 0x0003e80000100800 */
[----:B------:R-:W-:Y:S04]  /*4b0a0*/  STL [R1+0x2220], R108 ;  /* 0x0022206c01007387 */ /* 0x000fe80000100800 */
[----:B------:R1:W-:Y:S04]  /*4b0b0*/  LDGSTS.E [R3+0x3000c], desc[UR60][R112.64], P0 ;  /* 0x3000c00070037fae */ /* 0x0003e8000812187c */
[----:B-1----:R-:W2:Y:S04]  /*4b0c0*/  LDL.LU R104, [R1+0x1640] ;  /* 0x0016400001687983 */ /* 0x002ea80000300800 */
[----:B------:R1:W-:Y:S04]  /*4b0d0*/  STL [R1+0x221c], R109 ;  /* 0x00221c6d01007387 */ /* 0x0003e80000100800 */
[----:B------:R-:W2:Y:S01]  /*4b0e0*/  LDL.LU R102, [R1+0x1648] ;  /* 0x0016480001667983 */ /* 0x000ea20000300800 */
[----:B------:R-:W-:-:S02]  /*4b0f0*/  IMAD.MOV.U32 R113, RZ, RZ, R109 ;  /* 0x000000ffff717224 */ /* 0x000fc400078e006d */
[----:B------:R-:W-:Y:S01]  /*4b100*/  IMAD.MOV.U32 R112, RZ, RZ, R108 ;  /* 0x000000ffff707224 */ /* 0x000fe200078e006c */
[----:B-1----:R-:W2:Y:S04]  /*4b110*/  LDL.LU R109, [R1+0x163c] ;  /* 0x00163c00016d7983 */ /* 0x002ea80000300800 */
[----:B------:R-:W2:Y:S04]  /*4b120*/  LDL.LU R108, [R1+0x1644] ;  /* 0x00164400016c7983 */ /* 0x000ea80000300800 */
[----:B------:R-:W-:Y:S01]  /*4b130*/  LDGSTS.E [R3+0x3400c], desc[UR60][R112.64], P0 ;  /* 0x3400c00070037fae */ /* 0x000fe2000812187c */
[----:B------:R-:W-:-:S04]  /*4b140*/  UISETP.GT.AND UP1, UPT, UR6, 0xc, UPT ;  /* 0x0000000c0600788c */ /* 0x000fc8000bf24270 */
[----:B------:R-:W-:-:S04]  /*4b150*/  USEL UR4, URZ, 0x4, !UP1 ;  /* 0x000000043f047887 */ /* 0x000fc8000c800000 */
[----:B------:R-:W-:Y:S01]  /*4b160*/  USEL UR4, UR4, URZ, !UP0 ;  /* 0x0000003f04047287 */ /* 0x000fe2000c000000 */
[----:B---3--:R-:W-:-:S05]  /*4b170*/  IADD3 R106, P1, R106, R4, RZ ;  /* 0x000000046a6a7210 */ /* 0x008fca0007f3e0ff */
[----:B------:R-:W-:Y:S01]  /*4b180*/  IMAD.X R107, R107, 0x1, R0, P1 ;  /* 0x000000016b6b7824 */ /* 0x000fe200008e0600 */
[----:B------:R-:W-:Y:S01]  /*4b190*/  IADD3 R11, P2, R11, R4, RZ ;  /* 0x000000040b0b7210 */ /* 0x000fe20007f5e0ff */
[----:B------:R1:W-:Y:S03]  /*4b1a0*/  STL [R1+0x2228], R106 ;  /* 0x0022286a01007387 */ /* 0x0003e60000100800 */
[----:B------:R-:W-:Y:S01]  /*4b1b0*/  IADD3.X R105, R105, R0, RZ, P2, !PT ;  /* 0x0000000069697210 */ /* 0x000fe200017fe4ff */
[----:B------:R3:W-:Y:S04]  /*4b1c0*/  STL [R1+0x2224], R107 ;  /* 0x0022246b01007387 */ /* 0x0007e80000100800 */
[----:B------:R1:W-:Y:S04]  /*4b1d0*/  LDGSTS.E [R3+0x3800c], desc[UR60][R106.64], P0 ;  /* 0x3800c0006a037fae */ /* 0x0003e8000812187c */
[----:B------:R3:W-:Y:S01]  /*4b1e0*/  STL [R1+0x2230], R11 ;  /* 0x0022300b01007387 */ /* 0x0007e20000100800 */
[----:B-1----:R-:W-:-:S02]  /*4b1f0*/  IMAD.MOV.U32 R106, RZ, RZ, R11 ;  /* 0x000000ffff6a7224 */ /* 0x002fc400078e000b */
[----:B---3--:R-:W-:Y:S01]  /*4b200*/  IMAD.MOV.U32 R107, RZ, RZ, R105 ;  /* 0x000000ffff6b7224 */ /* 0x008fe200078e0069 */
        /* <DEDUP_REMOVED lines=8> */
[----:B------:R-:W-:-:S02]  /*4b290*/  ISETP.NE.U32.AND P0, PT, RZ, UR4, PT ;  /* 0x00000004ff007c0c */ /* 0x000fc4000bf05070 */
[----:B---3--:R-:W-:-:S05]  /*4b2a0*/  LOP3.LUT R3, R7, 0x30, RZ, 0x3c, !PT ;  /* 0x0000003007037812 */ /* 0x008fca00078e3cff */
[----:B------:R-:W-:Y:S01]  /*4b2b0*/  VIADD R3, R3, UR5 ;  /* 0x0000000503037c36 */ /* 0x000fe20008000000 */
[----:B----4-:R-:W-:-:S05]  /*4b2c0*/  IADD3 R103, P1, R103, R4, RZ ;  /* 0x0000000467677210 */ /* 0x010fca0007f3e0ff */
[----:B--2---:R-:W-:Y:S01]  /*4b2d0*/  IMAD.X R110, R110, 0x1, R0, P1 ;  /* 0x000000016e6e7824 */ /* 0x004fe200008e0600 */
[----:B------:R1:W-:Y:S01]  /*4b2e0*/  STL [R1+0x1638], R103 ;  /* 0x0016386701007387 */ /* 0x0003e20000100800 */
[----:B------:R-:W-:-:S03]  /*4b2f0*/  IMAD.MOV.U32 R114, RZ, RZ, R103 ;  /* 0x000000ffff727224 */ /* 0x000fc600078e0067 */
[----:B------:R-:W-:Y:S01]  /*4b300*/  MOV R115, R110 ;  /* 0x0000006e00737202 */ /* 0x000fe20000000f00 */
        /* <DEDUP_REMOVED lines=25> */
[----:B------:R-:W-:-:S05]  /*4b4a0*/  IADD3 R11, P1, R11, R4, RZ ;  /* 0x000000040b0b7210 */ /* 0x000fca0007f3e0ff */
        /* <DEDUP_REMOVED lines=12> */
[----:B------:R-:W-:-:S03]  /*4b570*/  IMAD.MOV.U32 R115, RZ, RZ, R107 ;  /* 0x000000ffff737224 */ /* 0x000fc600078e006b */
[----:B------:R-:W-:Y:S01]  /*4b580*/  STL [R1+0x1658], R105 ;  /* 0x0016586901007387 */ /* 0x000fe20000100800 */
[----:B------:R-:W-:-:S03]  /*4b590*/  MOV R114, R105 ;  /* 0x0000006900727202 */ /* 0x000fc60000000f00 */
[----:B------:R1:W-:Y:S04]  /*4b5a0*/  STL [R1+0x1654], R107 ;  /* 0x0016546b01007387 */ /* 0x0003e80000100800 */
[----:B------:R-:W-:Y:S04]  /*4b5b0*/  STL [R1+0x1660], R111 ;  /* 0x0016606f01007387 */ /* 0x000fe80000100800 */
[----:B-1----:R-:W2:Y:S04]  /*4b5c0*/  LDL.LU R107, [R1+0x167c] ;  /* 0x00167c00016b7983 */ /* 0x002ea80000300800 */
[----:B------:R1:W-:Y:S04]  /*4b5d0*/  STL [R1+0x165c], R112 ;  /* 0x00165c7001007387 */ /* 0x0003e80000100800 */
[----:B------:R-:W2:Y:S01]  /*4b5e0*/  LDL.LU R105, [R1+0x1684] ;  /* 0x0016840001697983 */ /* 0x000ea20000300800 */
[----:B------:R-:W-:Y:S01]  /*4b5f0*/  ISETP.NE.U32.AND P0, PT, RZ, UR4, PT ;  /* 0x00000004ff007c0c */ /* 0x000fe2000bf05070 */
[----:B------:R-:W-:-:S02]  /*4b600*/  IMAD.MOV.U32 R113, RZ, RZ, R112 ;  /* 0x000000ffff717224 */ /* 0x000fc400078e0070 */
[----:B-1----:R-:W-:-:S10]  /*4b610*/  IMAD.MOV.U32 R112, RZ, RZ, R111 ;  /* 0x000000ffff707224 */ /* 0x002fd400078e006f */
[----:B------:R-:W-:Y:S04]  /*4b620*/  LDGSTS.E [R3+0x4], desc[UR60][R114.64], P0 ;  /* 0x0000400072037fae */ /* 0x000fe8000812187c */
[----:B------:R1:W-:Y:S01]  /*4b630*/  LDGSTS.E [R3+0x4004], desc[UR60][R112.64], P0 ;  /* 0x0400400070037fae */ /* 0x0003e2000812187c */
[----:B---3--:R-:W-:-:S05]  /*4b640*/  IADD3 R103, P1, R103, R4, RZ ;  /* 0x0000000467677210 */ /* 0x008fca0007f3e0ff */
[----:B------:R3:W-:Y:S01]  /*4b650*/  STL [R1+0x1668], R103 ;  /* 0x0016686701007387 */ /* 0x0007e20000100800 */
[----:B-1----:R-:W-:Y:S02]  /*4b660*/  IMAD.MOV.U32 R112, RZ, RZ, R103 ;  /* 0x000000ffff707224 */ /* 0x002fe400078e0067 */
[----:B----4-:R-:W-:-:S05]  /*4b670*/  IMAD.X R104, R104, 0x1, R0, P1 ;  /* 0x0000000168687824 */ /* 0x010fca00008e0600 */
[----:B------:R1:W-:Y:S04]  /*4b680*/  STL [R1+0x1664], R104 ;  /* 0x0016646801007387 */ /* 0x0003e80000100800 */
[----:B---3--:R-:W3:Y:S01]  /*4b690*/  LDL.LU R103, [R1+0x1690] ;  /* 0x0016900001677983 */ /* 0x008ee20000300800 */
        /* <DEDUP_REMOVED lines=39> */
[----:B------:R-:W-:-:S03]  /*4b910*/  IMAD.MOV.U32 R114, RZ, RZ, R11 ;  /* 0x000000ffff727224 */ /* 0x000fc600078e000b */
[----:B------:R-:W2:Y:S04]  /*4b920*/  LDL.LU R110, [R1+0x1a34] ;  /* 0x001a3400016e7983 */ /* 0x000ea80000300800 */
[----:B------:R-:W2:Y:S04]  /*4b930*/  LDL.LU R11, [R1+0x1a38] ;  /* 0x001a3800010b7983 */ /* 0x000ea80000300800 */
[----:B------:R1:W-:Y:S01]  /*4b940*/  LDGSTS.E [R3+0x8008], desc[UR60][R114.64], P1 ;  /* 0x0800800072037fae */ /* 0x0003e2000892187c */
[----:B---3--:R-:W-:-:S05]  /*4b950*/  IADD3 R103, P0, R103, R4, RZ ;  /* 0x0000000467677210 */ /* 0x008fca0007f1e0ff */
[----:B----4-:R-:W-:Y:S01]  /*4b960*/  IMAD.X R104, R104, 0x1, R0, P0 ;  /* 0x0000000168687824 */ /* 0x010fe200000e0600 */
[----:B-1----:R-:W-:-:S03]  /*4b970*/  MOV R114, R103 ;  /* 0x0000006700727202 */ /* 0x002fc60000000f00 */
[----:B------:R-:W-:-:S05]  /*4b980*/  IMAD.MOV.U32 R115, RZ, RZ, R104 ;  /* 0x000000ffff737224 */ /* 0x000fca00078e0068 */
[----:B------:R1:W-:Y:S04]  /*4b990*/  LDGSTS.E [R3+0xc008], desc[UR60][R114.64], P1 ;  /* 0x0c00800072037fae */ /* 0x0003e8000892187c */
[----:B------:R3:W-:Y:S04]  /*4b9a0*/  STL [R1+0x1690], R103 ;  /* 0x0016906701007387 */ /* 0x0007e80000100800 */
[----:B------:R4:W-:Y:S04]  /*4b9b0*/  STL [R1+0x168c], R104 ;  /* 0x00168c6801007387 */ /* 0x0009e80000100800 */
[----:B---3--:R-:W3:Y:S04]  /*4b9c0*/  LDL.LU R103, [R1+0x1a40] ;  /* 0x001a400001677983 */ /* 0x008ee80000300800 */
[----:B----4-:R-:W4:Y:S01]  /*4b9d0*/  LDL.LU R104, [R1+0x1a48] ;  /* 0x001a480001687983 */ /* 0x010f220000300800 */
        /* <DEDUP_REMOVED lines=40> */
[----:B------:R-:W2:Y:S01]  /*4bc60*/  LDL.LU R105, [R1+0x1a58] ;  /* 0x001a580001697983 */ /* 0x000ea20000300800 */
[----:B------:R-:W-:-:S03]  /*4bc70*/  IMAD.MOV.U32 R113, RZ, RZ, R107 ;  /* 0x000000ffff717224 */ /* 0x000fc600078e006b */
[----:B------:R-:W-:Y:S04]  /*4bc80*/  STL [R1+0x1a34], R110 ;  /* 0x001a346e01007387 */ /* 0x000fe80000100800 */
[----:B------:R-:W2:Y:S04]  /*4bc90*/  LDL.LU R111, [R1+0x1a60] ;  /* 0x001a6000016f7983 */ /* 0x000ea80000300800 */
[----:B------:R-:W2:Y:S04]  /*4bca0*/  LDL.LU R107, [R1+0x1a54] ;  /* 0x001a5400016b7983 */ /* 0x000ea80000300800 */
[----:B------:R-:W-:Y:S04]  /*4bcb0*/  LDGSTS.E [R3+0xc00c], desc[UR60][R112.64], P0 ;  /* 0x0c00c00070037fae */ /* 0x000fe8000812187c */
[----:B------:R-:W2:Y:S01]  /*4bcc0*/  LDL.LU R112, [R1+0x1a5c] ;  /* 0x001a5c0001707983 */ /* 0x000ea20000300800 */
[----:B------:R-:W-:Y:S01]  /*4bcd0*/  ISETP.NE.U32.AND P1, PT, RZ, UR4, PT ;  /* 0x00000004ff007c0c */ /* 0x000fe2000bf25070 */
[----:B------:R-:W-:-:S02]  /*4bce0*/  IMAD.MOV.U32 R114, RZ, RZ, R11 ;  /* 0x000000ffff727224 */ /* 0x000fc400078e000b */
[----:B------:R-:W-:Y:S01]  /*4bcf0*/  IMAD.MOV.U32 R115, RZ, RZ, R110 ;  /* 0x000000ffff737224 */ /* 0x000fe200078e006e */
[----:B---3--:R-:W3:Y:S01]  /*4bd00*/  LDL.LU R11, [R1+0x1a68] ;  /* 0x001a6800010b7983 */ /* 0x008ee20000300800 */
[-C--:B------:R-:W-:Y:S02]  /*4bd10*/  IADD3 R103, P0, R103, R4.reuse, RZ ;  /* 0x0000000467677210 */ /* 0x080fe40007f1e0ff */
[----:B----4-:R-:W-:-:S03]  /*4bd20*/  IADD3 R104, P2, R104, R4, RZ ;  /* 0x0000000468687210 */ /* 0x010fc60007f5e0ff */
[----:B------:R1:W-:Y:S04]  /*4bd30*/  STL [R1+0x1a40], R103 ;  /* 0x001a406701007387 */ /* 0x0003e80000100800 */
[----:B------:R4:W-:Y:S02]  /*4bd40*/  LDGSTS.E [R3+0x10000], desc[UR60][R114.64], P1 ;  /* 0x1000000072037fae */ /* 0x0009e4000892187c */
[----:B----4-:R-:W-:Y:S02]  /*4bd50*/  IMAD.MOV.U32 R114, RZ, RZ, R103 ;  /* 0x000000ffff727224 */ /* 0x010fe400078e0067 */
[----:B--2---:R-:W-:-:S05]  /*4bd60*/  IMAD.X R109, R109, 0x1, R0, P0 ;  /* 0x000000016d6d7824 */ /* 0x004fca00000e0600 */
[----:B------:R2:W-:Y:S01]  /*4bd70*/  STL [R1+0x1a3c], R109 ;  /* 0x001a3c6d01007387 */ /* 0x0005e20000100800 */
[----:B------:R-:W-:-:S03]  /*4bd80*/  IADD3.X R108, R108, R0, RZ, P2, !PT ;  /* 0x000000006c6c7210 */ /* 0x000fc600017fe4ff */
[----:B------:R-:W-:Y:S04]  /*4bd90*/  STL [R1+0x1a48], R104 ;  /* 0x001a486801007387 */ /* 0x000fe80000100800 */
[----:B------:R4:W-:Y:S04]  /*4bda0*/  STL [R1+0x1a44], R108 ;  /* 0x001a446c01007387 */ /* 0x0009e80000100800 */
[----:B-1----:R-:W3:Y:S01]  /*4bdb0*/  LDL.LU R103, [R1+0x1a64] ;  /* 0x001a640001677983 */ /* 0x002ee20000300800 */
[----:B------:R-:W-:Y:S02]  /*4bdc0*/  IMAD.MOV.U32 R115, RZ, RZ, R109 ;  /* 0x000000ffff737224 */ /* 0x000fe400078e006d */
[----:B--2---:R-:W-:Y:S01]  /*4bdd0*/  IMAD.MOV.U32 R109, RZ, RZ, R108 ;  /* 0x000000ffff6d7224 */ /* 0x004fe200078e006c */
[----:B------:R-:W2:Y:S01]  /*4bde0*/  LDL.LU R110, [R1+0x1a6c] ;  /* 0x001a6c00016e7983 */ /* 0x000ea20000300800 */
[----:B----4-:R-:W-:-:S03]  /*4bdf0*/  IMAD.MOV.U32 R108, RZ, RZ, R104 ;  /* 0x000000ffff6c7224 */ /* 0x010fc600078e0068 */
[----:B------:R1:W-:Y:S04]  /*4be00*/  LDGSTS.E [R3+0x14000], desc[UR60][R114.64], P1 ;  /* 0x1400000072037fae */ /* 0x0003e8000892187c */
[----:B------:R-:W-:Y:S04]  /*4be10*/  LDGSTS.E [R3+0x18000], desc[UR60][R108.64], P1 ;  /* 0x180000006c037fae */ /* 0x000fe8000892187c */
[----:B------:R-:W4:Y:S04]  /*4be20*/  LDL.LU R109, [R1+0x1a70] ;  /* 0x001a7000016d7983 */ /* 0x000f280000300800 */
[----:B------:R-:W2:Y:S04]  /*4be30*/  LDL.LU R108, [R1+0x1a74] ;  /* 0x001a7400016c7983 */ /* 0x000ea80000300800 */
[----:B------:R-:W2:Y:S01]  /*4be40*/  LDL.LU R104, [R1+0x1a78] ;  /* 0x001a780001687983 */ /* 0x000ea20000300800 */
[----:B------:R-:W-:-:S04]  /*4be50*/  UISETP.GT.AND UP1, UPT, UR6, 0x2d, UPT ;  /* 0x0000002d0600788c */ /* 0x000fc8000bf24270 */
[----:B------:R-:W-:-:S04]  /*4be60*/  USEL UR4, URZ, 0x4, !UP1 ;  /* 0x000000043f047887 */ /* 0x000fc8000c800000 */
[----:B------:R-:W-:Y:S01]  /*4be70*/  USEL UR4, UR4, URZ, !UP0 ;  /* 0x0000003f04047287 */ /* 0x000fe2000c000000 */
[----:B------:R-:W-:-:S05]  /*4be80*/  IADD3 R102, P0, R102, R4, RZ ;  /* 0x0000000466667210 */ /* 0x000fca0007f1e0ff */
[----:B------:R-:W-:Y:S01]  /*4be90*/  IMAD.X R106, R106, 0x1, R0, P0 ;  /* 0x000000016a6a7824 */ /* 0x000fe200000e0600 */
[----:B-1----:R-:W-:-:S03]  /*4bea0*/  MOV R114, R102 ;  /* 0x0000006600727202 */ /* 0x002fc60000000f00 */
        /* <DEDUP_REMOVED lines=13> */
[----:B------:R-:W-:-:S03]  /*4bf80*/  IMAD.X R112, R112, 0x1, R0, P2 ;  /* 0x0000000170707824 */ /* 0x000fc600010e0600 */
[----:B------:R-:W-:Y:S04]  /*4bf90*/  STL [R1+0x1a60], R111 ;  /* 0x001a606f01007387 */ /* 0x000fe80000100800 */
[----:B-1----:R-:W2:Y:S04]  /*4bfa0*/  LDL.LU R107, [R1+0x1a7c] ;  /* 0x001a7c00016b7983 */ /* 0x002ea80000300800 */
[----:B------:R1:W-:Y:S04]  /*4bfb0*/  STL [R1+0x1a5c], R112 ;  /* 0x001a5c7001007387 */ /* 0x0003e80000100800 */
[----:B------:R-:W2:Y:S01]  /*4bfc0*/  LDL.LU R105, [R1+0x1a84] ;  /* 0x001a840001697983 */ /* 0x000ea20000300800 */
[----:B------:R-:W-:-:S02]  /*4bfd0*/  ISETP.NE.U32.AND P0, PT, RZ, UR4, PT ;  /* 0x00000004ff007c0c */ /* 0x000fc4000bf05070 */
[----:B---3--:R-:W-:Y:S02]  /*4bfe0*/  IADD3 R11, P1, R11, R4, RZ ;  /* 0x000000040b0b7210 */ /* 0x008fe40007f3e0ff */
[----:B------:R-:W-:Y:S01]  /*4bff0*/  MOV R113, R112 ;  /* 0x0000007000717202 */ /* 0x000fe20000000f00 */
[----:B-1----:R-:W-:Y:S02]  /*4c000*/  IMAD.MOV.U32 R112, RZ, RZ, R111 ;  /* 0x000000ffff707224 */ /* 0x002fe400078e006f */
[----:B------:R1:W-:Y:S06]  /*4c010*/  STL [R1+0x1a68], R11 ;  /* 0x001a680b01007387 */ /* 0x0003ec0000100800 */
[----:B------:R-:W-:Y:S04]  /*4c020*/  LDGSTS.E [R3+0x10004], desc[UR60][R114.64], P0 ;  /* 0x1000400072037fae */ /* 0x000fe8000812187c */
[----:B------:R3:W-:Y:S02]  /*4c030*/  LDGSTS.E [R3+0x14004], desc[UR60][R112.64], P0 ;  /* 0x1400400070037fae */ /* 0x0007e4000812187c */
[----:B---3--:R-:W-:-:S02]  /*4c040*/  IMAD.MOV.U32 R112, RZ, RZ, R11 ;  /* 0x000000ffff707224 */ /* 0x008fc400078e000b */
[----:B------:R-:W-:-:S05]  /*4c050*/  IMAD.X R103, R103, 0x1, R0, P1 ;  /* 0x0000000167677824 */ /* 0x000fca00008e0600 */
[----:B------:R3:W-:Y:S04]  /*4c060*/  STL [R1+0x1a64], R103 ;  /* 0x001a646701007387 */ /* 0x0007e80000100800 */
[----:B-1----:R-:W2:Y:S01]  /*4c070*/  LDL.LU R11, [R1+0x1a90] ;  /* 0x001a9000010b7983 */ /* 0x002ea20000300800 */
[----:B------:R-:W-:-:S03]  /*4c080*/  IMAD.MOV.U32 R113, RZ, RZ, R103 ;  /* 0x000000ffff717224 */ /* 0x000fc600078e0067 */
[----:B---3--:R-:W3:Y:S01]  /*4c090*/  LDL.LU R103, [R1+0x1a8c] ;  /* 0x001a8c0001677983 */ /* 0x008ee20000300800 */
[----:B------:R-:W-:-:S03]  /*4c0a0*/  UISETP.GT.AND UP1, UPT, UR6, 0x2e, UPT ;  /* 0x0000002e0600788c */ /* 0x000fc6000bf24270 */
[----:B------:R-:W-:Y:S01]  /*4c0b0*/  LDGSTS.E [R3+0x18004], desc[UR60][R112.64], P0 ;  /* 0x1800400070037fae */ /* 0x000fe2000812187c */
[----:B----4-:R-:W-:Y:S01]  /*4c0c0*/  IADD3 R109, P2, R109, R4, RZ ;  /* 0x000000046d6d7210 */ /* 0x010fe20007f5e0ff */
[----:B------:R-:W-:-:S04]  /*4c0d0*/  USEL UR4, URZ, 0x4, !UP1 ;  /* 0x000000043f047887 */ /* 0x000fc8000c800000 */
[----:B--2---:R-:W-:Y:S01]  /*4c0e0*/  IMAD.X R110, R110, 0x1, R0, P2 ;  /* 0x000000016e6e7824 */ /* 0x004fe200010e0600 */
        /* <DEDUP_REMOVED lines=14> */
[----:B------:R-:W4:Y:S04]  /*4c1d0*/  LDL.LU R111, [R1+0x1aa0] ;  /* 0x001aa000016f7983 */ /* 0x000f280000300800 */
[----:B------:R-:W4:Y:S04]  /*4c1e0*/  LDL.LU R114, [R1+0x1a94] ;  /* 0x001a940001727983 */ /* 0x000f280000300800 */
[----:B------:R-:W4:Y:S04]  /*4c1f0*/  LDL.LU R112, [R1+0x1a9c] ;  /* 0x001a9c0001707983 */ /* 0x000f280000300800 */
[----:B------:R-:W4:Y:S04]  /*4c200*/  LDL.LU R104, [R1+0x1aa8] ;  /* 0x001aa80001687983 */ /* 0x000f280000300800 */
[----:B------:R1:W-:Y:S01]  /*4c210*/  LDGSTS.E [R3+0x10008], desc[UR60][R108.64], P1 ;  /* 0x100080006c037fae */ /* 0x0003e2000892187c */
[----:B------:R-:W-:-:S02]  /*4c220*/  IADD3 R106, P0, R106, R4, RZ ;  /* 0x000000046a6a7210 */ /* 0x000fc40007f1e0ff */
        /* <DEDUP_REMOVED lines=11> */
[----:B------:R-:W4:Y:S04]  /*4c2e0*/  LDL.LU R106, [R1+0x1aa4] ;  /* 0x001aa400016a7983 */ /* 0x000f280000300800 */
[----:B------:R-:W4:Y:S04]  /*4c2f0*/  LDL.LU R110, [R1+0x1aac] ;  /* 0x001aac00016e7983 */ /* 0x000f280000300800 */
[----:B-1----:R-:W4:Y:S04]  /*4c300*/  LDL.LU R102, [R1+0x1ab0] ;  /* 0x001ab00001667983 */ /* 0x002f280000300800 */
[----:B------:R-:W4:Y:S04]  /*4c310*/  LDL.LU R109, [R1+0x1e34] ;  /* 0x001e3400016d7983 */ /* 0x000f280000300800 */
[----:B------:R-:W4:Y:S01]  /*4c320*/  LDL.LU R105, [R1+0x1e38] ;  /* 0x001e380001697983 */ /* 0x000f220000300800 */
[----:B------:R-:W-:-:S05]  /*4c330*/  IADD3 R11, P0, R11, R4, RZ ;  /* 0x000000040b0b7210 */ /* 0x000fca0007f1e0ff */
[----:B---3--:R-:W-:Y:S01]  /*4c340*/  IMAD.X R103, R103, 0x1, R0, P0 ;  /* 0x0000000167677824 */ /* 0x008fe200000e0600 */
[----:B------:R-:W-:Y:S04]  /*4c350*/  STL [R1+0x1a90], R11 ;  /* 0x001a900b01007387 */ /* 0x000fe80000100800 */
[----:B------:R1:W-:Y:S04]  /*4c360*/  STL [R1+0x1a8c], R103 ;  /* 0x001a8c6701007387 */ /* 0x0003e80000100800 */
[----:B------:R-:W3:Y:S04]  /*4c370*/  LDL.LU R108, [R1+0x1e3c] ;  /* 0x001e3c00016c7983 */ /* 0x000ee80000300800 */
[----:B------:R-:W3:Y:S01]  /*4c380*/  LDL.LU R107, [R1+0x1e40] ;  /* 0x001e4000016b7983 */ /* 0x000ee20000300800 */
[----:B------:R-:W-:-:S02]  /*4c390*/  IMAD.MOV.U32 R117, RZ, RZ, R103 ;  /* 0x000000ffff757224 */ /* 0x000fc400078e0067 */
[----:B------:R-:W-:Y:S01]  /*4c3a0*/  IMAD.MOV.U32 R116, RZ, RZ, R11 ;  /* 0x000000ffff747224 */ /* 0x000fe200078e000b */
[----:B-1----:R-:W3:Y:S04]  /*4c3b0*/  LDL.LU R103, [R1+0x1e44] ;  /* 0x001e440001677983 */ /* 0x002ee80000300800 */
[----:B------:R-:W3:Y:S01]  /*4c3c0*/  LDL.LU R11, [R1+0x1e48] ;  /* 0x001e4800010b7983 */ /* 0x000ee20000300800 */
[----:B------:R-:W-:-:S03]  /*4c3d0*/  UISETP.GT.AND UP1, UPT, UR6, 0x2f, UPT ;  /* 0x0000002f0600788c */ /* 0x000fc6000bf24270 */
[----:B------:R-:W-:Y:S01]  /*4c3e0*/  LDGSTS.E [R3+0x1c008], desc[UR60][R116.64], P1 ;  /* 0x1c00800074037fae */ /* 0x000fe2000892187c */
[----:B------:R-:W-:-:S04]  /*4c3f0*/  USEL UR4, URZ, 0x4, !UP1 ;  /* 0x000000043f047887 */ /* 0x000fc8000c800000 */
[----:B------:R-:W-:-:S06]  /*4c400*/  USEL UR4, UR4, URZ, !UP0 ;  /* 0x0000003f04047287 */ /* 0x000fcc000c000000 */
[----:B------:R-:W-:Y:S02]  /*4c410*/  ISETP.NE.U32.AND P0, PT, RZ, UR4, PT ;  /* 0x00000004ff007c0c */ /* 0x000fe4000bf05070 */
[-C--:B--2---:R-:W-:Y:S02]  /*4c420*/  IADD3 R113, P1, R113, R4.reuse, RZ ;  /* 0x0000000471717210 */ /* 0x084fe40007f3e0ff */
[----:B----4-:R-:W-:Y:S02]  /*4c430*/  IADD3 R111, P2, R111, R4, RZ ;  /* 0x000000046f6f7210 */ /* 0x010fe40007f5e0ff */
        /* <DEDUP_REMOVED lines=18> */
[----:B------:R-:W-:-:S05]  /*4c560*/  IADD3.X R106, R106, R0, RZ, P1, !PT ;  /* 0x000000006a6a7210 */ /* 0x000fca0000ffe4ff */
[----:B------:R2:W-:Y:S04]  /*4c570*/  STL [R1+0x1aa4], R106 ;  /* 0x001aa46a01007387 */ /* 0x0005e80000100800 */
[----:B-1----:R-:W4:Y:S01]  /*4c580*/  LDL.LU R104, [R1+0x1e50] ;  /* 0x001e500001687983 */ /* 0x002f220000300800 */
        /* <DEDUP_REMOVED lines=18> */
[----:B---3--:R-:W3:Y:S01]  /*4c6b0*/  LDL.LU R105, [R1+0x1e5c] ;  /* 0x001e5c0001697983 */ /* 0x008ee20000300800 */
[----:B------:R-:W-:Y:S02]  /*4c6c0*/  ISETP.NE.U32.AND P1, PT, RZ, UR4, PT ;  /* 0x00000004ff007c0c */ /* 0x000fe4000bf25070 */
[----:B------:R-:W-:Y:S01]  /*4c6d0*/  IADD3 R107, P0, R107, R4, RZ ;  /* 0x000000046b6b7210 */ /* 0x000fe20007f1e0ff */
[----:B------:R-:W-:-:S04]  /*4c6e0*/  IMAD.MOV.U32 R111, RZ, RZ, R109 ;  /* 0x000000ffff6f7224 */ /* 0x000fc800078e006d */
[----:B------:R-:W-:Y:S01]  /*4c6f0*/  IMAD.X R108, R108, 0x1, R0, P0 ;  /* 0x000000016c6c7824 */ /* 0x000fe200000e0600 */
[----:B------:R-:W-:Y:S01]  /*4c700*/  STL [R1+0x1e40], R107 ;  /* 0x001e406b01007387 */ /* 0x000fe20000100800 */
[----:B------:R-:W-:Y:S02]  /*4c710*/  IADD3 R11, P2, R11, R4, RZ ;  /* 0x000000040b0b7210 */ /* 0x000fe40007f5e0ff */
[----:B------:R-:W-:Y:S01]  /*4c720*/  IMAD.MOV.U32 R109, RZ, RZ, R108 ;  /* 0x000000ffff6d7224 */ /* 0x000fe200078e006c */
[----:B------:R1:W-:Y:S02]  /*4c730*/  STL [R1+0x1e3c], R108 ;  /* 0x001e3c6c01007387 */ /* 0x0003e40000100800 */
[----:B------:R-:W-:Y:S02]  /*4c740*/  IMAD.X R103, R103, 0x1, R0, P2 ;  /* 0x0000000167677824 */ /* 0x000fe400010e0600 */
[----:B------:R-:W-:Y:S01]  /*4c750*/  LDGSTS.E [R3+0x20000], desc[UR60][R110.64], P1 ;  /* 0x200000006e037fae */ /* 0x000fe2000892187c */
[----:B-1----:R-:W-:-:S03]  /*4c760*/  MOV R108, R107 ;  /* 0x0000006b006c7202 */ /* 0x002fc60000000f00 */
[----:B------:R1:W-:Y:S04]  /*4c770*/  STL [R1+0x1e48], R11 ;  /* 0x001e480b01007387 */ /* 0x0003e80000100800 */
[----:B------:R1:W-:Y:S04]  /*4c780*/  LDGSTS.E [R3+0x24000], desc[UR60][R108.64], P1 ;  /* 0x240000006c037fae */ /* 0x0003e8000892187c */
[----:B------:R1:W-:Y:S04]  /*4c790*/  STL [R1+0x1e44], R103 ;  /* 0x001e446701007387 */ /* 0x0003e80000100800 */
[----:B------:R-:W3:Y:S01]  /*4c7a0*/  LDL.LU R111, [R1+0x1e68] ;  /* 0x001e6800016f7983 */ /* 0x000ee20000300800 */
[----:B-1----:R-:W-:-:S03]  /*4c7b0*/  IMAD.MOV.U32 R108, RZ, RZ, R11 ;  /* 0x000000ffff6c7224 */ /* 0x002fc600078e000b */
[----:B------:R-:W3:Y:S01]  /*4c7c0*/  LDL.LU R112, [R1+0x1e64] ;  /* 0x001e640001707983 */ /* 0x000ee20000300800 */
[----:B------:R-:W-:-:S05]  /*4c7d0*/  IMAD.MOV.U32 R109, RZ, RZ, R103 ;  /* 0x000000ffff6d7224 */ /* 0x000fca00078e0067 */
[----:B------:R-:W-:Y:S04]  /*4c7e0*/  LDGSTS.E [R3+0x28000], desc[UR60][R108.64], P1 ;  /* 0x280000006c037fae */ /* 0x000fe8000892187c */
[----:B------:R-:W3:Y:S04]  /*4c7f0*/  LDL.LU R108, [R1+0x1e6c] ;  /* 0x001e6c00016c7983 */ /* 0x000ee80000300800 */
[----:B------:R-:W3:Y:S04]  /*4c800*/  LDL.LU R11, [R1+0x1e70] ;  /* 0x001e7000010b7983 */ /* 0x000ee80000300800 */
[----:B------:R-:W3:Y:S04]  /*4c810*/  LDL.LU R110, [R1+0x1e74] ;  /* 0x001e7400016e7983 */ /* 0x000ee80000300800 */
[----:B------:R-:W3:Y:S01]  /*4c820*/  LDL.LU R103, [R1+0x1e78] ;  /* 0x001e780001677983 */ /* 0x000ee20000300800 */
[----:B------:R-:W-:-:S04]  /*4c830*/  UISETP.GT.AND UP1, UPT, UR6, 0x4d, UPT ;  /* 0x0000004d0600788c */ /* 0x000fc8000bf24270 */
[----:B------:R-:W-:-:S04]  /*4c840*/  USEL UR4, URZ, 0x4, !UP1 ;  /* 0x000000043f047887 */ /* 0x000fc8000c800000 */
[----:B------:R-:W-:Y:S02]  /*4c850*/  USEL UR4, UR4, URZ, !UP0 ;  /* 0x0000003f04047287 */ /* 0x000fe4000c000000 */
[----:B------:R-:W-:Y:S01]  /*4c860*/  UISETP.GT.AND UP1, UPT, UR6, 0x4e, UPT ;  /* 0x0000004e0600788c */ /* 0x000fe2000bf24270 */
[----:B----4-:R-:W-:-:S05]  /*4c870*/  IADD3 R104, P0, R104, R4, RZ ;  /* 0x0000000468687210 */ /* 0x010fca0007f1e0ff */
[----:B--2---:R-:W-:Y:S01]  /*4c880*/  IMAD.X R106, R106, 0x1, R0, P0 ;  /* 0x000000016a6a7824 */ /* 0x004fe200000e0600 */
[----:B------:R-:W-:Y:S03]  /*4c890*/  STL [R1+0x1e50], R104 ;  /* 0x001e506801007387 */ /* 0x000fe60000100800 */
[----:B------:R-:W-:Y:S01]  /*4c8a0*/  IMAD.MOV.U32 R107, RZ, RZ, R106 ;  /* 0x000000ffff6b7224 */ /* 0x000fe200078e006a */
[----:B------:R1:W-:Y:S01]  /*4c8b0*/  STL [R1+0x1e4c], R106 ;  /* 0x001e4c6a01007387 */ /* 0x0003e20000100800 */
[----:B------:R-:W-:-:S03]  /*4c8c0*/  ISETP.NE.U32.AND P0, PT, RZ, UR4, PT ;  /* 0x00000004ff007c0c */ /* 0x000fc6000bf05070 */
[----:B------:R-:W2:Y:S01]  /*4c8d0*/  LDL.LU R109, [R1+0x1e7c] ;  /* 0x001e7c00016d7983 */ /* 0x000ea20000300800 */
[----:B-1----:R-:W-:-:S03]  /*4c8e0*/  IMAD.MOV.U32 R106, RZ, RZ, R104 ;  /* 0x000000ffff6a7224 */ /* 0x002fc600078e0068 */
[----:B------:R-:W4:Y:S04]  /*4c8f0*/  LDL.LU R104, [R1+0x1e80] ;  /* 0x001e800001687983 */ /* 0x000f280000300800 */
        /* <DEDUP_REMOVED lines=9> */
[----:B---3--:R-:W-:-:S03]  /*4c990*/  IMAD.X R105, R105, 0x1, R0, P2 ;  /* 0x0000000169697824 */ /* 0x008fc600010e0600 */
[----:B------:R-:W-:Y:S01]  /*4c9a0*/  STL [R1+0x1e60], R102 ;  /* 0x001e606601007387 */ /* 0x000fe20000100800 */
[----:B-1----:R-:W-:-:S03]  /*4c9b0*/  IMAD.MOV.U32 R114, RZ, RZ, R113 ;  /* 0x000000ffff727224 */ /* 0x002fc600078e0071 */
[----:B------:R1:W-:Y:S04]  /*4c9c0*/  STL [R1+0x1e5c], R105 ;  /* 0x001e5c6901007387 */ /* 0x0003e80000100800 */
[----:B------:R3:W-:Y:S02]  /*4c9d0*/  LDGSTS.E [R3+0x20004], desc[UR60][R114.64], P0 ;  /* 0x2000400072037fae */ /* 0x0007e4000812187c */
[----:B---3--:R-:W-:Y:S02]  /*4c9e0*/  IMAD.MOV.U32 R115, RZ, RZ, R105 ;  /* 0x000000ffff737224 */ /* 0x008fe400078e0069 */
[----:B------:R-:W-:Y:S01]  /*4c9f0*/  IMAD.MOV.U32 R114, RZ, RZ, R102 ;  /* 0x000000ffff727224 */ /* 0x000fe200078e0066 */
[----:B-1----:R-:W3:Y:S04]  /*4ca00*/  LDL.LU R105, [R1+0x1e8c] ;  /* 0x001e8c0001697983 */ /* 0x002ee80000300800 */
[----:B------:R-:W3:Y:S01]  /*4ca10*/  LDL.LU R102, [R1+0x1e90] ;  /* 0x001e900001667983 */ /* 0x000ee20000300800 */
        /* <DEDUP_REMOVED lines=8> */
[----:B------:R-:W-:Y:S01]  /*4caa0*/  ISETP.NE.U32.AND P1, PT, RZ, UR4, PT ;  /* 0x00000004ff007c0c */ /* 0x000fe2000bf25070 */
[----:B-1----:R-:W-:-:S05]  /*4cab0*/  IMAD.MOV.U32 R112, RZ, RZ, R111 ;  /* 0x000000ffff707224 */ /* 0x002fca00078e006f */
[----:B------:R1:W-:Y:S01]  /*4cac0*/  LDGSTS.E [R3+0x28004], desc[UR60][R112.64], P0 ;  /* 0x2800400070037fae */ /* 0x0003e2000812187c */
[----:B------:R-:W-:-:S05]  /*4cad0*/  IADD3 R11, P2, R11, R4, RZ ;  /* 0x000000040b0b7210 */ /* 0x000fca0007f5e0ff */
[--C-:B------:R-:W-:Y:S01]  /*4cae0*/  IMAD.X R108, R108, 0x1, R0.reuse, P2 ;  /* 0x000000016c6c7824 */ /* 0x100fe200010e0600 */
[----:B------:R-:W-:Y:S01]  /*4caf0*/  IADD3 R103, P3, R103, R4, RZ ;  /* 0x0000000467677210 */ /* 0x000fe20007f7e0ff */
[----:B------:R-:W-:Y:S04]  /*4cb00*/  STL [R1+0x1e70], R11 ;  /* 0x001e700b01007387 */ /* 0x000fe80000100800 */
[----:B------:R-:W-:Y:S01]  /*4cb10*/  IMAD.X R110, R110, 0x1, R0, P3 ;  /* 0x000000016e6e7824 */ /* 0x000fe200018e0600 */
[----:B------:R1:W-:Y:S02]  /*4cb20*/  STL [R1+0x1e6c], R108 ;  /* 0x001e6c6c01007387 */ /* 0x0003e40000100800 */
[----:B-1----:R-:W-:Y:S01]  /*4cb30*/  IMAD.MOV.U32 R112, RZ, RZ, R11 ;  /* 0x000000ffff707224 */ /* 0x002fe200078e000b */
[----:B------:R-:W-:Y:S01]  /*4cb40*/  MOV R113, R108 ;  /* 0x0000006c00717202 */ /* 0x000fe20000000f00 */
[----:B------:R-:W-:Y:S01]  /*4cb50*/  IMAD.MOV.U32 R111, RZ, RZ, R110 ;  /* 0x000000ffff6f7224 */ /* 0x000fe200078e006e */
[----:B------:R-:W-:Y:S04]  /*4cb60*/  STL [R1+0x1e78], R103 ;  /* 0x001e786701007387 */ /* 0x000fe80000100800 */
[----:B------:R1:W-:Y:S04]  /*4cb70*/  STL [R1+0x1e74], R110 ;  /* 0x001e746e01007387 */ /* 0x0003e80000100800 */
[----:B------:R-:W3:Y:S04]  /*4cb80*/  LDL.LU R108, [R1+0x1e98] ;  /* 0x001e9800016c7983 */ /* 0x000ee80000300800 */
[----:B------:R2:W-:Y:S01]  /*4cb90*/  LDGSTS.E [R3+0x2c004], desc[UR60][R112.64], P0 ;  /* 0x2c00400070037fae */ /* 0x0005e2000812187c */
[----:B-1----:R-:W-:-:S03]  /*4cba0*/  IMAD.MOV.U32 R110, RZ, RZ, R103 ;  /* 0x000000ffff6e7224 */ /* 0x002fc600078e0067 */
[----:B------:R-:W3:Y:S04]  /*4cbb0*/  LDL.LU R11, [R1+0x1ea0] ;  /* 0x001ea000010b7983 */ /* 0x000ee80000300800 */
[----:B------:R1:W-:Y:S04]  /*4cbc0*/  LDGSTS.E [R3+0x20008], desc[UR60][R110.64], P1 ;  /* 0x200080006e037fae */ /* 0x0003e8000892187c */
[----:B------:R-:W1:Y:S04]  /*4cbd0*/  LDL.LU R110, [R1+0x1e94] ;  /* 0x001e9400016e7983 */ /* 0x000e680000300800 */
[----:B------:R-:W3:Y:S01]  /*4cbe0*/  LDL.LU R103, [R1+0x1e9c] ;  /* 0x001e9c0001677983 */ /* 0x000ee20000300800 */
[----:B------:R-:W-:-:S04]  /*4cbf0*/  UISETP.GT.AND UP1, UPT, UR6, 0x4f, UPT ;  /* 0x0000004f0600788c */ /* 0x000fc8000bf24270 */
[----:B------:R-:W-:-:S04]  /*4cc00*/  USEL UR4, URZ, 0x4, !UP1 ;  /* 0x000000043f047887 */ /* 0x000fc8000c800000 */
[----:B------:R-:W-:Y:S01]  /*4cc10*/  USEL UR4, UR4, URZ, !UP0 ;  /* 0x0000003f04047287 */ /* 0x000fe2000c000000 */
[----:B----4-:R-:W-:-:S05]  /*4cc20*/  IADD3 R104, P0, R104, R4, RZ ;  /* 0x0000000468687210 */ /* 0x010fca0007f1e0ff */
[----:B--2---:R-:W-:Y:S01]  /*4cc30*/  IMAD.X R109, R109, 0x1, R0, P0 ;  /* 0x000000016d6d7824 */ /* 0x004fe200000e0600 */
[----:B------:R2:W-:Y:S01]  /*4cc40*/  STL [R1+0x1e80], R104 ;  /* 0x001e806801007387 */ /* 0x0005e20000100800 */
[----:B------:R-:W-:-:S03]  /*4cc50*/  IMAD.MOV.U32 R112, RZ, RZ, R104 ;  /* 0x000000ffff707224 */ /* 0x000fc600078e0068 */
[----:B------:R-:W-:Y:S01]  /*4cc60*/  MOV R113, R109 ;  /* 0x0000006d00717202 */ /* 0x000fe20000000f00 */
[----:B------:R-:W-:Y:S04]  /*4cc70*/  STL [R1+0x1e7c], R109 ;  /* 0x001e7c6d01007387 */ /* 0x000fe80000100800 */
[----:B------:R-:W-:Y:S01]  /*4cc80*/  LDGSTS.E [R3+0x24008], desc[UR60][R112.64], P1 ;  /* 0x2400800070037fae */ /* 0x000fe2000892187c */
[----:B------:R-:W-:-:S05]  /*4cc90*/  IADD3 R106, P2, R106, R4, RZ ;  /* 0x000000046a6a7210 */ /* 0x000fca0007f5e0ff */
[----:B------:R-:W-:Y:S01]  /*4cca0*/  IMAD.X R107, R107, 0x1, R0, P2 ;  /* 0x000000016b6b7824 */ /* 0x000fe200010e0600 */
[----:B------:R-:W-:Y:S04]  /*4ccb0*/  STL [R1+0x1e88], R106 ;  /* 0x001e886a01007387 */ /* 0x000fe80000100800 */
[----:B------:R4:W-:Y:S04]  /*4ccc0*/  STL [R1+0x1e84], R107 ;  /* 0x001e846b01007387 */ /* 0x0009e80000100800 */
[----:B--2---:R-:W2:Y:S04]  /*4ccd0*/  LDL.LU R104, [R1+0x1ea8] ;  /* 0x001ea80001687983 */ /* 0x004ea80000300800 */
[----:B------:R-:W-:Y:S04]  /*4cce0*/  LDGSTS.E [R3+0x28008], desc[UR60][R106.64], P1 ;  /* 0x280080006a037fae */ /* 0x000fe8000892187c */
[----:B----4-:R-:W4:Y:S01]  /*4ccf0*/  LDL.LU R107, [R1+0x1ea4] ;  /* 0x001ea400016b7983 */ /* 0x010f220000300800 */
[----:B---3--:R-:W-:-:S05]  /*4cd00*/  IADD3 R102, P0, R102, R4, RZ ;  /* 0x0000000466667210 */ /* 0x008fca0007f1e0ff */
[----:B------:R-:W-:Y:S01]  /*4cd10*/  IMAD.X R105, R105, 0x1, R0, P0 ;  /* 0x0000000169697824 */ /* 0x000fe200000e0600 */
[----:B------:R3:W-:Y:S01]  /*4cd20*/  STL [R1+0x1e90], R102 ;  /* 0x001e906601007387 */ /* 0x0007e20000100800 */
[----:B------:R-:W-:Y:S02]  /*4cd30*/  IMAD.MOV.U32 R114, RZ, RZ, R102 ;  /* 0x000000ffff727224 */ /* 0x000fe400078e0066 */
[----:B------:R-:W-:Y:S01]  /*4cd40*/  IMAD.MOV.U32 R115, RZ, RZ, R105 ;  /* 0x000000ffff737224 */ /* 0x000fe200078e0069 */
[----:B------:R3:W-:Y:S04]  /*4cd50*/  STL [R1+0x1e8c], R105 ;  /* 0x001e8c6901007387 */ /* 0x0007e80000100800 */
[----:B------:R-:W4:Y:S04]  /*4cd60*/  LDL.LU R113, [R1+0x1eb0] ;  /* 0x001eb00001717983 */ /* 0x000f280000300800 */
[----:B------:R-:W4:Y:S04]  /*4cd70*/  LDL.LU R111, [R1+0x2238] ;  /* 0x00223800016f7983 */ /* 0x000f280000300800 */
[----:B------:R-:W-:Y:S04]  /*4cd80*/  LDGSTS.E [R3+0x2c008], desc[UR60][R114.64], P1 ;  /* 0x2c00800072037fae */ /* 0x000fe8000892187c */
[----:B------:R-:W4:Y:S04]  /*4cd90*/  LDL.LU R114, [R1+0x1eac] ;  /* 0x001eac0001727983 */ /* 0x000f280000300800 */
[----:B------:R-:W4:Y:S04]  /*4cda0*/  LDL.LU R112, [R1+0x2234] ;  /* 0x0022340001707983 */ /* 0x000f280000300800 */
[----:B------:R-:W4:Y:S04]  /*4cdb0*/  LDL.LU R109, [R1+0x223c] ;  /* 0x00223c00016d7983 */ /* 0x000f280000300800 */
[----:B---3--:R-:W3:Y:S04]  /*4cdc0*/  LDL.LU R102, [R1+0x2240] ;  /* 0x0022400001667983 */ /* 0x008ee80000300800 */
[----:B------:R-:W3:Y:S04]  /*4cdd0*/  LDL.LU R106, [R1+0x2244] ;  /* 0x00224400016a7983 */ /* 0x000ee80000300800 */
[----:B------:R-:W3:Y:S01]  /*4cde0*/  LDL.LU R105, [R1+0x2248] ;  /* 0x0022480001697983 */ /* 0x000ee20000300800 */
[----:B------:R-:W-:-:S02]  /*4cdf0*/  IADD3 R108, P1, R108, R4, RZ ;  /* 0x000000046c6c7210 */ /* 0x000fc40007f3e0ff */
[----:B------:R-:W-:Y:S02]  /*4ce00*/  ISETP.NE.U32.AND P0, PT, RZ, UR4, PT ;  /* 0x00000004ff007c0c */ /* 0x000fe4000bf05070 */
[----:B------:R-:W-:Y:S02]  /*4ce10*/  IADD3 R11, P2, R11, R4, RZ ;  /* 0x000000040b0b7210 */ /* 0x000fe40007f5e0ff */
[----:B------:R-:W-:Y:S01]  /*4ce20*/  MOV R116, R108 ;  /* 0x0000006c00747202 */ /* 0x000fe20000000f00 */
[----:B------:R-:W-:Y:S01]  /*4ce30*/  STL [R1+0x1e98], R108 ;  /* 0x001e986c01007387 */ /* 0x000fe20000100800 */
[----:B-1----:R-:W-:-:S04]  /*4ce40*/  IMAD.X R110, R110, 0x1, R0, P1 ;  /* 0x000000016e6e7824 */ /* 0x002fc800008e0600 */
        /* <DEDUP_REMOVED lines=8> */
[----:B------:R-:W3:Y:S04]  /*4ced0*/  LDL.LU R103, [R1+0x224c] ;  /* 0x00224c0001677983 */ /* 0x000ee80000300800 */
[----:B------:R-:W3:Y:S01]  /*4cee0*/  LDL.LU R11, [R1+0x2250] ;  /* 0x00225000010b7983 */ /* 0x000ee20000300800 */
[----:B------:R-:W-:-:S03]  /*4cef0*/  UISETP.GT.AND UP1, UPT, UR6, 0x6c, UPT ;  /* 0x0000006c0600788c */ /* 0x000fc6000bf24270 */
[----:B------:R1:W-:Y:S01]  /*4cf00*/  LDGSTS.E [R3+0x2400c], desc[UR60][R116.64], P0 ;  /* 0x2400c00074037fae */ /* 0x0003e2000812187c */
[----:B------:R-:W-:-:S04]  /*4cf10*/  USEL UR4, URZ, 0x4, !UP1 ;  /* 0x000000043f047887 */ /* 0x000fc8000c800000 */
[----:B------:R-:W-:Y:S01]  /*4cf20*/  USEL UR4, UR4, URZ, !UP0 ;  /* 0x0000003f04047287 */ /* 0x000fe2000c000000 */
[----:B--2---:R-:W-:-:S05]  /*4cf30*/  IADD3 R104, P1, R104, R4, RZ ;  /* 0x0000000468687210 */ /* 0x004fca0007f3e0ff */
[----:B------:R-:W-:Y:S01]  /*4cf40*/  STL [R1+0x1ea8], R104 ;  /* 0x001ea86801007387 */ /* 0x000fe20000100800 */
[----:B-1----:R-:W-:Y:S02]  /*4cf50*/  IMAD.MOV.U32 R116, RZ, RZ, R104 ;  /* 0x000000ffff747224 */ /* 0x002fe400078e0068 */
[----:B----4-:R-:W-:-:S05]  /*4cf60*/  IMAD.X R107, R107, 0x1, R0, P1 ;  /* 0x000000016b6b7824 */ /* 0x010fca00008e0600 */
[----:B------:R1:W-:Y:S01]  /*4cf70*/  STL [R1+0x1ea4], R107 ;  /* 0x001ea46b01007387 */ /* 0x0003e20000100800 */
[----:B------:R-:W-:-:S03]  /*4cf80*/  MOV R117, R107 ;  /* 0x0000006b00757202 */ /* 0x000fc60000000f00 */
[----:B------:R-:W2:Y:S04]  /*4cf90*/  LDL.LU R110, [R1+0x2254] ;  /* 0x00225400016e7983 */ /* 0x000ea80000300800 */
[----:B------:R-:W4:Y:S04]  /*4cfa0*/  LDL.LU R108, [R1+0x2258] ;  /* 0x00225800016c7983 */ /* 0x000f280000300800 */
[----:B-1----:R-:W2:Y:S04]  /*4cfb0*/  LDL.LU R107, [R1+0x225c] ;  /* 0x00225c00016b7983 */ /* 0x002ea80000300800 */
[----:B------:R-:W2:Y:S01]  /*4cfc0*/  LDL.LU R104, [R1+0x2260] ;  /* 0x0022600001687983 */ /* 0x000ea20000300800 */
[----:B------:R-:W-:-:S03]  /*4cfd0*/  IADD3 R113, P2, R113, R4, RZ ;  /* 0x0000000471717210 */ /* 0x000fc60007f5e0ff */
[----:B------:R-:W-:Y:S01]  /*4cfe0*/  LDGSTS.E [R3+0x2800c], desc[UR60][R116.64], P0 ;  /* 0x2800c00074037fae */ /* 0x000fe2000812187c */
[----:B------:R-:W-:-:S03]  /*4cff0*/  IADD3 R111, P3, R111, R4, RZ ;  /* 0x000000046f6f7210 */ /* 0x000fc60007f7e0ff */
[----:B------:R-:W-:Y:S01]  /*4d000*/  STL [R1+0x1eb0], R113 ;  /* 0x001eb07101007387 */ /* 0x000fe20000100800 */
[----:B------:R-:W-:Y:S01]  /*4d010*/  ISETP.NE.U32.AND P1, PT, RZ, UR4, PT ;  /* 0x00000004ff007c0c */ /* 0x000fe2000bf25070 */
[----:B------:R-:W-:-:S04]  /*4d020*/  IMAD.X R114, R114, 0x1, R0, P2 ;  /* 0x0000000172727824 */ /* 0x000fc800010e0600 */
[----:B------:R-:W-:Y:S01]  /*4d030*/  IMAD.MOV.U32 R115, RZ, RZ, R114 ;  /* 0x000000ffff737224 */ /* 0x000fe200078e0072 */
[----:B------:R1:W-:Y:S01]  /*4d040*/  STL [R1+0x1eac], R114 ;  /* 0x001eac7201007387 */ /* 0x0003e20000100800 */
[----:B------:R-:W-:Y:S02]  /*4d050*/  IMAD.X R112, R112, 0x1, R0, P3 ;  /* 0x0000000170707824 */ /* 0x000fe400018e0600 */
[----:B-1----:R-:W-:Y:S01]  /*4d060*/  IMAD.MOV.U32 R114, RZ, RZ, R113 ;  /* 0x000000ffff727224 */ /* 0x002fe200078e0071 */
[----:B------:R-:W-:Y:S04]  /*4d070*/  STL [R1+0x2238], R111 ;  /* 0x0022386f01007387 */ /* 0x000fe80000100800 */
[----:B------:R-:W-:Y:S01]  /*4d080*/  LDGSTS.E [R3+0x2c00c], desc[UR60][R114.64], P0 ;  /* 0x2c00c00072037fae */ /* 0x000fe2000812187c */
[----:B---3--:R-:W-:Y:S01]  /*4d090*/  IADD3 R102, P0, R102, R4, RZ ;  /* 0x0000000466667210 */ /* 0x008fe20007f1e0ff */
[----:B------:R-:W-:-:S02]  /*4d0a0*/  IMAD.MOV.U32 R113, RZ, RZ, R112 ;  /* 0x000000ffff717224 */ /* 0x000fc400078e0070 */
[----:B------:R1:W-:Y:S01]  /*4d0b0*/  STL [R1+0x2234], R112 ;  /* 0x0022347001007387 */ /* 0x0003e20000100800 */
[----:B------:R-:W-:Y:S01]  /*4d0c0*/  IADD3 R105, P2, R105, R4, RZ ;  /* 0x0000000469697210 */ /* 0x000fe20007f5e0ff */
[----:B------:R-:W-:Y:S02]  /*4d0d0*/  IMAD.X R109, R109, 0x1, R0, P0 ;  /* 0x000000016d6d7824 */ /* 0x000fe400000e0600 */
[----:B------:R3:W-:Y:S01]  /*4d0e0*/  STL [R1+0x2240], R102 ;  /* 0x0022406601007387 */ /* 0x0007e20000100800 */
[----:B-1----:R-:W-:-:S03]  /*4d0f0*/  MOV R112, R111 ;  /* 0x0000006f00707202 */ /* 0x002fc60000000f00 */
[----:B------:R-:W-:Y:S01]  /*4d100*/  STL [R1+0x223c], R109 ;  /* 0x00223c6d01007387 */ /* 0x000fe20000100800 */
[----:B------:R-:W-:-:S03]  /*4d110*/  IMAD.X R106, R106, 0x1, R0, P2 ;  /* 0x000000016a6a7824 */ /* 0x000fc600010e0600 */
[----:B------:R1:W-:Y:S04]  /*4d120*/  LDGSTS.E [R3+0x30000], desc[UR60][R112.64], P1 ;  /* 0x3000000070037fae */ /* 0x0003e8000892187c */
[----:B------:R-:W-:Y:S01]  /*4d130*/  STL [R1+0x2248], R105 ;  /* 0x0022486901007387 */ /* 0x000fe20000100800 */
[----:B-1----:R-:W-:Y:S02]  /*4d140*/  IMAD.MOV.U32 R112, RZ, RZ, R102 ;  /* 0x000000ffff707224 */ /* 0x002fe400078e0066 */
[----:B------:R-:W-:Y:S01]  /*4d150*/  IMAD.MOV.U32 R113, RZ, RZ, R109 ;  /* 0x000000ffff717224 */ /* 0x000fe200078e006d */
[----:B---3--:R-:W3:Y:S04]  /*4d160*/  LDL.LU R102, [R1+0x2268] ;  /* 0x0022680001667983 */ /* 0x008ee80000300800 */
[----:B------:R1:W-:Y:S04]  /*4d170*/  LDGSTS.E [R3+0x34000], desc[UR60][R112.64], P1 ;  /* 0x3400000070037fae */ /* 0x0003e8000892187c */
[----:B------:R1:W-:Y:S02]  /*4d180*/  STL [R1+0x2244], R106 ;  /* 0x0022446a01007387 */ /* 0x0003e40000100800 */
[----:B-1----:R-:W-:-:S02]  /*4d190*/  MOV R113, R106 ;  /* 0x0000006a00717202 */ /* 0x002fc40000000f00 */
[----:B------:R-:W3:Y:S01]  /*4d1a0*/  LDL.LU R106, [R1+0x2264] ;  /* 0x00226400016a7983 */ /* 0x000ee20000300800 */
[----:B------:R-:W-:Y:S01]  /*4d1b0*/  IADD3 R11, P0, R11, R4, RZ ;  /* 0x000000040b0b7210 */ /* 0x000fe20007f1e0ff */
[----:B------:R-:W-:-:S04]  /*4d1c0*/  IMAD.MOV.U32 R112, RZ, RZ, R105 ;  /* 0x000000ffff707224 */ /* 0x000fc800078e0069 */
[----:B------:R-:W-:Y:S01]  /*4d1d0*/  IMAD.X R103, R103, 0x1, R0, P0 ;  /* 0x0000000167677824 */ /* 0x000fe200000e0600 */
[----:B------:R1:W-:Y:S04]  /*4d1e0*/  STL [R1+0x2250], R11 ;  /* 0x0022500b01007387 */ /* 0x0003e80000100800 */
[----:B------:R1:W-:Y:S04]  /*4d1f0*/  STL [R1+0x224c], R103 ;  /* 0x00224c6701007387 */ /* 0x0003e80000100800 */
[----:B------:R1:W-:Y:S04]  /*4d200*/  LDGSTS.E [R3+0x38000], desc[UR60][R112.64], P1 ;  /* 0x3800000070037fae */ /* 0x0003e8000892187c */
[----:B------:R-:W3:Y:S01]  /*4d210*/  LDL.LU R105, [R1+0x2270] ;  /* 0x0022700001697983 */ /* 0x000ee20000300800 */
[----:B-1----:R-:W-:-:S03]  /*4d220*/  IMAD.MOV.U32 R112, RZ, RZ, R11 ;  /* 0x000000ffff707224 */ /* 0x002fc600078e000b */
[----:B------:R-:W3:Y:S01]  /*4d230*/  LDL.LU R11, [R1+0x2278] ;  /* 0x00227800010b7983 */ /* 0x000ee20000300800 */
[----:B------:R-:W-:-:S03]  /*4d240*/  IMAD.MOV.U32 R113, RZ, RZ, R103 ;  /* 0x000000ffff717224 */ /* 0x000fc600078e0067 */
[----:B------:R-:W3:Y:S04]  /*4d250*/  LDL.LU R109, [R1+0x226c] ;  /* 0x00226c00016d7983 */ /* 0x000ee80000300800 */
[----:B------:R-:W3:Y:S01]  /*4d260*/  LDL.LU R103, [R1+0x2274] ;  /* 0x0022740001677983 */ /* 0x000ee20000300800 */
[----:B------:R-:W-:-:S03]  /*4d270*/  UISETP.GT.AND UP1, UPT, UR6, 0x6d, UPT ;  /* 0x0000006d0600788c */ /* 0x000fc6000bf24270 */
[----:B------:R-:W-:Y:S01]  /*4d280*/  LDGSTS.E [R3+0x3c000], desc[UR60][R112.64], P1 ;  /* 0x3c00000070037fae */ /* 0x000fe2000892187c */
[----:B------:R-:W-:-:S04]  /*4d290*/  USEL UR4, URZ, 0x4, !UP1 ;  /* 0x000000043f047887 */ /* 0x000fc8000c800000 */
[----:B------:R-:W-:-:S06]  /*4d2a0*/  USEL UR4, UR4, URZ, !UP0 ;  /* 0x0000003f04047287 */ /* 0x000fcc000c000000 */
[----:B------:R-:W-:Y:S02]  /*4d2b0*/  ISETP.NE.U32.AND P0, PT, RZ, UR4, PT ;  /* 0x00000004ff007c0c */ /* 0x000fe4000bf05070 */
[----:B----4-:R-:W-:-:S05]  /*4d2c0*/  IADD3 R108, P1, R108, R4, RZ ;  /* 0x000000046c6c7210 */ /* 0x010fca0007f3e0ff */
[--C-:B--2---:R-:W-:Y:S01]  /*4d2d0*/  IMAD.X R110, R110, 0x1, R0.reuse, P1 ;  /* 0x000000016e6e7824 */ /* 0x104fe200008e0600 */
[----:B------:R-:W-:Y:S01]  /*4d2e0*/  IADD3 R104, P2, R104, R4, RZ ;  /* 0x0000000468687210 */ /* 0x000fe20007f5e0ff */
[----:B------:R-:W-:Y:S03]  /*4d2f0*/  STL [R1+0x2258], R108 ;  /* 0x0022586c01007387 */ /* 0x000fe60000100800 */
[----:B------:R-:W-:Y:S01]  /*4d300*/  MOV R111, R110 ;  /* 0x0000006e006f7202 */ /* 0x000fe20000000f00 */
[----:B------:R-:W-:Y:S01]  /*4d310*/  IMAD.X R107, R107, 0x1, R0, P2 ;  /* 0x000000016b6b7824 */ /* 0x000fe200010e0600 */
[----:B------:R1:W-:Y:S01]  /*4d320*/  STL [R1+0x2254], R110 ;  /* 0x0022546e01007387 */ /* 0x0003e20000100800 */
[----:B------:R-:W-:Y:S02]  /*4d330*/  IMAD.MOV.U32 R114, RZ, RZ, R104 ;  /* 0x000000ffff727224 */ /* 0x000fe400078e0068 */
[----:B------:R-:W-:Y:S01]  /*4d340*/  IMAD.MOV.U32 R115, RZ, RZ, R107 ;  /* 0x000000ffff737224 */ /* 0x000fe200078e006b */
[----:B------:R2:W-:Y:S04]  /*4d350*/  STL [R1+0x2260], R104 ;  /* 0x0022606801007387 */ /* 0x0005e80000100800 */
[----:B------:R4:W-:Y:S01]  /*4d360*/  STL [R1+0x225c], R107 ;  /* 0x00225c6b01007387 */ /* 0x0009e20000100800 */
[----:B-1----:R-:W-:-:S03]  /*4d370*/  IMAD.MOV.U32 R110, RZ, RZ, R108 ;  /* 0x000000ffff6e7224 */ /* 0x002fc600078e006c */
[----:B------:R-:W4:Y:S04]  /*4d380*/  LDL.LU R113, [R1+0x2280] ;  /* 0x0022800001717983 */ /* 0x000f280000300800 */
[----:B------:R-:W-:Y:S04]  /*4d390*/  LDGSTS.E [R3+0x30004], desc[UR60][R110.64], P0 ;  /* 0x300040006e037fae */ /* 0x000fe8000812187c */
[----:B------:R-:W-:Y:S04]  /*4d3a0*/  LDGSTS.E [R3+0x34004], desc[UR60][R114.64], P0 ;  /* 0x3400400072037fae */ /* 0x000fe8000812187c */
[----:B------:R-:W4:Y:S04]  /*4d3b0*/  LDL.LU R111, [R1+0x2288] ;  /* 0x00228800016f7983 */ /* 0x000f280000300800 */
[----:B------:R-:W4:Y:S04]  /*4d3c0*/  LDL.LU R114, [R1+0x227c] ;  /* 0x00227c0001727983 */ /* 0x000f280000300800 */
[----:B------:R-:W4:Y:S04]  /*4d3d0*/  LDL.LU R112, [R1+0x2284] ;  /* 0x0022840001707983 */ /* 0x000f280000300800 */
[----:B--2---:R-:W2:Y:S01]  /*4d3e0*/  LDL.LU R104, [R1+0x2290] ;  /* 0x0022900001687983 */ /* 0x004ea20000300800 */
[----:B---3--:R-:W-:-:S05]  /*4d3f0*/  IADD3 R102, P1, R102, R4, RZ ;  /* 0x0000000466667210 */ /* 0x008fca0007f3e0ff */
[----:B------:R-:W-:Y:S01]  /*4d400*/  STL [R1+0x2268], R102 ;  /* 0x0022686601007387 */ /* 0x000fe20000100800 */
[----:B------:R-:W-:-:S05]  /*4d410*/  IMAD.X R106, R106, 0x1, R0, P1 ;  /* 0x000000016a6a7824 */ /* 0x000fca00008e0600 */
[----:B------:R1:W-:Y:S04]  /*4d420*/  STL [R1+0x2264], R106 ;  /* 0x0022646a01007387 */ /* 0x0003e80000100800 */
[----:B------:R-:W3:Y:S01]  /*4d430*/  LDL.LU R110, [R1+0x228c] ;  /* 0x00228c00016e7983 */ /* 0x000ee20000300800 */
[----:B----4-:R-:W-:Y:S01]  /*4d440*/  IMAD.MOV.U32 R107, RZ, RZ, R106 ;  /* 0x000000ffff6b7224 */ /* 0x010fe200078e006a */
[----:B-1----:R-:W-:-:S05]  /*4d450*/  MOV R106, R102 ;  /* 0x00000066006a7202 */ /* 0x002fca0000000f00 */
[----:B------:R-:W-:Y:S01]  /*4d460*/  LDGSTS.E [R3+0x38004], desc[UR60][R106.64], P0 ;  /* 0x380040006a037fae */ /* 0x000fe2000812187c */
[----:B------:R-:W-:-:S03]  /*4d470*/  IADD3 R105, P2, R105, R4, RZ ;  /* 0x0000000469697210 */ /* 0x000fc60007f5e0ff */
[----:B------:R-:W4:Y:S04]  /*4d480*/  LDL.LU R107, [R1+0x2294] ;  /* 0x00229400016b7983 */ /* 0x000f280000300800 */
[----:B------:R-:W4:Y:S04]  /*4d490*/  LDL.LU R102, [R1+0x2298] ;  /* 0x0022980001667983 */ /* 0x000f280000300800 */
[----:B------:R-:W4:Y:S04]  /*4d4a0*/  LDL.LU R108, [R1+0x229c] ;  /* 0x00229c00016c7983 */ /* 0x000f280000300800 */
[----:B------:R-:W4:Y:S01]  /*4d4b0*/  LDL.LU R106, [R1+0x22a0] ;  /* 0x0022a000016a7983 */ /* 0x000f220000300800 */
[----:B------:R-:W-:Y:S01]  /*4d4c0*/  IADD3 R11, P3, R11, R4, RZ ;  /* 0x000000040b0b7210 */ /* 0x000fe20007f7e0ff */
[----:B------:R-:W-:-:S02]  /*4d4d0*/  IMAD.X R109, R109, 0x1, R0, P2 ;  /* 0x000000016d6d7824 */ /* 0x000fc400010e0600 */
[----:B------:R-:W-:Y:S02]  /*4d4e0*/  STL [R1+0x2270], R105 ;  /* 0x0022706901007387 */ /* 0x000fe40000100800 */
[----:B------:R-:W-:Y:S02]  /*4d4f0*/  IMAD.X R103, R103, 0x1, R0, P3 ;  /* 0x0000000167677824 */ /* 0x000fe400018e0600 */
[----:B------:R1:W-:Y:S01]  /*4d500*/  STL [R1+0x226c], R109 ;  /* 0x00226c6d01007387 */ /* 0x0003e20000100800 */
[----:B------:R-:W-:Y:S02]  /*4d510*/  IMAD.MOV.U32 R116, RZ, RZ, R105 ;  /* 0x000000ffff747224 */ /* 0x000fe400078e0069 */
[----:B------:R-:W-:Y:S01]  /*4d520*/  IMAD.MOV.U32 R117, RZ, RZ, R109 ;  /* 0x000000ffff757224 */ /* 0x000fe200078e006d */
[----:B------:R-:W-:Y:S04]  /*4d530*/  STL [R1+0x2278], R11 ;  /* 0x0022780b01007387 */ /* 0x000fe80000100800 */
[----:B------:R1:W-:Y:S04]  /*4d540*/  STL [R1+0x2274], R103 ;  /* 0x0022746701007387 */ /* 0x0003e80000100800 */
[----:B-1----:R-:W4:Y:S04]  /*4d550*/  LDL.LU R109, [R1+0x22a4] ;  /* 0x0022a400016d7983 */ /* 0x002f280000300800 */
[----:B------:R-:W4:Y:S04]  /*4d560*/  LDL.LU R105, [R1+0x22a8] ;  /* 0x0022a80001697983 */ /* 0x000f280000300800 */
[----:B------:R1:W-:Y:S02]  /*4d570*/  LDGSTS.E [R3+0x3c004], desc[UR60][R116.64], P0 ;  /* 0x3c00400074037fae */ /* 0x0003e4000812187c */
[----:B-1----:R-:W-:Y:S01]  /*4d580*/  MOV R117, R103 ;  /* 0x0000006700757202 */ /* 0x002fe20000000f00 */
[----:B------:R-:W-:Y:S01]  /*4d590*/  IMAD.MOV.U32 R116, RZ, RZ, R11 ;  /* 0x000000ffff747224 */ /* 0x000fe200078e000b */
        /* <DEDUP_REMOVED lines=8> */
[----:B------:R-:W-:-:S04]  /*4d620*/  USEL UR4, UR4, URZ, !UP0 ;  /* 0x0000003f04047287 */ /* 0x000fc8000c000000 */
[----:B------:R-:W-:Y:S01]  /*4d630*/  LDGSTS.E [R3+0x30008], desc[UR60][R116.64], P1 ;  /* 0x3000800074037fae */ /* 0x000fe2000892187c */
[----:B------:R-:W-:-:S05]  /*4d640*/  IADD3 R113, P0, R113, R4, RZ ;  /* 0x0000000471717210 */ /* 0x000fca0007f1e0ff */
[----:B------:R-:W-:Y:S01]  /*4d650*/  STL [R1+0x2280], R113 ;  /* 0x0022807101007387 */ /* 0x000fe20000100800 */
[----:B------:R-:W-:Y:S01]  /*4d660*/  IADD3 R111, P2, R111, R4, RZ ;  /* 0x000000046f6f7210 */ /* 0x000fe20007f5e0ff */
[----:B------:R-:W-:-:S04]  /*4d670*/  IMAD.X R114, R114, 0x1, R0, P0 ;  /* 0x0000000172727824 */ /* 0x000fc800000e0600 */
[----:B------:R-:W-:Y:S01]  /*4d680*/  IMAD.X R112, R112, 0x1, R0, P2 ;  /* 0x0000000170707824 */ /* 0x000fe200010e0600 */
[----:B--2---:R-:W-:Y:S01]  /*4d690*/  IADD3 R104, P0, R104, R4, RZ ;  /* 0x0000000468687210 */ /* 0x004fe20007f1e0ff */
        /* <DEDUP_REMOVED lines=8> */
[----:B--2---:R-:W-:-:S05]  /*4d720*/  MOV R112, R111 ;  /* 0x0000006f00707202 */ /* 0x004fca0000000f00 */
[----:B------:R1:W-:Y:S01]  /*4d730*/  LDGSTS.E [R3+0x38008], desc[UR60][R112.64], P1 ;  /* 0x3800800070037fae */ /* 0x0003e2000892187c */
[----:B---3--:R-:W-:-:S04]  /*4d740*/  IMAD.X R110, R110, 0x1, R0, P0 ;  /* 0x000000016e6e7824 */ /* 0x008fc800000e0600 */
[----:B------:R-:W-:Y:S01]  /*4d750*/  IMAD.MOV.U32 R111, RZ, RZ, R110 ;  /* 0x000000ffff6f7224 */ /* 0x000fe200078e006e */
[----:B------:R2:W-:Y:S01]  /*4d760*/  STL [R1+0x228c], R110 ;  /* 0x00228c6e01007387 */ /* 0x0005e20000100800 */
[----:B------:R-:W-:Y:S01]  /*4d770*/  ISETP.NE.U32.AND P0, PT, RZ, UR4, PT ;  /* 0x00000004ff007c0c */ /* 0x000fe2000bf05070 */
[----:B--2---:R-:W-:-:S05]  /*4d780*/  IMAD.MOV.U32 R110, RZ, RZ, R104 ;  /* 0x000000ffff6e7224 */ /* 0x004fca00078e0068 */
[----:B------:R-:W-:Y:S01]  /*4d790*/  LDGSTS.E [R3+0x3c008], desc[UR60][R110.64], P1 ;  /* 0x3c0080006e037fae */ /* 0x000fe2000892187c */
[----:B----4-:R-:W-:-:S03]  /*4d7a0*/  IADD3 R102, P1, R102, R4, RZ ;  /* 0x0000000466667210 */ /* 0x010fc60007f3e0ff */
[----:B------:R-:W2:Y:S02]  /*4d7b0*/  LDL.LU R110, [R1+0x16b4] ;  /* 0x0016b400016e7983 */ /* 0x000ea40000300800 */
[--C-:B------:R-:W-:Y:S01]  /*4d7c0*/  IMAD.X R107, R107, 0x1, R0.reuse, P1 ;  /* 0x000000016b6b7824 */ /* 0x100fe200008e0600 */
[----:B------:R-:W-:Y:S01]  /*4d7d0*/  IADD3 R106, P2, R106, R4, RZ ;  /* 0x000000046a6a7210 */ /* 0x000fe20007f5e0ff */
[----:B------:R-:W3:Y:S01]  /*4d7e0*/  LDL.LU R104, [R1+0x16b8] ;  /* 0x0016b80001687983 */ /* 0x000ee20000300800 */
[----:B-1----:R-:W-:Y:S01]  /*4d7f0*/  MOV R112, R102 ;  /* 0x0000006600707202 */ /* 0x002fe20000000f00 */
[----:B------:R-:W-:Y:S02]  /*4d800*/  IMAD.MOV.U32 R113, RZ, RZ, R107 ;  /* 0x000000ffff717224 */ /* 0x000fe400078e006b */
[----:B------:R-:W-:Y:S01]  /*4d810*/  IMAD.X R108, R108, 0x1, R0, P2 ;  /* 0x000000016c6c7824 */ /* 0x000fe200010e0600 */
[----:B------:R-:W-:Y:S04]  /*4d820*/  STL [R1+0x2298], R102 ;  /* 0x0022986601007387 */ /* 0x000fe80000100800 */
[----:B------:R1:W-:Y:S04]  /*4d830*/  STL [R1+0x2294], R107 ;  /* 0x0022946b01007387 */ /* 0x0003e80000100800 */
[----:B------:R-:W-:Y:S04]  /*4d840*/  STL [R1+0x22a0], R106 ;  /* 0x0022a06a01007387 */ /* 0x000fe80000100800 */
[----:B------:R4:W-:Y:S04]  /*4d850*/  LDGSTS.E [R3+0x3000c], desc[UR60][R112.64], P0 ;  /* 0x3000c00070037fae */ /* 0x0009e8000812187c */
[----:B-1----:R-:W2:Y:S04]  /*4d860*/  LDL.LU R107, [R1+0x16c0] ;  /* 0x0016c000016b7983 */ /* 0x002ea80000300800 */
[----:B------:R1:W-:Y:S04]  /*4d870*/  STL [R1+0x229c], R108 ;  /* 0x00229c6c01007387 */ /* 0x0003e80000100800 */
[----:B------:R-:W2:Y:S01]  /*4d880*/  LDL.LU R102, [R1+0x16c8] ;  /* 0x0016c80001667983 */ /* 0x000ea20000300800 */
[----:B----4-:R-:W-:Y:S01]  /*4d890*/  IMAD.MOV.U32 R113, RZ, RZ, R108 ;  /* 0x000000ffff717224 */ /* 0x010fe200078e006c */
[----:B------:R-:W-:Y:S01]  /*4d8a0*/  IADD3 R105, P1, R105, R4, RZ ;  /* 0x0000000469697210 */ /* 0x000fe20007f3e0ff */
[----:B------:R-:W-:Y:S01]  /*4d8b0*/  IMAD.MOV.U32 R112, RZ, RZ, R106 ;  /* 0x000000ffff707224 */ /* 0x000fe200078e006a */
[----:B-1----:R-:W4:Y:S04]  /*4d8c0*/  LDL.LU R108, [R1+0x16bc] ;  /* 0x0016bc00016c7983 */ /* 0x002f280000300800 */
[----:B------:R-:W4:Y:S01]  /*4d8d0*/  LDL.LU R106, [R1+0x16c4] ;  /* 0x0016c400016a7983 */ /* 0x000f220000300800 */
[----:B------:R-:W-:-:S03]  /*4d8e0*/  IMAD.X R109, R109, 0x1, R0, P1 ;  /* 0x000000016d6d7824 */ /* 0x000fc600008e0600 */
[----:B------:R1:W-:Y:S01]  /*4d8f0*/  LDGSTS.E [R3+0x3400c], desc[UR60][R112.64], P0 ;  /* 0x3400c00070037fae */ /* 0x0003e2000812187c */
[----:B------:R-:W-:-:S03]  /*4d900*/  IADD3 R11, P2, R11, R4, RZ ;  /* 0x000000040b0b7210 */ /* 0x000fc60007f5e0ff */
[----:B------:R1:W-:Y:S02]  /*4d910*/  STL [R1+0x22a8], R105 ;  /* 0x0022a86901007387 */ /* 0x0003e40000100800 */
[----:B------:R-:W-:Y:S02]  /*4d920*/  IMAD.X R103, R103, 0x1, R0, P2 ;  /* 0x0000000167677824 */ /* 0x000fe400010e0600 */
[----:B------:R-:W-:Y:S01]  /*4d930*/  STL [R1+0x22a4], R109 ;  /* 0x0022a46d01007387 */ /* 0x000fe20000100800 */
[----:B-1----:R-:W-:Y:S01]  /*4d940*/  MOV R112, R105 ;  /* 0x0000006900707202 */ /* 0x002fe20000000f00 */
[----:B------:R-:W-:Y:S02]  /*4d950*/  IMAD.MOV.U32 R113, RZ, RZ, R109 ;  /* 0x000000ffff717224 */ /* 0x000fe400078e006d */
[----:B------:R1:W-:Y:S04]  /*4d960*/  STL [R1+0x22b0], R11 ;  /* 0x0022b00b01007387 */ /* 0x0003e80000100800 */
[----:B------:R1:W-:Y:S04]  /*4d970*/  LDGSTS.E [R3+0x3800c], desc[UR60][R112.64], P0 ;  /* 0x3800c00070037fae */ /* 0x0003e8000812187c */
[----:B------:R1:W-:Y:S04]  /*4d980*/  STL [R1+0x22ac], R103 ;  /* 0x0022ac6701007387 */ /* 0x0003e80000100800 */
[----:B------:R-:W4:Y:S01]  /*4d990*/  LDL.LU R105, [R1+0x16cc] ;  /* 0x0016cc0001697983 */ /* 0x000f220000300800 */
[----:B-1----:R-:W-:-:S03]  /*4d9a0*/  IMAD.MOV.U32 R112, RZ, RZ, R11 ;  /* 0x000000ffff707224 */ /* 0x002fc600078e000b */
[----:B------:R-:W4:Y:S01]  /*4d9b0*/  LDL.LU R11, [R1+0x16d0] ;  /* 0x0016d000010b7983 */ /* 0x000f220000300800 */
[----:B------:R-:W-:-:S03]  /*4d9c0*/  IMAD.MOV.U32 R113, RZ, RZ, R103 ;  /* 0x000000ffff717224 */ /* 0x000fc600078e0067 */
[----:B------:R-:W4:Y:S04]  /*4d9d0*/  LDL.LU R109, [R1+0x16d4] ;  /* 0x0016d400016d7983 */ /* 0x000f280000300800 */
[----:B------:R-:W4:Y:S04]  /*4d9e0*/  LDL.LU R103, [R1+0x16d8] ;  /* 0x0016d80001677983 */ /* 0x000f280000300800 */
[----:B------:R1:W-:Y:S04]  /*4d9f0*/  LDGSTS.E [R3+0x3c00c], desc[UR60][R112.64], P0 ;  /* 0x3c00c00070037fae */ /* 0x0003e8000812187c */
[----:B------:R-:W4:Y:S04]  /*4da00*/  LDL.LU R112, [R1+0x16dc] ;  /* 0x0016dc0001707983 */ /* 0x000f280000300800 */
[----:B------:R-:W4:Y:S01]  /*4da10*/  LDL.LU R111, [R1+0x16e0] ;  /* 0x0016e000016f7983 */ /* 0x000f220000300800 */
[----:B------:R-:W-:-:S04]  /*4da20*/  UISETP.GT.AND UP1, UPT, UR6, 0x10, UPT ;  /* 0x000000100600788c */ /* 0x000fc8000bf24270 */
[----:B------:R-:W-:-:S04]  /*4da30*/  USEL UR4, URZ, 0x4, !UP1 ;  /* 0x000000043f047887 */ /* 0x000fc8000c800000 */
[----:B------:R-:W-:Y:S01]  /*4da40*/  USEL UR4, UR4, URZ, !UP0 ;  /* 0x0000003f04047287 */ /* 0x000fe2000c000000 */
[----:B-1----:R-:W-:-:S05]  /*4da50*/  LOP3.LUT R3, R7, 0x40, RZ, 0x3c, !PT ;  /* 0x0000004007037812 */ /* 0x002fca00078e3cff */
[----:B------:R-:W-:Y:S01]  /*4da60*/  ISETP.NE.U32.AND P0, PT, RZ, UR4, PT ;  /* 0x00000004ff007c0c */ /* 0x000fe2000bf05070 */
[----:B------:R-:W-:Y:S01]  /*4da70*/  VIADD R3, R3, UR5 ;  /* 0x0000000503037c36 */ /* 0x000fe20008000000 */
[----:B---3--:R-:W-:-:S05]  /*4da80*/  IADD3 R104, P1, R104, R4, RZ ;  /* 0x0000000468687210 */ /* 0x008fca0007f3e0ff */
[----:B--2---:R-:W-:Y:S01]  /*4da90*/  IMAD.X R110, R110, 0x1, R0, P1 ;  /* 0x000000016e6e7824 */ /* 0x004fe200008e0600 */
[----:B------:R1:W-:Y:S01]  /*4daa0*/  STL [R1+0x16b8], R104 ;  /* 0x0016b86801007387 */ /* 0x0003e20000100800 */
[----:B------:R-:W-:Y:S02]  /*4dab0*/  MOV R114, R104 ;  /* 0x0000006800727202 */ /* 0x000fe40000000f00 */
[----:B------:R-:W-:Y:S01]  /*4dac0*/  IMAD.MOV.U32 R115, RZ, RZ, R110 ;  /* 0x000000ffff737224 */ /* 0x000fe200078e006e */
[----:B------:R-:W-:Y:S04]  /*4dad0*/  STL [R1+0x16b4], R110 ;  /* 0x0016b46e01007387 */ /* 0x000fe80000100800 */
[----:B------:R2:W-:Y:S04]  /*4dae0*/  LDGSTS.E [R3], desc[UR60][R114.64], P0 ;  /* 0x0000000072037fae */ /* 0x0005e8000812187c */
[----:B-1----:R-:W3:Y:S01]  /*4daf0*/  LDL.LU R104, [R1+0x16e8] ;  /* 0x0016e80001687983 */ /* 0x002ee20000300800 */
[----:B------:R-:W-:-:S02]  /*4db00*/  IADD3 R107, P1, R107, R4, RZ ;  /* 0x000000046b6b7210 */ /* 0x000fc40007f3e0ff */
[----:B------:R-:W-:-:S03]  /*4db10*/  IADD3 R102, P2, R102, R4, RZ ;  /* 0x0000000466667210 */ /* 0x000fc60007f5e0ff */
[----:B------:R1:W-:Y:S01]  /*4db20*/  STL [R1+0x16c0], R107 ;  /* 0x0016c06b01007387 */ /* 0x0003e20000100800 */
[--C-:B----4-:R-:W-:Y:S02]  /*4db30*/  IMAD.X R108, R108, 0x1, R0.reuse, P1 ;  /* 0x000000016c6c7824 */ /* 0x110fe400008e0600 */
[----:B------:R-:W-:-:S03]  /*4db40*/  IMAD.X R106, R106, 0x1, R0, P2 ;  /* 0x000000016a6a7824 */ /* 0x000fc600010e0600 */
[----:B------:R4:W-:Y:S01]  /*4db50*/  STL [R1+0x16bc], R108 ;  /* 0x0016bc6c01007387 */ /* 0x0009e20000100800 */
[----:B--2---:R-:W-:-:S03]  /*4db60*/  IMAD.MOV.U32 R114, RZ, RZ, R107 ;  /* 0x000000ffff727224 */ /* 0x004fc600078e006b */
[----:B------:R-:W-:Y:S01]  /*4db70*/  STL [R1+0x16c8], R102 ;  /* 0x0016c86601007387 */ /* 0x000fe20000100800 */
[----:B------:R-:W-:-:S03]  /*4db80*/  IMAD.MOV.U32 R115, RZ, RZ, R108 ;  /* 0x000000ffff737224 */ /* 0x000fc600078e006c */
[----:B------:R2:W-:Y:S04]  /*4db90*/  STL [R1+0x16c4], R106 ;  /* 0x0016c46a01007387 */ /* 0x0005e80000100800 */
[----:B-1----:R-:W3:Y:S04]  /*4dba0*/  LDL.LU R107, [R1+0x16e4] ;  /* 0x0016e400016b7983 */ /* 0x002ee80000300800 */
[----:B------:R1:W-:Y:S04]  /*4dbb0*/  LDGSTS.E [R3+0x4000], desc[UR60][R114.64], P0 ;  /* 0x0400000072037fae */ /* 0x0003e8000812187c */
[----:B----4-:R-:W4:Y:S01]  /*4dbc0*/  LDL.LU R108, [R1+0x16ec] ;  /* 0x0016ec00016c7983 */ /* 0x010f220000300800 */
[----:B-1----:R-:W-:-:S03]  /*4dbd0*/  IMAD.MOV.U32 R115, RZ, RZ, R106 ;  /* 0x000000ffff737224 */ /* 0x002fc600078e006a */
[----:B--2---:R-:W2:Y:S01]  /*4dbe0*/  LDL.LU R106, [R1+0x16f0] ;  /* 0x0016f000016a7983 */ /* 0x004ea20000300800 */
[----:B------:R-:W-:-:S03]  /*4dbf0*/  MOV R114, R102 ;  /* 0x0000006600727202 */ /* 0x000fc60000000f00 */
[----:B------:R-:W4:Y:S01]  /*4dc00*/  LDL.LU R110, [R1+0x16f4] ;  /* 0x0016f400016e7983 */ /* 0x000f220000300800 */
[----:B------:R-:W-:-:S03]  /*4dc10*/  IADD3 R11, P1, R11, R4, RZ ;  /* 0x000000040b0b7210 */ /* 0x000fc60007f3e0ff */
[----:B------:R-:W4:Y:S02]  /*4dc20*/  LDL.LU R102, [R1+0x16f8] ;  /* 0x0016f80001667983 */ /* 0x000f240000300800 */
[----:B------:R-:W-:Y:S02]  /*4dc30*/  IMAD.X R105, R105, 0x1, R0, P1 ;  /* 0x0000000169697824 */ /* 0x000fe400008e0600 */
[----:B------:R1:W-:Y:S01]  /*4dc40*/  LDGSTS.E [R3+0x8000], desc[UR60][R114.64], P0 ;  /* 0x0800000072037fae */ /* 0x0003e2000812187c */
[----:B------:R-:W-:-:S03]  /*4dc50*/  IADD3 R103, P1, R103, R4, RZ ;  /* 0x0000000467677210 */ /* 0x000fc60007f3e0ff */
[----:B------:R-:W-:Y:S02]  /*4dc60*/  STL [R1+0x16d0], R11 ;  /* 0x0016d00b01007387 */ /* 0x000fe40000100800 */
[----:B------:R-:W-:Y:S02]  /*4dc70*/  IMAD.X R109, R109, 0x1, R0, P1 ;  /* 0x000000016d6d7824 */ /* 0x000fe400008e0600 */
[----:B------:R1:W-:Y:S02]  /*4dc80*/  STL [R1+0x16cc], R105 ;  /* 0x0016cc6901007387 */ /* 0x0003e40000100800 */
[----:B-1----:R-:W-:Y:S02]  /*4dc90*/  IMAD.MOV.U32 R114, RZ, RZ, R11 ;  /* 0x000000ffff727224 */ /* 0x002fe400078e000b */
[----:B------:R-:W-:Y:S02]  /*4dca0*/  IMAD.MOV.U32 R115, RZ, RZ, R105 ;  /* 0x000000ffff737224 */ /* 0x000fe400078e0069 */
[----:B------:R-:W4:Y:S01]  /*4dcb0*/  LDL.LU R105, [R1+0x1700] ;  /* 0x0017000001697983 */ /* 0x000f220000300800 */
[----:B------:R-:W-:-:S03]  /*4dcc0*/  IADD3 R111, P2, R111, R4, RZ ;  /* 0x000000046f6f7210 */ /* 0x000fc60007f5e0ff */
[----:B------:R-:W4:Y:S01]  /*4dcd0*/  LDL.LU R11, [R1+0x1708] ;  /* 0x00170800010b7983 */ /* 0x000f220000300800 */
[----:B------:R-:W-:-:S03]  /*4dce0*/  IADD3.X R112, R112, R0, RZ, P2, !PT ;  /* 0x0000000070707210 */ /* 0x000fc600017fe4ff */
[----:B------:R-:W-:Y:S04]  /*4dcf0*/  STL [R1+0x16d8], R103 ;  /* 0x0016d86701007387 */ /* 0x000fe80000100800 */
[----:B------:R1:W-:Y:S04]  /*4dd00*/  LDGSTS.E [R3+0xc000], desc[UR60][R114.64], P0 ;  /* 0x0c00000072037fae */ /* 0x0003e8000812187c */
[----:B------:R1:W-:Y:S04]  /*4dd10*/  STL [R1+0x16d4], R109 ;  /* 0x0016d46d01007387 */ /* 0x0003e80000100800 */
[----:B------:R-:W-:Y:S01]  /*4dd20*/  STL [R1+0x16e0], R111 ;  /* 0x0016e06f01007387 */ /* 0x000fe20000100800 */
[----:B-1----:R-:W-:-:S03]  /*4dd30*/  IMAD.MOV.U32 R115, RZ, RZ, R109 ;  /* 0x000000ffff737224 */ /* 0x002fc600078e006d */
[----:B------:R-:W4:Y:S01]  /*4dd40*/  LDL.LU R109, [R1+0x16fc] ;  /* 0x0016fc00016d7983 */ /* 0x000f220000300800 */
[----:B------:R-:W-:-:S03]  /*4dd50*/  IMAD.MOV.U32 R114, RZ, RZ, R103 ;  /* 0x000000ffff727224 */ /* 0x000fc600078e0067 */
[----:B------:R1:W-:Y:S04]  /*4dd60*/  STL [R1+0x16dc], R112 ;  /* 0x0016dc7001007387 */ /* 0x0003e80000100800 */
[----:B------:R-:W4:Y:S01]  /*4dd70*/  LDL.LU R103, [R1+0x1704] ;  /* 0x0017040001677983 */ /* 0x000f220000300800 */
[----:B------:R-:W-:-:S04]  /*4dd80*/  UISETP.GT.AND UP1, UPT, UR6, 0x11, UPT ;  /* 0x000000110600788c */ /* 0x000fc8000bf24270 */
[----:B------:R-:W-:-:S04]  /*4dd90*/  USEL UR4, URZ, 0x4, !UP1 ;  /* 0x000000043f047887 */ /* 0x000fc8000c800000 */
[----:B------:R-:W-:-:S06]  /*4dda0*/  USEL UR4, UR4, URZ, !UP0 ;  /* 0x0000003f04047287 */ /* 0x000fcc000c000000 */
[----:B------:R-:W-:Y:S01]  /*4ddb0*/  ISETP.NE.U32.AND P0, PT, RZ, UR4, PT ;  /* 0x00000004ff007c0c */ /* 0x000fe2000bf05070 */
[----:B------:R-:W-:Y:S02]  /*4ddc0*/  IMAD.MOV.U32 R113, RZ, RZ, R112 ;  /* 0x000000ffff717224 */ /* 0x000fe400078e0070 */
[----:B-1----:R-:W-:Y:S01]  /*4ddd0*/  IMAD.MOV.U32 R112, RZ, RZ, R111 ;  /* 0x000000ffff707224 */ /* 0x002fe200078e006f */
[----:B------:R-:W-:-:S09]  /*4dde0*/  UISETP.GT.AND UP1, UPT, UR6, 0x12, UPT ;  /* 0x000000120600788c */ /* 0x000fd2000bf24270 */
[----:B------:R-:W-:Y:S04]  /*4ddf0*/  LDGSTS.E [R3+0x4], desc[UR60][R114.64], P0 ;  /* 0x0000400072037fae */ /* 0x000fe8000812187c */
[----:B------:R1:W-:Y:S01]  /*4de00*/  LDGSTS.E [R3+0x4004], desc[UR60][R112.64], P0 ;  /* 0x0400400070037fae */ /* 0x0003e2000812187c */
[----:B------:R-:W-:-:S04]  /*4de10*/  USEL UR4, URZ, 0x4, !UP1 ;  /* 0x000000043f047887 */ /* 0x000fc8000c800000 */
[----:B------:R-:W-:Y:S01]  /*4de20*/  USEL UR4, UR4, URZ, !UP0 ;  /* 0x0000003f04047287 */ /* 0x000fe2000c000000 */
[----:B---3--:R-:W-:-:S04]  /*4de30*/  IADD3 R104, P1, R104, R4, RZ ;  /* 0x0000000468687210 */ /* 0x008fc80007f3e0ff */
[----:B-1----:R-:W-:Y:S01]  /*4de40*/  MOV R112, R104 ;  /* 0x0000006800707202 */ /* 0x002fe20000000f00 */
[----:B------:R1:W-:Y:S01]  /*4de50*/  STL [R1+0x16e8], R104 ;  /* 0x0016e86801007387 */ /* 0x0003e20000100800 */
[----:B------:R-:W-:-:S05]  /*4de60*/  IMAD.X R107, R107, 0x1, R0, P1 ;  /* 0x000000016b6b7824 */ /* 0x000fca00008e0600 */
[----:B------:R3:W-:Y:S04]  /*4de70*/  STL [R1+0x16e4], R107 ;  /* 0x0016e46b01007387 */ /* 0x0007e80000100800 */
[----:B-1----:R-:W4:Y:S01]  /*4de80*/  LDL.LU R104, [R1+0x1710] ;  /* 0x0017100001687983 */ /* 0x002f220000300800 */
[----:B------:R-:W-:-:S03]  /*4de90*/  IMAD.MOV.U32 R113, RZ, RZ, R107 ;  /* 0x000000ffff717224 */ /* 0x000fc600078e006b */
[----:B---3--:R-:W3:Y:S01]  /*4dea0*/  LDL.LU R107, [R1+0x170c] ;  /* 0x00170c00016b7983 */ /* 0x008ee20000300800 */
[----:B--2---:R-:W-:-:S03]  /*4deb0*/  IADD3 R106, P2, R106, R4, RZ ;  /* 0x000000046a6a7210 */ /* 0x004fc60007f5e0ff */
[----:B------:R1:W-:Y:S02]  /*4dec0*/  LDGSTS.E [R3+0x8004], desc[UR60][R112.64], P0 ;  /* 0x0800400070037fae */ /* 0x0003e4000812187c */
[----:B----4-:R-:W-:Y:S01]  /*4ded0*/  IMAD.X R108, R108, 0x1, R0, P2 ;  /* 0x000000016c6c7824 */ /* 0x010fe200010e0600 */
[----:B------:R-:W-:Y:S01]  /*4dee0*/  IADD3 R102, P3, R102, R4, RZ ;  /* 0x0000000466667210 */ /* 0x000fe20007f7e0ff */
[----:B------:R2:W-:Y:S01]  /*4def0*/  STL [R1+0x16f0], R106 ;  /* 0x0016f06a01007387 */ /* 0x0005e20000100800 */
[----:B-1----:R-:W-:Y:S02]  /*4df00*/  IMAD.MOV.U32 R112, RZ, RZ, R106 ;  /* 0x000000ffff707224 */ /* 0x002fe400078e006a */
[----:B------:R-:W-:Y:S01]  /*4df10*/  IMAD.MOV.U32 R113, RZ, RZ, R108 ;  /* 0x000000ffff717224 */ /* 0x000fe200078e006c */
[----:B------:R1:W-:Y:S01]  /*4df20*/  STL [R1+0x16ec], R108 ;  /* 0x0016ec6c01007387 */ /* 0x0003e20000100800 */
[----:B------:R-:W-:Y:S01]  /*4df30*/  IMAD.X R110, R110, 0x1, R0, P3 ;  /* 0x000000016e6e7824 */ /* 0x000fe200018e0600 */
[----:B------:R-:W-:-:S02]  /*4df40*/  ISETP.NE.U32.AND P1, PT, RZ, UR4, PT ;  /* 0x00000004ff007c0c */ /* 0x000fc4000bf25070 */
[----:B------:R4:W-:Y:S04]  /*4df50*/  STL [R1+0x16f8], R102 ;  /* 0x0016f86601007387 */ /* 0x0009e80000100800 */
[----:B--2---:R-:W2:Y:S04]  /*4df60*/  LDL.LU R106, [R1+0x1718] ;  /* 0x00171800016a7983 */ /* 0x004ea80000300800 */
[----:B------:R-:W-:Y:S01]  /*4df70*/  LDGSTS.E [R3+0xc004], desc[UR60][R112.64], P0 ;  /* 0x0c00400070037fae */ /* 0x000fe2000812187c */
[----:B------:R-:W-:-:S03]  /*4df80*/  IADD3 R105, P0, R105, R4, RZ ;  /* 0x0000000469697210 */ /* 0x000fc60007f1e0ff */
[----:B------:R-:W-:Y:S01]  /*4df90*/  STL [R1+0x16f4], R110 ;  /* 0x0016f46e01007387 */ /* 0x000fe20000100800 */
[----:B------:R-:W-:-:S03]  /*4dfa0*/  IADD3 R11, P2, R11, R4, RZ ;  /* 0x000000040b0b7210 */ /* 0x000fc60007f5e0ff */
[----:B------:R-:W2:Y:S01]  /*4dfb0*/  LDL.LU R111, [R1+0x1720] ;  /* 0x00172000016f7983 */ /* 0x000ea20000300800 */
[----:B------:R-:W-:-:S03]  /*4dfc0*/  MOV R114, R102 ;  /* 0x0000006600727202 */ /* 0x000fc60000000f00 */
[----:B-1----:R-:W2:Y:S01]  /*4dfd0*/  LDL.LU R108, [R1+0x1714] ;  /* 0x00171400016c7983 */ /* 0x002ea20000300800 */
[----:B------:R-:W-:-:S03]  /*4dfe0*/  IMAD.MOV.U32 R115, RZ, RZ, R110 ;  /* 0x000000ffff737224 */ /* 0x000fc600078e006e */
[----:B------:R-:W2:Y:S04]  /*4dff0*/  LDL.LU R112, [R1+0x171c] ;  /* 0x00171c0001707983 */ /* 0x000ea80000300800 */
[----:B----4-:R-:W4:Y:S04]  /*4e000*/  LDL.LU R102, [R1+0x1728] ;  /* 0x0017280001667983 */ /* 0x010f280000300800 */
[----:B------:R1:W-:Y:S01]  /*4e010*/  STL [R1+0x1700], R105 ;  /* 0x0017006901007387 */ /* 0x0003e20000100800 */
[----:B------:R-:W-:-:S03]  /*4e020*/  IMAD.X R109, R109, 0x1, R0, P0 ;  /* 0x000000016d6d7824 */ /* 0x000fc600000e0600 */
[----:B------:R1:W-:Y:S04]  /*4e030*/  LDGSTS.E [R3+0x8], desc[UR60][R114.64], P1 ;  /* 0x0000800072037fae */ /* 0x0003e8000892187c */
[----:B------:R1:W-:Y:S01]  /*4e040*/  STL [R1+0x16fc], R109 ;  /* 0x0016fc6d01007387 */ /* 0x0003e20000100800 */
[----:B------:R-:W-:-:S03]  /*4e050*/  IMAD.X R103, R103, 0x1, R0, P2 ;  /* 0x0000000167677824 */ /* 0x000fc600010e0600 */
[----:B------:R-:W-:Y:S01]  /*4e060*/  STL [R1+0x1708], R11 ;  /* 0x0017080b01007387 */ /* 0x000fe20000100800 */
[----:B-1----:R-:W-:-:S03]  /*4e070*/  IMAD.MOV.U32 R114, RZ, RZ, R105 ;  /* 0x000000ffff727224 */ /* 0x002fc600078e0069 */
[----:B------:R1:W-:Y:S01]  /*4e080*/  STL [R1+0x1704], R103 ;  /* 0x0017046701007387 */ /* 0x0003e20000100800 */
[----:B------:R-:W-:-:S03]  /*4e090*/  IMAD.MOV.U32 R115, RZ, RZ, R109 ;  /* 0x000000ffff737224 */ /* 0x000fc600078e006d */
[----:B------:R-:W4:Y:S04]  /*4e0a0*/  LDL.LU R105, [R1+0x1724] ;  /* 0x0017240001697983 */ /* 0x000f280000300800 */
[----:B------:R1:W-:Y:S04]  /*4e0b0*/  LDGSTS.E [R3+0x4008], desc[UR60][R114.64], P1 ;  /* 0x0400800072037fae */ /* 0x0003e8000892187c */
[----:B------:R-:W4:Y:S01]  /*4e0c0*/  LDL.LU R109, [R1+0x172c] ;  /* 0x00172c00016d7983 */ /* 0x000f220000300800 */
[----:B-1----:R-:W-:-:S03]  /*4e0d0*/  IMAD.MOV.U32 R115, RZ, RZ, R103 ;  /* 0x000000ffff737224 */ /* 0x002fc600078e0067 */
        /* <DEDUP_REMOVED lines=8> */
[----:B------:R-:W-:-:S05]  /*4e160*/  IADD3 R104, P0, R104, R4, RZ ;  /* 0x0000000468687210 */ /* 0x000fca0007f1e0ff */
[----:B---3--:R-:W-:Y:S02]  /*4e170*/  IMAD.X R107, R107, 0x1, R0, P0 ;  /* 0x000000016b6b7824 */ /* 0x008fe400000e0600 */
[----:B-1----:R-:W-:Y:S02]  /*4e180*/  IMAD.MOV.U32 R114, RZ, RZ, R104 ;  /* 0x000000ffff727224 */ /* 0x002fe400078e0068 */
[----:B------:R-:W-:-:S05]  /*4e190*/  IMAD.MOV.U32 R115, RZ, RZ, R107 ;  /* 0x000000ffff737224 */ /* 0x000fca00078e006b */
[----:B------:R1:W-:Y:S01]  /*4e1a0*/  LDGSTS.E [R3+0xc008], desc[UR60][R114.64], P1 ;  /* 0x0c00800072037fae */ /* 0x0003e2000892187c */
[----:B------:R-:W-:-:S03]  /*4e1b0*/  ISETP.NE.U32.AND P0, PT, RZ, UR4, PT ;  /* 0x00000004ff007c0c */ /* 0x000fc6000bf05070 */
[----:B------:R-:W-:Y:S04]  /*4e1c0*/  STL [R1+0x1710], R104 ;  /* 0x0017106801007387 */ /* 0x000fe80000100800 */
[----:B------:R3:W-:Y:S01]  /*4e1d0*/  STL [R1+0x170c], R107 ;  /* 0x00170c6b01007387 */ /* 0x0007e20000100800 */
[----:B--2---:R-:W-:-:S03]  /*4e1e0*/  IADD3 R106, P1, R106, R4, RZ ;  /* 0x000000046a6a7210 */ /* 0x004fc60007f3e0ff */
[----:B---3--:R-:W2:Y:S04]  /*4e1f0*/  LDL.LU R107, [R1+0x1ac0] ;  /* 0x001ac000016b7983 */ /* 0x008ea80000300800 */
[----:B------:R-:W3:Y:S01]  /*4e200*/  LDL.LU R104, [R1+0x1ac8] ;  /* 0x001ac80001687983 */ /* 0x000ee20000300800 */
[----:B------:R-:W-:Y:S01]  /*4e210*/  IADD3 R111, P2, R111, R4, RZ ;  /* 0x000000046f6f7210 */ /* 0x000fe20007f5e0ff */
[----:B------:R-:W-:Y:S02]  /*4e220*/  IMAD.X R108, R108, 0x1, R0, P1 ;  /* 0x000000016c6c7824 */ /* 0x000fe400008e0600 */
[----:B------:R-:W-:Y:S01]  /*4e230*/  STL [R1+0x1718], R106 ;  /* 0x0017186a01007387 */ /* 0x000fe20000100800 */
[----:B------:R-:W-:-:S03]  /*4e240*/  IADD3.X R112, R112, R0, RZ, P2, !PT ;  /* 0x0000000070707210 */ /* 0x000fc600017fe4ff */
[----:B------:R4:W-:Y:S01]  /*4e250*/  STL [R1+0x1714], R108 ;  /* 0x0017146c01007387 */ /* 0x0009e20000100800 */
[----:B-1----:R-:W-:Y:S01]  /*4e260*/  IMAD.MOV.U32 R115, RZ, RZ, R108 ;  /* 0x000000ffff737224 */ /* 0x002fe200078e006c */
[----:B----4-:R-:W-:Y:S02]  /*4e270*/  IADD3 R102, P1, R102, R4, RZ ;  /* 0x0000000466667210 */ /* 0x010fe40007f3e0ff */
[----:B------:R-:W-:Y:S01]  /*4e280*/  STL [R1+0x1720], R111 ;  /* 0x0017206f01007387 */ /* 0x000fe20000100800 */
[----:B------:R-:W-:Y:S02]  /*4e290*/  IMAD.MOV.U32 R114, RZ, RZ, R106 ;  /* 0x000000ffff727224 */ /* 0x000fe400078e006a */
[----:B------:R-:W-:Y:S01]  /*4e2a0*/  IMAD.MOV.U32 R113, RZ, RZ, R112 ;  /* 0x000000ffff717224 */ /* 0x000fe200078e0070 */
[----:B------:R-:W4:Y:S04]  /*4e2b0*/  LDL.LU R108, [R1+0x1abc] ;  /* 0x001abc00016c7983 */ /* 0x000f280000300800 */
[----:B------:R1:W-:Y:S04]  /*4e2c0*/  STL [R1+0x171c], R112 ;  /* 0x00171c7001007387 */ /* 0x0003e80000100800 */
[----:B------:R-:W4:Y:S04]  /*4e2d0*/  LDL.LU R106, [R1+0x1ac4] ;  /* 0x001ac400016a7983 */ /* 0x000f280000300800 */
[----:B------:R-:W-:Y:S01]  /*4e2e0*/  LDGSTS.E [R3+0xc], desc[UR60][R114.64], P0 ;  /* 0x0000c00072037fae */ /* 0x000fe2000812187c */
[----:B-1----:R-:W-:-:S02]  /*4e2f0*/  IMAD.MOV.U32 R112, RZ, RZ, R111 ;  /* 0x000000ffff707224 */ /* 0x002fc400078e006f */
[----:B------:R-:W-:-:S03]  /*4e300*/  IMAD.X R105, R105, 0x1, R0, P1 ;  /* 0x0000000169697824 */ /* 0x000fc600008e0600 */
[----:B------:R1:W-:Y:S04]  /*4e310*/  LDGSTS.E [R3+0x400c], desc[UR60][R112.64], P0 ;  /* 0x0400c00070037fae */ /* 0x0003e8000812187c */
[----:B------:R1:W-:Y:S04]  /*4e320*/  STL [R1+0x1728], R102 ;  /* 0x0017286601007387 */ /* 0x0003e80000100800 */
[----:B------:R1:W-:Y:S02]  /*4e330*/  STL [R1+0x1724], R105 ;  /* 0x0017246901007387 */ /* 0x0003e40000100800 */
[----:B-1----:R-:W-:-:S02]  /*4e340*/  MOV R112, R102 ;  /* 0x0000006600707202 */ /* 0x002fc40000000f00 */
[----:B------:R-:W4:Y:S01]  /*4e350*/  LDL.LU R102, [R1+0x1ad0] ;  /* 0x001ad00001667983 */ /* 0x000f220000300800 */
[----:B------:R-:W-:Y:S01]  /*4e360*/  IMAD.MOV.U32 R113, RZ, RZ, R105 ;  /* 0x000000ffff717224 */ /* 0x000fe200078e0069 */
[-C--:B------:R-:W-:Y:S02]  /*4e370*/  IADD3 R103, P2, R103, R4.reuse, RZ ;  /* 0x0000000467677210 */ /* 0x080fe40007f5e0ff */
[----:B------:R-:W4:Y:S03]  /*4e380*/  LDL.LU R105, [R1+0x1acc] ;  /* 0x001acc0001697983 */ /* 0x000f260000300800 */
[--C-:B------:R-:W-:Y:S01]  /*4e390*/  IMAD.X R109, R109, 0x1, R0.reuse, P2 ;  /* 0x000000016d6d7824 */ /* 0x100fe200010e0600 */
[----:B------:R-:W-:Y:S01]  /*4e3a0*/  IADD3 R11, P3, R11, R4, RZ ;  /* 0x000000040b0b7210 */ /* 0x000fe20007f7e0ff */
[----:B------:R1:W-:Y:S04]  /*4e3b0*/  STL [R1+0x1730], R103 ;  /* 0x0017306701007387 */ /* 0x0003e80000100800 */
[----:B------:R1:W-:Y:S01]  /*4e3c0*/  LDGSTS.E [R3+0x800c], desc[UR60][R112.64], P0 ;  /* 0x0800c00070037fae */ /* 0x0003e2000812187c */
[----:B------:R-:W-:-:S03]  /*4e3d0*/  IMAD.X R110, R110, 0x1, R0, P3 ;  /* 0x000000016e6e7824 */ /* 0x000fc600018e0600 */
[----:B------:R1:W-:Y:S04]  /*4e3e0*/  STL [R1+0x172c], R109 ;  /* 0x00172c6d01007387 */ /* 0x0003e80000100800 */
[----:B------:R1:W-:Y:S02]  /*4e3f0*/  STL [R1+0x1ab8], R11 ;  /* 0x001ab80b01007387 */ /* 0x0003e40000100800 */
[----:B-1----:R-:W-:Y:S02]  /*4e400*/  IMAD.MOV.U32 R112, RZ, RZ, R103 ;  /* 0x000000ffff707224 */ /* 0x002fe400078e0067 */
        /* <DEDUP_REMOVED lines=17> */
[----:B------:R2:W-:Y:S01]  /*4e520*/  STL [R1+0x1ac0], R107 ;  /* 0x001ac06b01007387 */ /* 0x0005e20000100800 */
[----:B-1----:R-:W-:Y:S02]  /*4e530*/  IMAD.MOV.U32 R114, RZ, RZ, R107 ;  /* 0x000000ffff727224 */ /* 0x002fe400078e006b */
[----:B----4-:R-:W-:-:S05]  /*4e540*/  IMAD.X R108, R108, 0x1, R0, P0 ;  /* 0x000000016c6c7824 */ /* 0x010fca00000e0600 */
[----:B------:R1:W-:Y:S01]  /*4e550*/  STL [R1+0x1abc], R108 ;  /* 0x001abc6c01007387 */ /* 0x0003e20000100800 */
[----:B------:R-:W-:-:S03]  /*4e560*/  IMAD.X R106, R106, 0x1, R0, P2 ;  /* 0x000000016a6a7824 */ /* 0x000fc600010e0600 */
[----:B------:R-:W-:Y:S01]  /*4e570*/  STL [R1+0x1ac8], R104 ;  /* 0x001ac86801007387 */ /* 0x000fe20000100800 */
[----:B------:R-:W-:-:S03]  /*4e580*/  IMAD.MOV.U32 R115, RZ, RZ, R108 ;  /* 0x000000ffff737224 */ /* 0x000fc600078e006c */
[----:B------:R3:W-:Y:S01]  /*4e590*/  STL [R1+0x1ac4], R106 ;  /* 0x001ac46a01007387 */ /* 0x0007e20000100800 */
[----:B--2---:R-:W-:-:S03]  /*4e5a0*/  MOV R107, R106 ;  /* 0x0000006a006b7202 */ /* 0x004fc60000000f00 */
[----:B-1----:R-:W2:Y:S04]  /*4e5b0*/  LDL.LU R108, [R1+0x1ae4] ;  /* 0x001ae400016c7983 */ /* 0x002ea80000300800 */
[----:B------:R1:W-:Y:S01]  /*4e5c0*/  LDGSTS.E [R3+0x14000], desc[UR60][R114.64], P1 ;  /* 0x1400000072037fae */ /* 0x0003e2000892187c */
[----:B---3--:R-:W-:-:S03]  /*4e5d0*/  IMAD.MOV.U32 R106, RZ, RZ, R104 ;  /* 0x000000ffff6a7224 */ /* 0x008fc600078e0068 */
[----:B------:R-:W3:Y:S04]  /*4e5e0*/  LDL.LU R110, [R1+0x1aec] ;  /* 0x001aec00016e7983 */ /* 0x000ee80000300800 */
[----:B------:R-:W-:Y:S01]  /*4e5f0*/  LDGSTS.E [R3+0x18000], desc[UR60][R106.64], P1 ;  /* 0x180000006a037fae */ /* 0x000fe2000892187c */
[----:B------:R-:W-:-:S05]  /*4e600*/  IADD3 R102, P0, R102, R4, RZ ;  /* 0x0000000466667210 */ /* 0x000fca0007f1e0ff */
[----:B------:R-:W-:Y:S01]  /*4e610*/  IMAD.X R105, R105, 0x1, R0, P0 ;  /* 0x0000000169697824 */ /* 0x000fe200000e0600 */
[----:B------:R-:W4:Y:S01]  /*4e620*/  LDL.LU R106, [R1+0x1af0] ;  /* 0x001af000016a7983 */ /* 0x000f220000300800 */
[----:B-1----:R-:W-:Y:S02]  /*4e630*/  IMAD.MOV.U32 R114, RZ, RZ, R102 ;  /* 0x000000ffff727224 */ /* 0x002fe400078e0066 */
[----:B------:R-:W-:Y:S01]  /*4e640*/  IMAD.MOV.U32 R115, RZ, RZ, R105 ;  /* 0x000000ffff737224 */ /* 0x000fe200078e0069 */
[----:B------:R-:W3:Y:S04]  /*4e650*/  LDL.LU R107, [R1+0x1af4] ;  /* 0x001af400016b7983 */ /* 0x000ee80000300800 */
[----:B------:R-:W3:Y:S04]  /*4e660*/  LDL.LU R104, [R1+0x1af8] ;  /* 0x001af80001687983 */ /* 0x000ee80000300800 */
[----:B------:R1:W-:Y:S04]  /*4e670*/  LDGSTS.E [R3+0x1c000], desc[UR60][R114.64], P1 ;  /* 0x1c00000072037fae */ /* 0x0003e8000892187c */
[----:B------:R-:W-:Y:S01]  /*4e680*/  STL [R1+0x1ad0], R102 ;  /* 0x001ad06601007387 */ /* 0x000fe20000100800 */
[----:B------:R-:W-:-:S03]  /*4e690*/  IADD3 R103, P1, R103, R4, RZ ;  /* 0x0000000467677210 */ /* 0x000fc60007f3e0ff */
[----:B------:R1:W-:Y:S01]  /*4e6a0*/  STL [R1+0x1acc], R105 ;  /* 0x001acc6901007387 */ /* 0x0003e20000100800 */
[----:B------:R-:W-:-:S03]  /*4e6b0*/  IADD3 R111, P2, R111, R4, RZ ;  /* 0x000000046f6f7210 */ /* 0x000fc60007f5e0ff */
[----:B-1----:R-:W3:Y:S01]  /*4e6c0*/  LDL.LU R105, [R1+0x1b00] ;  /* 0x001b000001697983 */ /* 0x002ee20000300800 */
[----:B------:R-:W-:-:S03]  /*4e6d0*/  IMAD.X R109, R109, 0x1, R0, P1 ;  /* 0x000000016d6d7824 */ /* 0x000fc600008e0600 */
[----:B------:R-:W3:Y:S01]  /*4e6e0*/  LDL.LU R102, [R1+0x1b08] ;  /* 0x001b080001667983 */ /* 0x000ee20000300800 */
[----:B------:R-:W-:-:S03]  /*4e6f0*/  IMAD.MOV.U32 R115, RZ, RZ, R109 ;  /* 0x000000ffff737224 */ /* 0x000fc600078e006d */
[----:B------:R-:W-:Y:S01]  /*4e700*/  STL [R1+0x1ad8], R103 ;  /* 0x001ad86701007387 */ /* 0x000fe20000100800 */
[----:B------:R-:W-:-:S03]  /*4e710*/  IMAD.MOV.U32 R114, RZ, RZ, R103 ;  /* 0x000000ffff727224 */ /* 0x000fc600078e0067 */
[----:B------:R1:W-:Y:S01]  /*4e720*/  STL [R1+0x1ad4], R109 ;  /* 0x001ad46d01007387 */ /* 0x0003e20000100800 */
[----:B------:R-:W-:-:S03]  /*4e730*/  IADD3.X R112, R112, R0, RZ, P2, !PT ;  /* 0x0000000070707210 */ /* 0x000fc600017fe4ff */
[----:B------:R-:W-:Y:S04]  /*4e740*/  STL [R1+0x1ae0], R111 ;  /* 0x001ae06f01007387 */ /* 0x000fe80000100800 */
[----:B-1----:R-:W3:Y:S04]  /*4e750*/  LDL.LU R109, [R1+0x1afc] ;  /* 0x001afc00016d7983 */ /* 0x002ee80000300800 */
[----:B------:R1:W-:Y:S04]  /*4e760*/  STL [R1+0x1adc], R112 ;  /* 0x001adc7001007387 */ /* 0x0003e80000100800 */
[----:B------:R-:W3:Y:S01]  /*4e770*/  LDL.LU R103, [R1+0x1b04] ;  /* 0x001b040001677983 */ /* 0x000ee20000300800 */
        /* <DEDUP_REMOVED lines=14> */
[----:B--2---:R-:W-:-:S05]  /*4e860*/  IMAD.X R108, R108, 0x1, R0, P1 ;  /* 0x000000016c6c7824 */ /* 0x004fca00008e0600 */
[----:B------:R1:W-:Y:S01]  /*4e870*/  STL [R1+0x1ae4], R108 ;  /* 0x001ae46c01007387 */ /* 0x0003e20000100800 */
[----:B------:R-:W-:-:S03]  /*4e880*/  IMAD.MOV.U32 R113, RZ, RZ, R108 ;  /* 0x000000ffff717224 */ /* 0x000fc600078e006c */
[----:B------:R-:W2:Y:S01]  /*4e890*/  LDL.LU R11, [R1+0x1b10] ;  /* 0x001b1000010b7983 */ /* 0x000ea20000300800 */
[----:B----4-:R-:W-:-:S03]  /*4e8a0*/  IADD3 R106, P2, R106, R4, RZ ;  /* 0x000000046a6a7210 */ /* 0x010fc60007f5e0ff */
[----:B-1----:R-:W4:Y:S02]  /*4e8b0*/  LDL.LU R108, [R1+0x1b0c] ;  /* 0x001b0c00016c7983 */ /* 0x002f240000300800 */
[----:B---3--:R-:W-:Y:S01]  /*4e8c0*/  IMAD.X R110, R110, 0x1, R0, P2 ;  /* 0x000000016e6e7824 */ /* 0x008fe200010e0600 */
[----:B------:R-:W-:Y:S01]  /*4e8d0*/  IADD3 R104, P3, R104, R4, RZ ;  /* 0x0000000468687210 */ /* 0x000fe20007f7e0ff */
[----:B------:R-:W-:Y:S02]  /*4e8e0*/  STL [R1+0x1af0], R106 ;  /* 0x001af06a01007387 */ /* 0x000fe40000100800 */
[----:B------:R-:W-:Y:S02]  /*4e8f0*/  IMAD.MOV.U32 R111, RZ, RZ, R110 ;  /* 0x000000ffff6f7224 */ /* 0x000fe400078e006e */
[----:B------:R1:W-:Y:S01]  /*4e900*/  STL [R1+0x1aec], R110 ;  /* 0x001aec6e01007387 */ /* 0x0003e20000100800 */
[----:B------:R-:W-:Y:S01]  /*4e910*/  IMAD.X R107, R107, 0x1, R0, P3 ;  /* 0x000000016b6b7824 */ /* 0x000fe200018e0600 */
[----:B------:R-:W-:-:S02]  /*4e920*/  ISETP.NE.U32.AND P1, PT, RZ, UR4, PT ;  /* 0x00000004ff007c0c */ /* 0x000fc4000bf25070 */
[----:B------:R-:W-:Y:S01]  /*4e930*/  LDGSTS.E [R3+0x18004], desc[UR60][R112.64], P0 ;  /* 0x1800400070037fae */ /* 0x000fe2000812187c */
[----:B-1----:R-:W-:-:S03]  /*4e940*/  IMAD.MOV.U32 R110, RZ, RZ, R106 ;  /* 0x000000ffff6e7224 */ /* 0x002fc600078e006a */
[----:B------:R-:W-:Y:S04]  /*4e950*/  STL [R1+0x1af8], R104 ;  /* 0x001af86801007387 */ /* 0x000fe80000100800 */
[----:B------:R1:W-:Y:S04]  /*4e960*/  LDGSTS.E [R3+0x1c004], desc[UR60][R110.64], P0 ;  /* 0x1c0040006e037fae */ /* 0x0003e8000812187c */
[----:B------:R3:W-:Y:S01]  /*4e970*/  STL [R1+0x1af4], R107 ;  /* 0x001af46b01007387 */ /* 0x0007e20000100800 */
[----:B------:R-:W-:-:S03]  /*4e980*/  IADD3 R105, P0, R105, R4, RZ ;  /* 0x0000000469697210 */ /* 0x000fc60007f1e0ff */
[----:B------:R-:W4:Y:S01]  /*4e990*/  LDL.LU R113, [R1+0x1b18] ;  /* 0x001b180001717983 */ /* 0x000f220000300800 */
[----:B------:R-:W-:-:S03]  /*4e9a0*/  IADD3 R102, P2, R102, R4, RZ ;  /* 0x0000000466667210 */ /* 0x000fc60007f5e0ff */
[----:B------:R-:W4:Y:S01]  /*4e9b0*/  LDL.LU R106, [R1+0x1b20] ;  /* 0x001b2000016a7983 */ /* 0x000f220000300800 */
[----:B-1----:R-:W-:Y:S01]  /*4e9c0*/  MOV R110, R104 ;  /* 0x00000068006e7202 */ /* 0x002fe20000000f00 */
[----:B------:R-:W-:Y:S02]  /*4e9d0*/  IMAD.MOV.U32 R111, RZ, RZ, R107 ;  /* 0x000000ffff6f7224 */ /* 0x000fe400078e006b */
[----:B------:R-:W4:Y:S04]  /*4e9e0*/  LDL.LU R114, [R1+0x1b14] ;  /* 0x001b140001727983 */ /* 0x000f280000300800 */
[----:B---3--:R-:W3:Y:S04]  /*4e9f0*/  LDL.LU R107, [R1+0x1b1c] ;  /* 0x001b1c00016b7983 */ /* 0x008ee80000300800 */
[----:B------:R-:W3:Y:S01]  /*4ea00*/  LDL.LU R104, [R1+0x1b28] ;  /* 0x001b280001687983 */ /* 0x000ee20000300800 */
[----:B------:R-:W-:-:S03]  /*4ea10*/  IMAD.X R109, R109, 0x1, R0, P0 ;  /* 0x000000016d6d7824 */ /* 0x000fc600000e0600 */
[----:B------:R1:W-:Y:S04]  /*4ea20*/  STL [R1+0x1b00], R105 ;  /* 0x001b006901007387 */ /* 0x0003e80000100800 */
[----:B------:R-:W-:Y:S01]  /*4ea30*/  STL [R1+0x1afc], R109 ;  /* 0x001afc6d01007387 */ /* 0x000fe20000100800 */
[----:B------:R-:W-:-:S03]  /*4ea40*/  IMAD.X R103, R103, 0x1, R0, P2 ;  /* 0x0000000167677824 */ /* 0x000fc600010e0600 */
[----:B------:R1:W-:Y:S04]  /*4ea50*/  LDGSTS.E [R3+0x10008], desc[UR60][R110.64], P1 ;  /* 0x100080006e037fae */ /* 0x0003e8000892187c */
[----:B------:R-:W-:Y:S04]  /*4ea60*/  STL [R1+0x1b08], R102 ;  /* 0x001b086601007387 */ /* 0x000fe80000100800 */
[----:B------:R1:W-:Y:S02]  /*4ea70*/  STL [R1+0x1b04], R103 ;  /* 0x001b046701007387 */ /* 0x0003e40000100800 */
[----:B-1----:R-:W-:-:S02]  /*4ea80*/  IMAD.MOV.U32 R110, RZ, RZ, R105 ;  /* 0x000000ffff6e7224 */ /* 0x002fc400078e0069 */
[----:B------:R-:W3:Y:S01]  /*4ea90*/  LDL.LU R105, [R1+0x1b24] ;  /* 0x001b240001697983 */ /* 0x000ee20000300800 */
[----:B------:R-:W-:-:S05]  /*4eaa0*/  IMAD.MOV.U32 R111, RZ, RZ, R109 ;  /* 0x000000ffff6f7224 */ /* 0x000fca00078e006d */
[----:B------:R-:W-:Y:S04]  /*4eab0*/  LDGSTS.E [R3+0x14008], desc[UR60][R110.64], P1 ;  /* 0x140080006e037fae */ /* 0x000fe8000892187c */
[----:B------:R-:W-:Y:S04]  /*4eac0*/  LDGSTS.E [R3+0x18008], desc[UR60][R102.64], P1 ;  /* 0x1800800066037fae */ /* 0x000fe8000892187c */
[----:B------:R-:W3:Y:S04]  /*4ead0*/  LDL.LU R103, [R1+0x1b2c] ;  /* 0x001b2c0001677983 */ /* 0x000ee80000300800 */
[----:B------:R-:W3:Y:S04]  /*4eae0*/  LDL.LU R102, [R1+0x1b30] ;  /* 0x001b300001667983 */ /* 0x000ee80000300800 */
[----:B------:R-:W3:Y:S04]  /*4eaf0*/  LDL.LU R112, [R1+0x1eb4] ;  /* 0x001eb40001707983 */ /* 0x000ee80000300800 */
[----:B------:R-:W3:Y:S01]  /*4eb00*/  LDL.LU R111, [R1+0x1eb8] ;  /* 0x001eb800016f7983 */ /* 0x000ee20000300800 */
[----:B------:R-:W-:-:S04]  /*4eb10*/  UISETP.GT.AND UP1, UPT, UR6, 0x33, UPT ;  /* 0x000000330600788c */ /* 0x000fc8000bf24270 */
[----:B------:R-:W-:-:S04]  /*4eb20*/  USEL UR4, URZ, 0x4, !UP1 ;  /* 0x000000043f047887 */ /* 0x000fc8000c800000 */
[----:B------:R-:W-:Y:S01]  /*4eb30*/  USEL UR4, UR4, URZ, !UP0 ;  /* 0x0000003f04047287 */ /* 0x000fe2000c000000 */
[----:B--2---:R-:W-:-:S05]  /*4eb40*/  IADD3 R11, P0, R11, R4, RZ ;  /* 0x000000040b0b7210 */ /* 0x004fca0007f1e0ff */
[----:B------:R-:W-:Y:S01]  /*4eb50*/  STL [R1+0x1b10], R11 ;  /* 0x001b100b01007387 */ /* 0x000fe20000100800 */
[----:B----4-:R-:W-:-:S05]  /*4eb60*/  IADD3.X R108, R108, R0, RZ, P0, !PT ;  /* 0x000000006c6c7210 */ /* 0x010fca00007fe4ff */
[----:B------:R1:W-:Y:S01]  /*4eb70*/  STL [R1+0x1b0c], R108 ;  /* 0x001b0c6c01007387 */ /* 0x0003e20000100800 */
[----:B------:R-:W-:Y:S01]  /*4eb80*/  IMAD.MOV.U32 R109, RZ, RZ, R108 ;  /* 0x000000ffff6d7224 */ /* 0x000fe200078e006c */
[----:B------:R-:W-:Y:S02]  /*4eb90*/  ISETP.NE.U32.AND P0, PT, RZ, UR4, PT ;  /* 0x00000004ff007c0c */ /* 0x000fe4000bf05070 */
[----:B------:R-:W2:Y:S01]  /*4eba0*/  LDL.LU R110, [R1+0x1ebc] ;  /* 0x001ebc00016e7983 */ /* 0x000ea20000300800 */
[----:B-1----:R-:W-:-:S05]  /*4ebb0*/  IMAD.MOV.U32 R108, RZ, RZ, R11 ;  /* 0x000000ffff6c7224 */ /* 0x002fca00078e000b */
[----:B------:R-:W-:Y:S04]  /*4ebc0*/  LDGSTS.E [R3+0x1c008], desc[UR60][R108.64], P1 ;  /* 0x1c0080006c037fae */ /* 0x000fe8000892187c */
[----:B------:R-:W4:Y:S01]  /*4ebd0*/  LDL.LU R109, [R1+0x1ec0] ;  /* 0x001ec000016d7983 */ /* 0x000f220000300800 */
[----:B------:R-:W-:-:S03]  /*4ebe0*/  IADD3 R113, P1, R113, R4, RZ ;  /* 0x0000000471717210 */ /* 0x000fc60007f3e0ff */
[----:B------:R-:W2:Y:S01]  /*4ebf0*/  LDL.LU R108, [R1+0x1ec4] ;  /* 0x001ec400016c7983 */ /* 0x000ea20000300800 */
[----:B------:R-:W-:-:S03]  /*4ec00*/  IADD3 R106, P2, R106, R4, RZ ;  /* 0x000000046a6a7210 */ /* 0x000fc60007f5e0ff */
[----:B------:R-:W2:Y:S01]  /*4ec10*/  LDL.LU R11, [R1+0x1ec8] ;  /* 0x001ec800010b7983 */ /* 0x000ea20000300800 */
[----:B------:R-:W-:-:S03]  /*4ec20*/  IMAD.X R114, R114, 0x1, R0, P1 ;  /* 0x0000000172727824 */ /* 0x000fc600008e0600 */
[----:B------:R-:W-:Y:S01]  /*4ec30*/  STL [R1+0x1b18], R113 ;  /* 0x001b187101007387 */ /* 0x000fe20000100800 */
[----:B------:R-:W-:-:S03]  /*4ec40*/  IMAD.MOV.U32 R115, RZ, RZ, R114 ;  /* 0x000000ffff737224 */ /* 0x000fc600078e0072 */
[----:B------:R1:W-:Y:S01]  /*4ec50*/  STL [R1+0x1b14], R114 ;  /* 0x001b147201007387 */ /* 0x0003e20000100800 */
[----:B---3--:R-:W-:Y:S01]  /*4ec60*/  IADD3 R104, P1, R104, R4, RZ ;  /* 0x0000000468687210 */ /* 0x008fe20007f3e0ff */
[----:B------:R-:W-:Y:S02]  /*4ec70*/  IMAD.X R107, R107, 0x1, R0, P2 ;  /* 0x000000016b6b7824 */ /* 0x000fe400010e0600 */
[----:B------:R3:W-:Y:S01]  /*4ec80*/  STL [R1+0x1b20], R106 ;  /* 0x001b206a01007387 */ /* 0x0007e20000100800 */
[----:B-1----:R-:W-:-:S03]  /*4ec90*/  MOV R114, R113 ;  /* 0x0000007100727202 */ /* 0x002fc60000000f00 */
[----:B------:R1:W-:Y:S04]  /*4eca0*/  STL [R1+0x1b1c], R107 ;  /* 0x001b1c6b01007387 */ /* 0x0003e80000100800 */
[----:B------:R-:W-:Y:S04]  /*4ecb0*/  LDGSTS.E [R3+0x1000c], desc[UR60][R114.64], P0 ;  /* 0x1000c00072037fae */ /* 0x000fe8000812187c */
[----:B------:R3:W-:Y:S04]  /*4ecc0*/  LDGSTS.E [R3+0x1400c], desc[UR60][R106.64], P0 ;  /* 0x1400c0006a037fae */ /* 0x0007e8000812187c */
[----:B------:R1:W-:Y:S01]  /*4ecd0*/  STL [R1+0x1b28], R104 ;  /* 0x001b286801007387 */ /* 0x0003e20000100800 */
[----:B------:R-:W-:-:S02]  /*4ece0*/  IMAD.X R105, R105, 0x1, R0, P1 ;  /* 0x0000000169697824 */ /* 0x000fc400008e0600 */
[----:B---3--:R-:W-:Y:S02]  /*4ecf0*/  IMAD.MOV.U32 R106, RZ, RZ, R104 ;  /* 0x000000ffff6a7224 */ /* 0x008fe400078e0068 */
[----:B-1----:R-:W-:Y:S01]  /*4ed00*/  IMAD.MOV.U32 R107, RZ, RZ, R105 ;  /* 0x000000ffff6b7224 */ /* 0x002fe200078e0069 */
[----:B------:R1:W-:Y:S04]  /*4ed10*/  STL [R1+0x1b24], R105 ;  /* 0x001b246901007387 */ /* 0x0003e80000100800 */
[----:B------:R-:W3:Y:S04]  /*4ed20*/  LDL.LU R104, [R1+0x1ed0] ;  /* 0x001ed00001687983 */ /* 0x000ee80000300800 */
[----:B------:R-:W-:Y:S04]  /*4ed30*/  LDGSTS.E [R3+0x1800c], desc[UR60][R106.64], P0 ;  /* 0x1800c0006a037fae */ /* 0x000fe8000812187c */
[----:B------:R-:W3:Y:S01]  /*4ed40*/  LDL.LU R106, [R1+0x1ecc] ;  /* 0x001ecc00016a7983 */ /* 0x000ee20000300800 */
[----:B------:R-:W-:-:S05]  /*4ed50*/  IADD3 R102, P2, R102, R4, RZ ;  /* 0x0000000466667210 */ /* 0x000fca0007f5e0ff */
[--C-:B------:R-:W-:Y:S01]  /*4ed60*/  IMAD.X R103, R103, 0x1, R0.reuse, P2 ;  /* 0x0000000167677824 */ /* 0x100fe200010e0600 */
[----:B------:R-:W-:Y:S01]  /*4ed70*/  IADD3 R111, P3, R111, R4, RZ ;  /* 0x000000046f6f7210 */ /* 0x000fe20007f7e0ff */
[----:B------:R1:W-:Y:S04]  /*4ed80*/  STL [R1+0x1b30], R102 ;  /* 0x001b306601007387 */ /* 0x0003e80000100800 */
[----:B------:R-:W-:Y:S01]  /*4ed90*/  IMAD.X R112, R112, 0x1, R0, P3 ;  /* 0x0000000170707824 */ /* 0x000fe200018e0600 */
[----:B------:R1:W-:Y:S01]  /*4eda0*/  STL [R1+0x1b2c], R103 ;  /* 0x001b2c6701007387 */ /* 0x0003e20000100800 */
[----:B------:R-:W-:-:S03]  /*4edb0*/  MOV R114, R102 ;  /* 0x0000006600727202 */ /* 0x000fc60000000f00 */
[----:B------:R-:W-:Y:S04]  /*4edc0*/  STL [R1+0x1eb8], R111 ;  /* 0x001eb86f01007387 */ /* 0x000fe80000100800 */
[----:B-1----:R-:W3:Y:S04]  /*4edd0*/  LDL.LU R105, [R1+0x1ed8] ;  /* 0x001ed80001697983 */ /* 0x002ee80000300800 */
[----:B------:R1:W-:Y:S04]  /*4ede0*/  STL [R1+0x1eb4], R112 ;  /* 0x001eb47001007387 */ /* 0x0003e80000100800 */
[----:B------:R-:W3:Y:S01]  /*4edf0*/  LDL.LU R102, [R1+0x1ee0] ;  /* 0x001ee00001667983 */ /* 0x000ee20000300800 */
[----:B------:R-:W-:-:S03]  /*4ee00*/  IMAD.MOV.U32 R115, RZ, RZ, R103 ;  /* 0x000000ffff737224 */ /* 0x000fc600078e0067 */
[----:B------:R-:W3:Y:S04]  /*4ee10*/  LDL.LU R107, [R1+0x1ed4] ;  /* 0x001ed400016b7983 */ /* 0x000ee80000300800 */
[----:B------:R-:W3:Y:S01]  /*4ee20*/  LDL.LU R103, [R1+0x1edc] ;  /* 0x001edc0001677983 */ /* 0x000ee20000300800 */
[----:B------:R-:W-:-:S03]  /*4ee30*/  UISETP.GT.AND UP1, UPT, UR6, 0x50, UPT ;  /* 0x000000500600788c */ /* 0x000fc6000bf24270 */
[----:B------:R3:W-:Y:S01]  /*4ee40*/  LDGSTS.E [R3+0x1c00c], desc[UR60][R114.64], P0 ;  /* 0x1c00c00072037fae */ /* 0x0007e2000812187c */
[----:B------:R-:W-:-:S04]  /*4ee50*/  USEL UR4, URZ, 0x4, !UP1 ;  /* 0x000000043f047887 */ /* 0x000fc8000c800000 */
[----:B------:R-:W-:-:S06]  /*4ee60*/  USEL UR4, UR4, URZ, !UP0 ;  /* 0x0000003f04047287 */ /* 0x000fcc000c000000 */
[----:B------:R-:W-:Y:S01]  /*4ee70*/  ISETP.NE.U32.AND P1, PT, RZ, UR4, PT ;  /* 0x00000004ff007c0c */ /* 0x000fe2000bf25070 */
[----:B------:R-:W-:Y:S02]  /*4ee80*/  IMAD.MOV.U32 R113, RZ, RZ, R112 ;  /* 0x000000ffff717224 */ /* 0x000fe400078e0070 */
[----:B-1----:R-:W-:Y:S01]  /*4ee90*/  IMAD.MOV.U32 R112, RZ, RZ, R111 ;  /* 0x000000ffff707224 */ /* 0x002fe200078e006f */
[----:B------:R-:W-:-:S09]  /*4eea0*/  UISETP.GT.AND UP1, UPT, UR6, 0x51, UPT ;  /* 0x000000510600788c */ /* 0x000fd2000bf24270 */
[----:B------:R-:W-:Y:S01]  /*4eeb0*/  LDGSTS.E [R3+0x20000], desc[UR60][R112.64], P1 ;  /* 0x2000000070037fae */ /* 0x000fe2000892187c */
[----:B------:R-:W-:-:S04]  /*4eec0*/  USEL UR4, URZ, 0x4, !UP1 ;  /* 0x000000043f047887 */ /* 0x000fc8000c800000 */
[----:B------:R-:W-:Y:S01]  /*4eed0*/  USEL UR4, UR4, URZ, !UP0 ;  /* 0x0000003f04047287 */ /* 0x000fe2000c000000 */
[----:B----4-:R-:W-:-:S05]  /*4eee0*/  IADD3 R109, P0, R109, R4, RZ ;  /* 0x000000046d6d7210 */ /* 0x010fca0007f1e0ff */
[--C-:B--2---:R-:W-:Y:S01]  /*4eef0*/  IMAD.X R110, R110, 0x1, R0.reuse, P0 ;  /* 0x000000016e6e7824 */ /* 0x104fe200000e0600 */
[----:B------:R-:W-:Y:S01]  /*4ef00*/  IADD3 R11, P2, R11, R4, RZ ;  /* 0x000000040b0b7210 */ /* 0x000fe20007f5e0ff */
[----:B------:R-:W-:Y:S03]  /*4ef10*/  STL [R1+0x1ec0], R109 ;  /* 0x001ec06d01007387 */ /* 0x000fe60000100800 */
[----:B------:R-:W-:Y:S01]  /*4ef20*/  MOV R111, R110 ;  /* 0x0000006e006f7202 */ /* 0x000fe20000000f00 */
[----:B------:R-:W-:Y:S01]  /*4ef30*/  IMAD.X R108, R108, 0x1, R0, P2 ;  /* 0x000000016c6c7824 */ /* 0x000fe200010e0600 */
[----:B------:R1:W-:Y:S04]  /*4ef40*/  STL [R1+0x1ebc], R110 ;  /* 0x001ebc6e01007387 */ /* 0x0003e80000100800 */
[----:B------:R-:W-:Y:S04]  /*4ef50*/  STL [R1+0x1ec8], R11 ;  /* 0x001ec80b01007387 */ /* 0x000fe80000100800 */
[----:B------:R2:W-:Y:S01]  /*4ef60*/  STL [R1+0x1ec4], R108 ;  /* 0x001ec46c01007387 */ /* 0x0005e20000100800 */
[----:B-1----:R-:W-:-:S02]  /*4ef70*/  IMAD.MOV.U32 R110, RZ, RZ, R109 ;  /* 0x000000ffff6e7224 */ /* 0x002fc400078e006d */
[----:B------:R-:W-:-:S03]  /*4ef80*/  IMAD.MOV.U32 R109, RZ, RZ, R108 ;  /* 0x000000ffff6d7224 */ /* 0x000fc600078e006c */
[----:B------:R-:W-:Y:S01]  /*4ef90*/  LDGSTS.E [R3+0x24000], desc[UR60][R110.64], P1 ;  /* 0x240000006e037fae */ /* 0x000fe2000892187c */
[----:B--2---:R-:W-:-:S05]  /*4efa0*/  IMAD.MOV.U32 R108, RZ, RZ, R11 ;  /* 0x000000ffff6c7224 */ /* 0x004fca00078e000b */
[----:B------:R-:W-:Y:S04]  /*4efb0*/  LDGSTS.E [R3+0x28000], desc[UR60][R108.64], P1 ;  /* 0x280000006c037fae */ /* 0x000fe8000892187c */
[----:B------:R-:W2:Y:S04]  /*4efc0*/  LDL.LU R111, [R1+0x1ee8] ;  /* 0x001ee800016f7983 */ /* 0x000ea80000300800 */
[----:B------:R-:W4:Y:S04]  /*4efd0*/  LDL.LU R112, [R1+0x1ee4] ;  /* 0x001ee40001707983 */ /* 0x000f280000300800 */
[----:B------:R-:W4:Y:S04]  /*4efe0*/  LDL.LU R110, [R1+0x1eec] ;  /* 0x001eec00016e7983 */ /* 0x000f280000300800 */
[----:B------:R-:W4:Y:S01]  /*4eff0*/  LDL.LU R109, [R1+0x1ef0] ;  /* 0x001ef000016d7983 */ /* 0x000f220000300800 */
[----:B---3--:R-:W-:-:S03]  /*4f000*/  IADD3 R104, P0, R104, R4, RZ ;  /* 0x0000000468687210 */ /* 0x008fc60007f1e0ff */
[----:B------:R-:W3:Y:S02]  /*4f010*/  LDL.LU R108, [R1+0x1ef4] ;  /* 0x001ef400016c7983 */ /* 0x000ee40000300800 */
[----:B------:R-:W-:Y:S02]  /*4f020*/  IMAD.MOV.U32 R114, RZ, RZ, R104 ;  /* 0x000000ffff727224 */ /* 0x000fe400078e0068 */
[----:B------:R-:W3:Y:S01]  /*4f030*/  LDL.LU R11, [R1+0x1ef8] ;  /* 0x001ef800010b7983 */ /* 0x000ee20000300800 */
[----:B------:R-:W-:-:S05]  /*4f040*/  IMAD.X R106, R106, 0x1, R0, P0 ;  /* 0x000000016a6a7824 */ /* 0x000fca00000e0600 */
[----:B------:R-:W-:-:S05]  /*4f050*/  MOV R115, R106 ;  /* 0x0000006a00737202 */ /* 0x000fca0000000f00 */
[----:B------:R1:W-:Y:S01]  /*4f060*/  LDGSTS.E [R3+0x2c000], desc[UR60][R114.64], P1 ;  /* 0x2c00000072037fae */ /* 0x0003e2000892187c */
[----:B------:R-:W-:-:S03]  /*4f070*/  ISETP.NE.U32.AND P0, PT, RZ, UR4, PT ;  /* 0x00000004ff007c0c */ /* 0x000fc6000bf05070 */
[----:B------:R-:W-:Y:S01]  /*4f080*/  STL [R1+0x1ed0], R104 ;  /* 0x001ed06801007387 */ /* 0x000fe20000100800 */
[----:B------:R-:W-:-:S03]  /*4f090*/  IADD3 R105, P1, R105, R4, RZ ;  /* 0x0000000469697210 */ /* 0x000fc60007f3e0ff */
[----:B------:R1:W-:Y:S01]  /*4f0a0*/  STL [R1+0x1ecc], R106 ;  /* 0x001ecc6a01007387 */ /* 0x0003e20000100800 */
[----:B------:R-:W-:-:S03]  /*4f0b0*/  IADD3 R102, P2, R102, R4, RZ ;  /* 0x0000000466667210 */ /* 0x000fc60007f5e0ff */
[----:B-1----:R-:W3:Y:S01]  /*4f0c0*/  LDL.LU R106, [R1+0x1f00] ;  /* 0x001f0000016a7983 */ /* 0x002ee20000300800 */
[----:B------:R-:W-:-:S03]  /*4f0d0*/  IMAD.X R107, R107, 0x1, R0, P1 ;  /* 0x000000016b6b7824 */ /* 0x000fc600008e0600 */
[----:B------:R-:W3:Y:S01]  /*4f0e0*/  LDL.LU R104, [R1+0x1f08] ;  /* 0x001f080001687983 */ /* 0x000ee20000300800 */
[----:B------:R-:W-:-:S03]  /*4f0f0*/  IMAD.X R103, R103, 0x1, R0, P2 ;  /* 0x0000000167677824 */ /* 0x000fc600010e0600 */
[----:B------:R-:W-:Y:S01]  /*4f100*/  STL [R1+0x1ed8], R105 ;  /* 0x001ed86901007387 */ /* 0x000fe20000100800 */
[----:B------:R-:W-:-:S03]  /*4f110*/  IMAD.MOV.U32 R115, RZ, RZ, R107 ;  /* 0x000000ffff737224 */ /* 0x000fc600078e006b */
[----:B------:R1:W-:Y:S01]  /*4f120*/  STL [R1+0x1ed4], R107 ;  /* 0x001ed46b01007387 */ /* 0x0003e20000100800 */
[----:B------:R-:W-:-:S03]  /*4f130*/  IMAD.MOV.U32 R114, RZ, RZ, R105 ;  /* 0x000000ffff727224 */ /* 0x000fc600078e0069 */
[----:B------:R-:W-:Y:S04]  /*4f140*/  STL [R1+0x1ee0], R102 ;  /* 0x001ee06601007387 */ /* 0x000fe80000100800 */
[----:B------:R-:W-:Y:S04]  /*4f150*/  LDGSTS.E [R3+0x20004], desc[UR60][R114.64], P0 ;  /* 0x2000400072037fae */ /* 0x000fe8000812187c */
[----:B-1----:R-:W3:Y:S04]  /*4f160*/  LDL.LU R107, [R1+0x1efc] ;  /* 0x001efc00016b7983 */ /* 0x002ee80000300800 */
[----:B------:R1:W-:Y:S04]  /*4f170*/  STL [R1+0x1edc], R103 ;  /* 0x001edc6701007387 */ /* 0x0003e80000100800 */
[----:B------:R-:W3:Y:S04]  /*4f180*/  LDL.LU R105, [R1+0x1f04] ;  /* 0x001f040001697983 */ /* 0x000ee80000300800 */
[----:B------:R-:W-:Y:S04]  /*4f190*/  LDGSTS.E [R3+0x24004], desc[UR60][R102.64], P0 ;  /* 0x2400400066037fae */ /* 0x000fe8000812187c */
[----:B-1----:R-:W3:Y:S04]  /*4f1a0*/  LDL.LU R103, [R1+0x1f0c] ;  /* 0x001f0c0001677983 */ /* 0x002ee80000300800 */
[----:B------:R-:W3:Y:S01]  /*4f1b0*/  LDL.LU R102, [R1+0x1f10] ;  /* 0x001f100001667983 */ /* 0x000ee20000300800 */
[----:B------:R-:W-:-:S04]  /*4f1c0*/  UISETP.GT.AND UP1, UPT, UR6, 0x52, UPT ;  /* 0x000000520600788c */ /* 0x000fc8000bf24270 */
[----:B------:R-:W-:-:S04]  /*4f1d0*/  USEL UR4, URZ, 0x4, !UP1 ;  /* 0x000000043f047887 */ /* 0x000fc8000c800000 */
[----:B------:R-:W-:Y:S01]  /*4f1e0*/  USEL UR4, UR4, URZ, !UP0 ;  /* 0x0000003f04047287 */ /* 0x000fe2000c000000 */
[----:B--2---:R-:W-:-:S05]  /*4f1f0*/  IADD3 R111, P1, R111, R4, RZ ;  /* 0x000000046f6f7210 */ /* 0x004fca0007f3e0ff */
[--C-:B----4-:R-:W-:Y:S01]  /*4f200*/  IMAD.X R112, R112, 0x1, R0.reuse, P1 ;  /* 0x0000000170707824 */ /* 0x110fe200008e0600 */
[----:B------:R-:W-:Y:S01]  /*4f210*/  IADD3 R109, P2, R109, R4, RZ ;  /* 0x000000046d6d7210 */ /* 0x000fe20007f5e0ff */
[----:B------:R-:W-:Y:S03]  /*4f220*/  STL [R1+0x1ee8], R111 ;  /* 0x001ee86f01007387 */ /* 0x000fe60000100800 */
[----:B------:R-:W-:Y:S01]  /*4f230*/  MOV R113, R112 ;  /* 0x0000007000717202 */ /* 0x000fe20000000f00 */
[--C-:B------:R-:W-:Y:S01]  /*4f240*/  IMAD.X R110, R110, 0x1, R0.reuse, P2 ;  /* 0x000000016e6e7824 */ /* 0x100fe200010e0600 */
[----:B------:R1:W-:Y:S01]  /*4f250*/  STL [R1+0x1ee4], R112 ;  /* 0x001ee47001007387 */ /* 0x0003e20000100800 */
[----:B---3--:R-:W-:Y:S02]  /*4f260*/  IADD3 R11, P3, R11, R4, RZ ;  /* 0x000000040b0b7210 */ /* 0x008fe40007f7e0ff */
[----:B------:R-:W-:Y:S01]  /*4f270*/  ISETP.NE.U32.AND P1, PT, RZ, UR4, PT ;  /* 0x00000004ff007c0c */ /* 0x000fe2000bf25070 */
[----:B------:R-:W-:Y:S02]  /*4f280*/  STL [R1+0x1ef0], R109 ;  /* 0x001ef06d01007387 */ /* 0x000fe40000100800 */
[----:B------:R-:W-:-:S02]  /*4f290*/  IMAD.X R108, R108, 0x1, R0, P3 ;  /* 0x000000016c6c7824 */ /* 0x000fc400018e0600 */
[----:B------:R2:W-:Y:S01]  /*4f2a0*/  STL [R1+0x1eec], R110 ;  /* 0x001eec6e01007387 */ /* 0x0005e20000100800 */
[----:B-1----:R-:W-:Y:S02]  /*4f2b0*/  IMAD.MOV.U32 R112, RZ, RZ, R111 ;  /* 0x000000ffff707224 */ /* 0x002fe400078e006f */
[----:B------:R-:W-:Y:S01]  /*4f2c0*/  IMAD.MOV.U32 R111, RZ, RZ, R110 ;  /* 0x000000ffff6f7224 */ /* 0x000fe200078e006e */
[----:B------:R1:W-:Y:S04]  /*4f2d0*/  STL [R1+0x1ef8], R11 ;  /* 0x001ef80b01007387 */ /* 0x0003e80000100800 */
[----:B------:R3:W-:Y:S01]  /*4f2e0*/  LDGSTS.E [R3+0x28004], desc[UR60][R112.64], P0 ;  /* 0x2800400070037fae */ /* 0x0007e2000812187c */
[----:B--2---:R-:W-:-:S03]  /*4f2f0*/  IMAD.MOV.U32 R110, RZ, RZ, R109 ;  /* 0x000000ffff6e7224 */ /* 0x004fc600078e006d */
[----:B------:R2:W-:Y:S04]  /*4f300*/  STL [R1+0x1ef4], R108 ;  /* 0x001ef46c01007387 */ /* 0x0005e80000100800 */
[----:B------:R4:W-:Y:S01]  /*4f310*/  LDGSTS.E [R3+0x2c004], desc[UR60][R110.64], P0 ;  /* 0x2c0040006e037fae */ /* 0x0009e2000812187c */
[----:B---3--:R-:W-:Y:S01]  /*4f320*/  MOV R112, R11 ;  /* 0x0000000b00707202 */ /* 0x008fe20000000f00 */
[----:B------:R-:W-:-:S05]  /*4f330*/  IMAD.MOV.U32 R113, RZ, RZ, R108 ;  /* 0x000000ffff717224 */ /* 0x000fca00078e006c */
[----:B------:R3:W-:Y:S04]  /*4f340*/  LDGSTS.E [R3+0x20008], desc[UR60][R112.64], P1 ;  /* 0x2000800070037fae */ /* 0x0007e8000892187c */
[----:B------:R-:W4:Y:S04]  /*4f350*/  LDL.LU R111, [R1+0x1f18] ;  /* 0x001f1800016f7983 */ /* 0x000f280000300800 */
[----:B------:R-:W3:Y:S01]  /*4f360*/  LDL.LU R109, [R1+0x1f20] ;  /* 0x001f2000016d7983 */ /* 0x000ee20000300800 */
[----:B------:R-:W-:-:S03]  /*4f370*/  IADD3 R106, P0, R106, R4, RZ ;  /* 0x000000046a6a7210 */ /* 0x000fc60007f1e0ff */
[----:B------:R-:W3:Y:S01]  /*4f380*/  LDL.LU R112, [R1+0x1f14] ;  /* 0x001f140001707983 */ /* 0x000ee20000300800 */
[----:B------:R-:W-:-:S03]  /*4f390*/  IADD3 R104, P2, R104, R4, RZ ;  /* 0x0000000468687210 */ /* 0x000fc60007f5e0ff */
[----:B------:R-:W3:Y:S04]  /*4f3a0*/  LDL.LU R110, [R1+0x1f1c] ;  /* 0x001f1c00016e7983 */ /* 0x000ee80000300800 */
[----:B-1----:R-:W3:Y:S04]  /*4f3b0*/  LDL.LU R11, [R1+0x1f28] ;  /* 0x001f2800010b7983 */ /* 0x002ee80000300800 */
[----:B------:R1:W-:Y:S01]  /*4f3c0*/  STL [R1+0x1f00], R106 ;  /* 0x001f006a01007387 */ /* 0x0003e20000100800 */
[----:B------:R-:W-:-:S05]  /*4f3d0*/  IMAD.X R107, R107, 0x1, R0, P0 ;  /* 0x000000016b6b7824 */ /* 0x000fca00000e0600 */
[----:B------:R1:W-:Y:S01]  /*4f3e0*/  STL [R1+0x1efc], R107 ;  /* 0x001efc6b01007387 */ /* 0x0003e20000100800 */
[----:B------:R-:W-:-:S03]  /*4f3f0*/  IMAD.X R105, R105, 0x1, R0, P2 ;  /* 0x0000000169697824 */ /* 0x000fc600010e0600 */
[----:B------:R-:W-:Y:S04]  /*4f400*/  STL [R1+0x1f08], R104 ;  /* 0x001f086801007387 */ /* 0x000fe80000100800 */
[----:B------:R1:W-:Y:S04]  /*4f410*/  STL [R1+0x1f04], R105 ;  /* 0x001f046901007387 */ /* 0x0003e80000100800 */
[----:B--2---:R-:W2:Y:S04]  /*4f420*/  LDL.LU R108, [R1+0x1f24] ;  /* 0x001f2400016c7983 */ /* 0x004ea80000300800 */
[----:B------:R2:W-:Y:S04]  /*4f430*/  LDGSTS.E [R3+0x24008], desc[UR60][R106.64], P1 ;  /* 0x240080006a037fae */ /* 0x0005e8000892187c */
[----:B------:R2:W-:Y:S01]  /*4f440*/  LDGSTS.E [R3+0x28008], desc[UR60][R104.64], P1 ;  /* 0x2800800068037fae */ /* 0x0005e2000892187c */
[----:B------:R-:W-:-:S05]  /*4f450*/  IADD3 R102, P0, R102, R4, RZ ;  /* 0x0000000466667210 */ /* 0x000fca0007f1e0ff */
[----:B------:R-:W-:Y:S01]  /*4f460*/  IMAD.X R103, R103, 0x1, R0, P0 ;  /* 0x0000000167677824 */ /* 0x000fe200000e0600 */
[----:B------:R-:W-:Y:S04]  /*4f470*/  STL [R1+0x1f10], R102 ;  /* 0x001f106601007387 */ /* 0x000fe80000100800 */
[----:B------:R1:W-:Y:S04]  /*4f480*/  STL [R1+0x1f0c], R103 ;  /* 0x001f0c6701007387 */ /* 0x0003e80000100800 */
[----:B------:R-:W2:Y:S04]  /*4f490*/  LDL.LU R113, [R1+0x1f30] ;  /* 0x001f300001717983 */ /* 0x000ea80000300800 */
[----:B-1----:R-:W2:Y:S04]  /*4f4a0*/  LDL.LU R106, [R1+0x22b8] ;  /* 0x0022b800016a7983 */ /* 0x002ea80000300800 */
[----:B------:R-:W2:Y:S04]  /*4f4b0*/  LDL.LU R114, [R1+0x1f2c] ;  /* 0x001f2c0001727983 */ /* 0x000ea80000300800 */
[----:B------:R-:W2:Y:S04]  /*4f4c0*/  LDL.LU R107, [R1+0x22b4] ;  /* 0x0022b400016b7983 */ /* 0x000ea80000300800 */
[----:B------:R-:W2:Y:S04]  /*4f4d0*/  LDL.LU R105, [R1+0x22bc] ;  /* 0x0022bc0001697983 */ /* 0x000ea80000300800 */
[----:B------:R-:W2:Y:S04]  /*4f4e0*/  LDL.LU R104, [R1+0x22c0] ;  /* 0x0022c00001687983 */ /* 0x000ea80000300800 */
[----:B------:R1:W-:Y:S04]  /*4f4f0*/  LDGSTS.E [R3+0x2c008], desc[UR60][R102.64], P1 ;  /* 0x2c00800066037fae */ /* 0x0003e8000892187c */
[----:B------:R-:W2:Y:S04]  /*4f500*/  LDL.LU R103, [R1+0x22c4] ;  /* 0x0022c40001677983 */ /* 0x000ea80000300800 */
[----:B------:R-:W1:Y:S01]  /*4f510*/  LDL.LU R102, [R1+0x22c8] ;  /* 0x0022c80001667983 */ /* 0x000e620000300800 */
[----:B------:R-:W-:-:S04]  /*4f520*/  UISETP.GT.AND UP1, UPT, UR6, 0x53, UPT ;  /* 0x000000530600788c */ /* 0x000fc8000bf24270 */
[----:B------:R-:W-:-:S04]  /*4f530*/  USEL UR4, URZ, 0x4, !UP1 ;  /* 0x000000043f047887 */ /* 0x000fc8000c800000 */
[----:B------:R-:W-:-:S06]  /*4f540*/  USEL UR4, UR4, URZ, !UP0 ;  /* 0x0000003f04047287 */ /* 0x000fcc000c000000 */
[----:B------:R-:W-:Y:S01]  /*4f550*/  ISETP.NE.U32.AND P0, PT, RZ, UR4, PT ;  /* 0x00000004ff007c0c */ /* 0x000fe2000bf05070 */
[----:B------:R-:W-:-:S04]  /*4f560*/  UISETP.GT.AND UP1, UPT, UR6, 0x70, UPT ;  /* 0x000000700600788c */ /* 0x000fc8000bf24270 */
[----:B------:R-:W-:-:S04]  /*4f570*/  USEL UR4, URZ, 0x4, !UP1 ;  /* 0x000000043f047887 */ /* 0x000fc8000c800000 */
[----:B------:R-:W-:Y:S01]  /*4f580*/  USEL UR4, UR4, URZ, !UP0 ;  /* 0x0000003f04047287 */ /* 0x000fe2000c000000 */
[-C--:B----4-:R-:W-:Y:S02]  /*4f590*/  IADD3 R111, P1, R111, R4.reuse, RZ ;  /* 0x000000046f6f7210 */ /* 0x090fe40007f3e0ff */
[----:B---3--:R-:W-:-:S03]  /*4f5a0*/  IADD3 R109, P2, R109, R4, RZ ;  /* 0x000000046d6d7210 */ /* 0x008fc60007f5e0ff */
[----:B------:R-:W-:Y:S01]  /*4f5b0*/  IMAD.X R112, R112, 0x1, R0, P1 ;  /* 0x0000000170707824 */ /* 0x000fe200008e0600 */
[----:B------:R3:W-:Y:S01]  /*4f5c0*/  STL [R1+0x1f18], R111 ;  /* 0x001f186f01007387 */ /* 0x0007e20000100800 */
[----:B------:R-:W-:-:S03]  /*4f5d0*/  IADD3.X R110, R110, R0, RZ, P2, !PT ;  /* 0x000000006e6e7210 */ /* 0x000fc600017fe4ff */
[----:B------:R-:W-:Y:S01]  /*4f5e0*/  STL [R1+0x1f14], R112 ;  /* 0x001f147001007387 */ /* 0x000fe20000100800 */
[----:B------:R-:W-:Y:S01]  /*4f5f0*/  IADD3 R11, P1, R11, R4, RZ ;  /* 0x000000040b0b7210 */ /* 0x000fe20007f3e0ff */
[----:B------:R-:W-:Y:S02]  /*4f600*/  IMAD.MOV.U32 R116, RZ, RZ, R111 ;  /* 0x000000ffff747224 */ /* 0x000fe400078e006f */
[----:B------:R-:W-:Y:S01]  /*4f610*/  STL [R1+0x1f20], R109 ;  /* 0x001f206d01007387 */ /* 0x000fe20000100800 */
[----:B------:R-:W-:Y:S02]  /*4f620*/  IMAD.MOV.U32 R117, RZ, RZ, R112 ;  /* 0x000000ffff757224 */ /* 0x000fe400078e0070 */
[----:B---3--:R-:W-:Y:S01]  /*4f630*/  IMAD.MOV.U32 R111, RZ, RZ, R110 ;  /* 0x000000ffff6f7224 */ /* 0x008fe200078e006e */
[----:B------:R3:W-:Y:S04]  /*4f640*/  STL [R1+0x1f1c], R110 ;  /* 0x001f1c6e01007387 */ /* 0x0007e80000100800 */
[----:B------:R-:W-:Y:S01]  /*4f650*/  LDGSTS.E [R3+0x2000c], desc[UR60][R116.64], P0 ;  /* 0x2000c00074037fae */ /* 0x000fe2000812187c */
[----:B---3--:R-:W-:-:S03]  /*4f660*/  IMAD.MOV.U32 R110, RZ, RZ, R109 ;  /* 0x000000ffff6e7224 */ /* 0x008fc600078e006d */
[----:B------:R-:W-:Y:S04]  /*4f670*/  STL [R1+0x1f28], R11 ;  /* 0x001f280b01007387 */ /* 0x000fe80000100800 */
[----:B------:R-:W-:Y:S01]  /*4f680*/  LDGSTS.E [R3+0x2400c], desc[UR60][R110.64], P0 ;  /* 0x2400c0006e037fae */ /* 0x000fe2000812187c */
[----:B--2---:R-:W-:-:S05]  /*4f690*/  IMAD.X R108, R108, 0x1, R0, P1 ;  /* 0x000000016c6c7824 */ /* 0x004fca00008e0600 */
[----:B------:R2:W-:Y:S04]  /*4f6a0*/  STL [R1+0x1f24], R108 ;  /* 0x001f246c01007387 */ /* 0x0005e80000100800 */
[----:B------:R-:W3:Y:S01]  /*4f6b0*/  LDL.LU R111, [R1+0x22d0] ;  /* 0x0022d000016f7983 */ /* 0x000ee20000300800 */
[----:B------:R-:W-:-:S03]  /*4f6c0*/  MOV R109, R108 ;  /* 0x0000006c006d7202 */ /* 0x000fc60000000f00 */
[----:B------:R-:W4:Y:S01]  /*4f6d0*/  LDL.LU R112, [R1+0x22cc] ;  /* 0x0022cc0001707983 */ /* 0x000f220000300800 */
[----:B--2---:R-:W-:-:S03]  /*4f6e0*/  IMAD.MOV.U32 R108, RZ, RZ, R11 ;  /* 0x000000ffff6c7224 */ /* 0x004fc600078e000b */
[----:B------:R-:W2:Y:S04]  /*4f6f0*/  LDL.LU R110, [R1+0x22d4] ;  /* 0x0022d400016e7983 */ /* 0x000ea80000300800 */
[----:B------:R-:W-:Y:S01]  /*4f700*/  LDGSTS.E [R3+0x2800c], desc[UR60][R108.64], P0 ;  /* 0x2800c0006c037fae */ /* 0x000fe2000812187c */
[----:B------:R-:W-:-:S05]  /*4f710*/  IADD3 R113, P2, R113, R4, RZ ;  /* 0x0000000471717210 */ /* 0x000fca0007f5e0ff */
[----:B------:R-:W-:Y:S01]  /*4f720*/  IMAD.X R114, R114, 0x1, R0, P2 ;  /* 0x0000000172727824 */ /* 0x000fe200010e0600 */
[----:B------:R-:W2:Y:S04]  /*4f730*/  LDL.LU R109, [R1+0x22d8] ;  /* 0x0022d800016d7983 */ /* 0x000ea80000300800 */
[----:B------:R-:W2:Y:S01]  /*4f740*/  LDL.LU R108, [R1+0x22dc] ;  /* 0x0022dc00016c7983 */ /* 0x000ea20000300800 */
[----:B------:R-:W-:-:S03]  /*4f750*/  IMAD.MOV.U32 R115, RZ, RZ, R114 ;  /* 0x000000ffff737224 */ /* 0x000fc600078e0072 */
[----:B------:R-:W2:Y:S04]  /*4f760*/  LDL.LU R11, [R1+0x22e0] ;  /* 0x0022e000010b7983 */ /* 0x000ea80000300800 */
[----:B------:R-:W-:Y:S01]  /*4f770*/  STL [R1+0x1f30], R113 ;  /* 0x001f307101007387 */ /* 0x000fe20000100800 */
[----:B------:R-:W-:-:S03]  /*4f780*/  ISETP.NE.U32.AND P1, PT, RZ, UR4, PT ;  /* 0x00000004ff007c0c */ /* 0x000fc6000bf25070 */
[----:B------:R1:W-:Y:S01]  /*4f790*/  STL [R1+0x1f2c], R114 ;  /* 0x001f2c7201007387 */ /* 0x0003e20000100800 */
[----:B------:R-:W-:Y:S01]  /*4f7a0*/  IADD3 R106, P3, R106, R4, RZ ;  /* 0x000000046a6a7210 */ /* 0x000fe20007f7e0ff */
[----:B-1----:R-:W-:-:S04]  /*4f7b0*/  IMAD.MOV.U32 R114, RZ, RZ, R113 ;  /* 0x000000ffff727224 */ /* 0x002fc800078e0071 */
[----:B------:R-:W-:Y:S01]  /*4f7c0*/  IMAD.X R107, R107, 0x1, R0, P3 ;  /* 0x000000016b6b7824 */ /* 0x000fe200018e0600 */
[----:B------:R-:W-:Y:S01]  /*4f7d0*/  LDGSTS.E [R3+0x2c00c], desc[UR60][R114.64], P0 ;  /* 0x2c00c00072037fae */ /* 0x000fe2000812187c */
[-C--:B------:R-:W-:Y:S02]  /*4f7e0*/  IADD3 R104, P0, R104, R4.reuse, RZ ;  /* 0x0000000468687210 */ /* 0x080fe40007f1e0ff */
[----:B------:R-:W-:Y:S01]  /*4f7f0*/  IADD3 R102, P2, R102, R4, RZ ;  /* 0x0000000466667210 */ /* 0x000fe20007f5e0ff */
[----:B------:R1:W-:Y:S01]  /*4f800*/  STL [R1+0x22b8], R106 ;  /* 0x0022b86a01007387 */ /* 0x0003e20000100800 */
[----:B------:R-:W-:-:S03]  /*4f810*/  IADD3.X R105, R105, R0, RZ, P0, !PT ;  /* 0x0000000069697210 */ /* 0x000fc600007fe4ff */
[----:B------:R1:W-:Y:S01]  /*4f820*/  STL [R1+0x22b4], R107 ;  /* 0x0022b46b01007387 */ /* 0x0003e20000100800 */
[----:B------:R-:W-:-:S03]  /*4f830*/  IMAD.X R103, R103, 0x1, R0, P2 ;  /* 0x0000000167677824 */ /* 0x000fc600010e0600 */
[----:B------:R1:W-:Y:S04]  /*4f840*/  STL [R1+0x22c0], R104 ;  /* 0x0022c06801007387 */ /* 0x0003e80000100800 */
[----:B------:R1:W-:Y:S04]  /*4f850*/  LDGSTS.E [R3+0x30000], desc[UR60][R106.64], P1 ;  /* 0x300000006a037fae */ /* 0x0003e8000892187c */
[----:B------:R1:W-:Y:S04]  /*4f860*/  STL [R1+0x22bc], R105 ;  /* 0x0022bc6901007387 */ /* 0x0003e80000100800 */
[----:B------:R-:W-:Y:S01]  /*4f870*/  STL [R1+0x22c8], R102 ;  /* 0x0022c86601007387 */ /* 0x000fe20000100800 */
[----:B-1----:R-:W-:-:S02]  /*4f880*/  IMAD.MOV.U32 R106, RZ, RZ, R104 ;  /* 0x000000ffff6a7224 */ /* 0x002fc400078e0068 */
[----:B------:R-:W-:Y:S01]  /*4f890*/  IMAD.MOV.U32 R107, RZ, RZ, R105 ;  /* 0x000000ffff6b7224 */ /* 0x000fe200078e0069 */
[----:B------:R-:W2:Y:S04]  /*4f8a0*/  LDL.LU R104, [R1+0x22e8] ;  /* 0x0022e80001687983 */ /* 0x000ea80000300800 */
[----:B------:R1:W-:Y:S04]  /*4f8b0*/  STL [R1+0x22c4], R103 ;  /* 0x0022c46701007387 */ /* 0x0003e80000100800 */
[----:B------:R-:W-:Y:S04]  /*4f8c0*/  LDGSTS.E [R3+0x34000], desc[UR60][R106.64], P1 ;  /* 0x340000006a037fae */ /* 0x000fe8000892187c */
[----:B------:R-:W-:Y:S04]  /*4f8d0*/  LDGSTS.E [R3+0x38000], desc[UR60][R102.64], P1 ;  /* 0x3800000066037fae */ /* 0x000fe8000892187c */
[----:B------:R-:W2:Y:S04]  /*4f8e0*/  LDL.LU R107, [R1+0x22e4] ;  /* 0x0022e400016b7983 */ /* 0x000ea80000300800 */
[----:B------:R-:W2:Y:S04]  /*4f8f0*/  LDL.LU R106, [R1+0x22ec] ;  /* 0x0022ec00016a7983 */ /* 0x000ea80000300800 */
[----:B------:R-:W2:Y:S04]  /*4f900*/  LDL.LU R105, [R1+0x22f0] ;  /* 0x0022f00001697983 */ /* 0x000ea80000300800 */
[----:B-1----:R-:W2:Y:S04]  /*4f910*/  LDL.LU R103, [R1+0x22f4] ;  /* 0x0022f40001677983 */ /* 0x002ea80000300800 */
[----:B------:R-:W2:Y:S01]  /*4f920*/  LDL.LU R102, [R1+0x22f8] ;  /* 0x0022f80001667983 */ /* 0x000ea20000300800 */
[----:B------:R-:W-:-:S04]  /*4f930*/  UISETP.GT.AND UP1, UPT, UR6, 0x71, UPT ;  /* 0x000000710600788c */ /* 0x000fc8000bf24270 */
[----:B------:R-:W-:-:S04]  /*4f940*/  USEL UR4, URZ, 0x4, !UP1 ;  /* 0x000000043f047887 */ /* 0x000fc8000c800000 */
[----:B------:R-:W-:Y:S01]  /*4f950*/  USEL UR4, UR4, URZ, !UP0 ;  /* 0x0000003f04047287 */ /* 0x000fe2000c000000 */
[----:B---3--:R-:W-:-:S05]  /*4f960*/  IADD3 R111, P0, R111, R4, RZ ;  /* 0x000000046f6f7210 */ /* 0x008fca0007f1e0ff */
[----:B----4-:R-:W-:Y:S01]  /*4f970*/  IMAD.X R112, R112, 0x1, R0, P0 ;  /* 0x0000000170707824 */ /* 0x010fe200000e0600 */
[----:B------:R-:W-:Y:S03]  /*4f980*/  STL [R1+0x22d0], R111 ;  /* 0x0022d06f01007387 */ /* 0x000fe60000100800 */
[----:B------:R-:W-:Y:S01]  /*4f990*/  IMAD.MOV.U32 R113, RZ, RZ, R112 ;  /* 0x000000ffff717224 */ /* 0x000fe200078e0070 */
[----:B------:R1:W-:Y:S01]  /*4f9a0*/  STL [R1+0x22cc], R112 ;  /* 0x0022cc7001007387 */ /* 0x0003e20000100800 */
[----:B------:R-:W-:Y:S02]  /*4f9b0*/  ISETP.NE.U32.AND P0, PT, RZ, UR4, PT ;  /* 0x00000004ff007c0c */ /* 0x000fe4000bf05070 */
[----:B-1----:R-:W-:-:S05]  /*4f9c0*/  MOV R112, R111 ;  /* 0x0000006f00707202 */ /* 0x002fca0000000f00 */
[----:B------:R-:W-:Y:S01]  /*4f9d0*/  LDGSTS.E [R3+0x3c000], desc[UR60][R112.64], P1 ;  /* 0x3c00000070037fae */ /* 0x000fe2000892187c */
[----:B--2---:R-:W-:-:S05]  /*4f9e0*/  IADD3 R109, P1, R109, R4, RZ ;  /* 0x000000046d6d7210 */ /* 0x004fca0007f3e0ff */
[----:B------:R-:W-:Y:S01]  /*4f9f0*/  IMAD.X R110, R110, 0x1, R0, P1 ;  /* 0x000000016e6e7824 */ /* 0x000fe200008e0600 */
[----:B------:R-:W-:Y:S01]  /*4fa00*/  IADD3 R11, P2, R11, R4, RZ ;  /* 0x000000040b0b7210 */ /* 0x000fe20007f5e0ff */
[----:B------:R-:W-:Y:S02]  /*4fa10*/  STL [R1+0x22d8], R109 ;  /* 0x0022d86d01007387 */ /* 0x000fe40000100800 */
[----:B------:R-:W-:Y:S02]  /*4fa20*/  IMAD.MOV.U32 R111, RZ, RZ, R110 ;  /* 0x000000ffff6f7224 */ /* 0x000fe400078e006e */
[----:B------:R-:W-:Y:S01]  /*4fa30*/  IMAD.X R108, R108, 0x1, R0, P2 ;  /* 0x000000016c6c7824 */ /* 0x000fe200010e0600 */
[----:B------:R1:W-:Y:S04]  /*4fa40*/  STL [R1+0x22d4], R110 ;  /* 0x0022d46e01007387 */ /* 0x0003e80000100800 */
[----:B------:R-:W-:Y:S01]  /*4fa50*/  STL [R1+0x22e0], R11 ;  /* 0x0022e00b01007387 */ /* 0x000fe20000100800 */
[----:B-1----:R-:W-:-:S03]  /*4fa60*/  IMAD.MOV.U32 R110, RZ, RZ, R109 ;  /* 0x000000ffff6e7224 */ /* 0x002fc600078e006d */
[----:B------:R1:W-:Y:S04]  /*4fa70*/  STL [R1+0x22dc], R108 ;  /* 0x0022dc6c01007387 */ /* 0x0003e80000100800 */
[----:B------:R-:W2:Y:S04]  /*4fa80*/  LDL.LU R113, [R1+0x2300] ;  /* 0x0023000001717983 */ /* 0x000ea80000300800 */
[----:B------:R-:W-:Y:S01]  /*4fa90*/  LDGSTS.E [R3+0x30004], desc[UR60][R110.64], P0 ;  /* 0x300040006e037fae */ /* 0x000fe2000812187c */
[----:B------:R-:W-:Y:S01]  /*4faa0*/  IMAD.MOV.U32 R109, RZ, RZ, R108 ;  /* 0x000000ffff6d7224 */ /* 0x000fe200078e006c */
[----:B-1----:R-:W-:-:S05]  /*4fab0*/  MOV R108, R11 ;  /* 0x0000000b006c7202 */ /* 0x002fca0000000f00 */
[----:B------:R1:W-:Y:S04]  /*4fac0*/  LDGSTS.E [R3+0x34004], desc[UR60][R108.64], P0 ;  /* 0x340040006c037fae */ /* 0x0003e8000812187c */
[----:B------:R-:W3:Y:S04]  /*4fad0*/  LDL.LU R111, [R1+0x2308] ;  /* 0x00230800016f7983 */ /* 0x000ee80000300800 */
[----:B------:R-:W4:Y:S04]  /*4fae0*/  LDL.LU R114, [R1+0x22fc] ;  /* 0x0022fc0001727983 */ /* 0x000f280000300800 */
[----:B------:R-:W4:Y:S04]  /*4faf0*/  LDL.LU R112, [R1+0x2304] ;  /* 0x0023040001707983 */ /* 0x000f280000300800 */
[----:B------:R-:W4:Y:S01]  /*4fb00*/  LDL.LU R11, [R1+0x2310] ;  /* 0x00231000010b7983 */ /* 0x000f220000300800 */
[----:B------:R-:W-:-:S05]  /*4fb10*/  IADD3 R104, P1, R104, R4, RZ ;  /* 0x0000000468687210 */ /* 0x000fca0007f3e0ff */
[----:B------:R1:W-:Y:S02]  /*4fb20*/  STL [R1+0x22e8], R104 ;  /* 0x0022e86801007387 */ /* 0x0003e40000100800 */
[----:B-1----:R-:W-:Y:S02]  /*4fb30*/  IMAD.MOV.U32 R108, RZ, RZ, R104 ;  /* 0x000000ffff6c7224 */ /* 0x002fe400078e0068 */
[----:B------:R-:W-:-:S05]  /*4fb40*/  IMAD.X R107, R107, 0x1, R0, P1 ;  /* 0x000000016b6b7824 */ /* 0x000fca00008e0600 */
[----:B------:R1:W-:Y:S01]  /*4fb50*/  STL [R1+0x22e4], R107 ;  /* 0x0022e46b01007387 */ /* 0x0003e20000100800 */
[----:B------:R-:W-:-:S03]  /*4fb60*/  IADD3 R105, P2, R105, R4, RZ ;  /* 0x0000000469697210 */ /* 0x000fc60007f5e0ff */
[----:B------:R-:W4:Y:S02]  /*4fb70*/  LDL.LU R104, [R1+0x230c] ;  /* 0x00230c0001687983 */ /* 0x000f240000300800 */
[--C-:B------:R-:W-:Y:S01]  /*4fb80*/  IMAD.X R106, R106, 0x1, R0.reuse, P2 ;  /* 0x000000016a6a7824 */ /* 0x100fe200010e0600 */
[----:B------:R-:W-:Y:S01]  /*4fb90*/  IADD3 R102, P3, R102, R4, RZ ;  /* 0x0000000466667210 */ /* 0x000fe20007f7e0ff */
[----:B------:R-:W-:Y:S01]  /*4fba0*/  IMAD.MOV.U32 R109, RZ, RZ, R107 ;  /* 0x000000ffff6d7224 */ /* 0x000fe200078e006b */
[----:B------:R-:W-:Y:S02]  /*4fbb0*/  STL [R1+0x22f0], R105 ;  /* 0x0022f06901007387 */ /* 0x000fe40000100800 */
[----:B-1----:R-:W-:Y:S01]  /*4fbc0*/  MOV R107, R106 ;  /* 0x0000006a006b7202 */ /* 0x002fe20000000f00 */
[----:B------:R-:W-:Y:S01]  /*4fbd0*/  IMAD.X R103, R103, 0x1, R0, P3 ;  /* 0x0000000167677824 */ /* 0x000fe200018e0600 */
[----:B------:R1:W-:Y:S04]  /*4fbe0*/  STL [R1+0x22ec], R106 ;  /* 0x0022ec6a01007387 */ /* 0x0003e80000100800 */
[----:B------:R-:W-:Y:S04]  /*4fbf0*/  STL [R1+0x22f8], R102 ;  /* 0x0022f86601007387 */ /* 0x000fe80000100800 */
[----:B------:R-:W-:Y:S01]  /*4fc00*/  LDGSTS.E [R3+0x38004], desc[UR60][R108.64], P0 ;  /* 0x380040006c037fae */ /* 0x000fe2000812187c */
[----:B-1----:R-:W-:-:S03]  /*4fc10*/  IMAD.MOV.U32 R106, RZ, RZ, R105 ;  /* 0x000000ffff6a7224 */ /* 0x002fc600078e0069 */
[----:B------:R-:W4:Y:S04]  /*4fc20*/  LDL.LU R105, [R1+0x2318] ;  /* 0x0023180001697983 */ /* 0x000f280000300800 */
[----:B------:R1:W-:Y:S04]  /*4fc30*/  STL [R1+0x22f4], R103 ;  /* 0x0022f46701007387 */ /* 0x0003e80000100800 */
[----:B------:R-:W4:Y:S04]  /*4fc40*/  LDL.LU R109, [R1+0x2320] ;  /* 0x00232000016d7983 */ /* 0x000f280000300800 */
[----:B------:R-:W4:Y:S04]  /*4fc50*/  LDL.LU R108, [R1+0x2314] ;  /* 0x00231400016c7983 */ /* 0x000f280000300800 */
[----:B------:R-:W4:Y:S01]  /*4fc60*/  LDL.LU R110, [R1+0x231c] ;  /* 0x00231c00016e7983 */ /* 0x000f220000300800 */
[----:B------:R-:W-:-:S03]  /*4fc70*/  UISETP.GT.AND UP1, UPT, UR6, 0x72, UPT ;  /* 0x000000720600788c */ /* 0x000fc6000bf24270 */
[----:B------:R-:W-:Y:S01]  /*4fc80*/  LDGSTS.E [R3+0x3c004], desc[UR60][R106.64], P0 ;  /* 0x3c0040006a037fae */ /* 0x000fe2000812187c */
[----:B------:R-:W-:-:S04]  /*4fc90*/  USEL UR4, URZ, 0x4, !UP1 ;  /* 0x000000043f047887 */ /* 0x000fc8000c800000 */
[----:B------:R-:W-:-:S06]  /*4fca0*/  USEL UR4, UR4, URZ, !UP0 ;  /* 0x0000003f04047287 */ /* 0x000fcc000c000000 */
[----:B------:R-:W-:Y:S01]  /*4fcb0*/  ISETP.NE.U32.AND P1, PT, RZ, UR4, PT ;  /* 0x00000004ff007c0c */ /* 0x000fe2000bf25070 */
[----:B------:R-:W4:-:S12]  /*4fcc0*/  LDL.LU R107, [R1+0x2324] ;  /* 0x00232400016b7983 */ /* 0x000f180000300800 */
[----:B------:R-:W-:Y:S04]  /*4fcd0*/  LDGSTS.E [R3+0x30008], desc[UR60][R102.64], P1 ;  /* 0x3000800066037fae */ /* 0x000fe8000892187c */
[----:B-1----:R-:W4:Y:S04]  /*4fce0*/  LDL.LU R103, [R1+0x2328] ;  /* 0x0023280001677983 */ /* 0x002f280000300800 */
[----:B------:R-:W4:Y:S04]  /*4fcf0*/  LDL.LU R106, [R1+0x232c] ;  /* 0x00232c00016a7983 */ /* 0x000f280000300800 */
[----:B------:R-:W4:Y:S01]  /*4fd00*/  LDL.LU R102, [R1+0x2330] ;  /* 0x0023300001667983 */ /* 0x000f220000300800 */
[----:B--2---:R-:W-:-:S05]  /*4fd10*/  IADD3 R113, P0, R113, R4, RZ ;  /* 0x0000000471717210 */ /* 0x004fca0007f1e0ff */
[----:B------:R-:W-:Y:S01]  /*4fd20*/  STL [R1+0x2300], R113 ;  /* 0x0023007101007387 */ /* 0x000fe20000100800 */
[----:B---3--:R-:W-:Y:S01]  /*4fd30*/  IADD3 R111, P2, R111, R4, RZ ;  /* 0x000000046f6f7210 */ /* 0x008fe20007f5e0ff */
[----:B----4-:R-:W-:-:S04]  /*4fd40*/  IMAD.X R114, R114, 0x1, R0, P0 ;  /* 0x0000000172727824 */ /* 0x010fc800000e0600 */
[----:B------:R-:W-:Y:S01]  /*4fd50*/  IMAD.X R112, R112, 0x1, R0, P2 ;  /* 0x0000000170707824 */ /* 0x000fe200010e0600 */
[----:B------:R1:W-:Y:S01]  /*4fd60*/  STL [R1+0x22fc], R114 ;  /* 0x0022fc7201007387 */ /* 0x0003e20000100800 */
[----:B------:R-:W-:Y:S01]  /*4fd70*/  IMAD.MOV.U32 R115, RZ, RZ, R114 ;  /* 0x000000ffff737224 */ /* 0x000fe200078e0072 */
[----:B------:R-:W-:Y:S02]  /*4fd80*/  IADD3 R11, P0, R11, R4, RZ ;  /* 0x000000040b0b7210 */ /* 0x000fe40007f1e0ff */
[----:B------:R-:W-:Y:S04]  /*4fd90*/  STL [R1+0x2308], R111 ;  /* 0x0023086f01007387 */ /* 0x000fe80000100800 */
[----:B------:R2:W-:Y:S01]  /*4fda0*/  STL [R1+0x2304], R112 ;  /* 0x0023047001007387 */ /* 0x0005e20000100800 */
[----:B-1----:R-:W-:Y:S01]  /*4fdb0*/  IMAD.MOV.U32 R114, RZ, RZ, R113 ;  /* 0x000000ffff727224 */ /* 0x002fe200078e0071 */
[----:B------:R-:W-:-:S04]  /*4fdc0*/  MOV R113, R112 ;  /* 0x0000007000717202 */ /* 0x000fc80000000f00 */
[----:B------:R-:W-:Y:S01]  /*4fdd0*/  LDGSTS.E [R3+0x34008], desc[UR60][R114.64], P1 ;  /* 0x3400800072037fae */ /* 0x000fe2000892187c */
[----:B--2---:R-:W-:-:S05]  /*4fde0*/  IMAD.MOV.U32 R112, RZ, RZ, R111 ;  /* 0x000000ffff707224 */ /* 0x004fca00078e006f */
[----:B------:R1:W-:Y:S04]  /*4fdf0*/  LDGSTS.E [R3+0x38008], desc[UR60][R112.64], P1 ;  /* 0x3800800070037fae */ /* 0x0003e8000892187c */
[----:B------:R-:W-:Y:S01]  /*4fe00*/  STL [R1+0x2310], R11 ;  /* 0x0023100b01007387 */ /* 0x000fe20000100800 */
[----:B------:R-:W-:Y:S02]  /*4fe10*/  IMAD.X R104, R104, 0x1, R0, P0 ;  /* 0x0000000168687824 */ /* 0x000fe400000e0600 */
[----:B-1----:R-:W-:Y:S02]  /*4fe20*/  IMAD.MOV.U32 R112, RZ, RZ, R11 ;  /* 0x000000ffff707224 */ /* 0x002fe400078e000b */
[----:B------:R-:W-:Y:S01]  /*4fe30*/  IMAD.MOV.U32 R113, RZ, RZ, R104 ;  /* 0x000000ffff717224 */ /* 0x000fe200078e0068 */
[----:B------:R1:W-:Y:S04]  /*4fe40*/  STL [R1+0x230c], R104 ;  /* 0x00230c6801007387 */ /* 0x0003e80000100800 */
[----:B------:R-:W-:Y:S04]  /*4fe50*/  LDGSTS.E [R3+0x3c008], desc[UR60][R112.64], P1 ;  /* 0x3c00800070037fae */ /* 0x000fe8000892187c */
[----:B------:R-:W2:Y:S01]  /*4fe60*/  LDL.LU R112, [R1+0x1734] ;  /* 0x0017340001707983 */ /* 0x000ea20000300800 */
[----:B------:R-:W-:-:S03]  /*4fe70*/  IADD3 R105, P1, R105, R4, RZ ;  /* 0x0000000469697210 */ /* 0x000fc60007f3e0ff */
[----:B------:R-:W3:Y:S04]  /*4fe80*/  LDL.LU R111, [R1+0x1738] ;  /* 0x00173800016f7983 */ /* 0x000ee80000300800 */
[----:B-1----:R-:W4:Y:S01]  /*4fe90*/  LDL.LU R104, [R1+0x1740] ;  /* 0x0017400001687983 */ /* 0x002f220000300800 */
[----:B------:R-:W-:-:S03]  /*4fea0*/  IADD3 R109, P2, R109, R4, RZ ;  /* 0x000000046d6d7210 */ /* 0x000fc60007f5e0ff */
[----:B------:R-:W4:Y:S01]  /*4feb0*/  LDL.LU R11, [R1+0x1748] ;  /* 0x00174800010b7983 */ /* 0x000f220000300800 */
[----:B------:R-:W-:-:S03]  /*4fec0*/  IMAD.X R108, R108, 0x1, R0, P1 ;  /* 0x000000016c6c7824 */ /* 0x000fc600008e0600 */
[----:B------:R-:W-:Y:S01]  /*4fed0*/  STL [R1+0x2318], R105 ;  /* 0x0023186901007387 */ /* 0x000fe20000100800 */
[----:B------:R-:W-:-:S03]  /*4fee0*/  IADD3.X R110, R110, R0, RZ, P2, !PT ;  /* 0x000000006e6e7210 */ /* 0x000fc600017fe4ff */
[----:B------:R1:W-:Y:S01]  /*4fef0*/  STL [R1+0x2314], R108 ;  /* 0x0023146c01007387 */ /* 0x0003e20000100800 */
[----:B------:R-:W-:-:S03]  /*4ff00*/  IMAD.MOV.U32 R115, RZ, RZ, R108 ;  /* 0x000000ffff737224 */ /* 0x000fc600078e006c */
[----:B------:R-:W-:Y:S04]  /*4ff10*/  STL [R1+0x2320], R109 ;  /* 0x0023206d01007387 */ /* 0x000fe80000100800 */
[----:B------:R-:W-:Y:S04]  /*4ff20*/  STL [R1+0x231c], R110 ;  /* 0x00231c6e01007387 */ /* 0x000fe80000100800 */
[----:B-1----:R-:W4:Y:S01]  /*4ff30*/  LDL.LU R108, [R1+0x173c] ;  /* 0x00173c00016c7983 */ /* 0x002f220000300800 */
[----:B------:R-:W-:-:S03]  /*4ff40*/  IMAD.MOV.U32 R114, RZ, RZ, R105 ;  /* 0x000000ffff727224 */ /* 0x000fc600078e0069 */
[----:B------:R-:W4:Y:S01]  /*4ff50*/  LDL.LU R105, [R1+0x1744] ;  /* 0x0017440001697983 */ /* 0x000f220000300800 */
[----:B------:R-:W-:-:S04]  /*4ff60*/  UISETP.GT.AND UP1, UPT, UR6, 0x73, UPT ;  /* 0x000000730600788c */ /* 0x000fc8000bf24270 */
[----:B------:R-:W-:-:S04]  /*4ff70*/  USEL UR4, URZ, 0x4, !UP1 ;  /* 0x000000043f047887 */ /* 0x000fc8000c800000 */
[----:B------:R-:W-:-:S06]  /*4ff80*/  USEL UR4, UR4, URZ, !UP0 ;  /* 0x0000003f04047287 */ /* 0x000fcc000c000000 */
[----:B------:R-:W-:Y:S02]  /*4ff90*/  ISETP.NE.U32.AND P0, PT, RZ, UR4, PT ;  /* 0x00000004ff007c0c */ /* 0x000fe4000bf05070 */
[----:B------:R-:W-:-:S11]  /*4ffa0*/  IADD3 R103, P1, R103, R4, RZ ;  /* 0x0000000467677210 */ /* 0x000fd60007f3e0ff */
[----:B------:R1:W-:Y:S01]  /*4ffb0*/  LDGSTS.E [R3+0x3000c], desc[UR60][R114.64], P0 ;  /* 0x3000c00072037fae */ /* 0x0003e2000812187c */
[----:B------:R-:W-:Y:S01]  /*4ffc0*/  IMAD.X R107, R107, 0x1, R0, P1 ;  /* 0x000000016b6b7824 */ /* 0x000fe200008e0600 */
[----:B------:R-:W-:Y:S02]  /*4ffd0*/  IADD3 R102, P2, R102, R4, RZ ;  /* 0x0000000466667210 */ /* 0x000fe40007f5e0ff */
[----:B------:R1:W-:Y:S02]  /*4ffe0*/  STL [R1+0x2328], R103 ;  /* 0x0023286701007387 */ /* 0x0003e40000100800 */
[----:B------:R-:W-:Y:S02]  /*4fff0*/  IADD3.X R106, R106, R0, RZ, P2, !PT ;  /* 0x000000006a6a7210 */ /* 0x000fe400017fe4ff */
[----:B------:R1:W-:Y:S02]  /*50000*/  STL [R1+0x2324], R107 ;  /* 0x0023246b01007387 */ /* 0x0003e40000100800 */
[----:B-1----:R-:W-:-:S02]  /*50010*/  IMAD.MOV.U32 R114, RZ, RZ, R109 ;  /* 0x000000ffff727224 */ /* 0x002fc400078e006d */
[----:B------:R-:W-:Y:S01]  /*50020*/  IMAD.MOV.U32 R115, RZ, RZ, R110 ;  /* 0x000000ffff737224 */ /* 0x000fe200078e006e */
[----:B------:R-:W-:Y:S04]  /*50030*/  STL [R1+0x2330], R102 ;  /* 0x0023306601007387 */ /* 0x000fe80000100800 */
[----:B------:R1:W-:Y:S04]  /*50040*/  LDGSTS.E [R3+0x3400c], desc[UR60][R114.64], P0 ;  /* 0x3400c00072037fae */ /* 0x0003e8000812187c */
[----:B------:R1:W-:Y:S01]  /*50050*/  STL [R1+0x232c], R106 ;  /* 0x00232c6a01007387 */ /* 0x0003e20000100800 */
[----:B------:R-:W-:Y:S01]  /*50060*/  UISETP.GT.AND UP1, UPT, UR6, 0x14, UPT ;  /* 0x000000140600788c */ /* 0x000fe2000bf24270 */
[----:B-1----:R-:W-:-:S02]  /*50070*/  IMAD.MOV.U32 R114, RZ, RZ, R103 ;  /* 0x000000ffff727224 */ /* 0x002fc400078e0067 */
[----:B------:R-:W4:Y:S01]  /*50080*/  LDL.LU R103, [R1+0x1750] ;  /* 0x0017500001677983 */ /* 0x000f220000300800 */
[----:B------:R-:W-:-:S03]  /*50090*/  IMAD.MOV.U32 R115, RZ, RZ, R107 ;  /* 0x000000ffff737224 */ /* 0x000fc600078e006b */
[----:B------:R-:W4:Y:S01]  /*500a0*/  LDL.LU R110, [R1+0x174c] ;  /* 0x00174c00016e7983 */ /* 0x000f220000300800 */
[----:B------:R-:W-:Y:S01]  /*500b0*/  IMAD.MOV.U32 R107, RZ, RZ, R106 ;  /* 0x000000ffff6b7224 */ /* 0x000fe200078e006a */
[----:B------:R-:W-:Y:S01]  /*500c0*/  USEL UR4, URZ, 0x4, !UP1 ;  /* 0x000000043f047887 */ /* 0x000fe2000c800000 */
[----:B------:R-:W-:Y:S01]  /*500d0*/  IMAD.MOV.U32 R106, RZ, RZ, R102 ;  /* 0x000000ffff6a7224 */ /* 0x000fe200078e0066 */
[----:B------:R-:W-:Y:S02]  /*500e0*/  LDGSTS.E [R3+0x3800c], desc[UR60][R114.64], P0 ;  /* 0x3800c00072037fae */ /* 0x000fe4000812187c */
[----:B------:R-:W-:Y:S02]  /*500f0*/  USEL UR4, UR4, URZ, !UP0 ;  /* 0x0000003f04047287 */ /* 0x000fe4000c000000 */
[----:B------:R1:W-:Y:S04]  /*50100*/  LDGSTS.E [R3+0x3c00c], desc[UR60][R106.64], P0 ;  /* 0x3c00c0006a037fae */ /* 0x0003e8000812187c */
[----:B------:R-:W4:Y:S01]  /*50110*/  LDL.LU R109, [R1+0x1754] ;  /* 0x00175400016d7983 */ /* 0x000f220000300800 */
[----:B------:R-:W-:-:S03]  /*50120*/  ISETP.NE.U32.AND P0, PT, RZ, UR4, PT ;  /* 0x00000004ff007c0c */ /* 0x000fc6000bf05070 */
[----:B------:R-:W4:Y:S04]  /*50130*/  LDL.LU R106, [R1+0x1758] ;  /* 0x00175800016a7983 */ /* 0x000f280000300800 */
[----:B------:R-:W4:Y:S04]  /*50140*/  LDL.LU R107, [R1+0x175c] ;  /* 0x00175c00016b7983 */ /* 0x000f280000300800 */
[----:B------:R-:W4:Y:S01]  /*50150*/  LDL.LU R102, [R1+0x1760] ;  /* 0x0017600001667983 */ /* 0x000f220000300800 */
[----:B-1----:R-:W-:-:S04]  /*50160*/  LOP3.LUT R3, R7, 0x50, RZ, 0x3c, !PT ;  /* 0x0000005007037812 */ /* 0x002fc800078e3cff */
[----:B------:R-:W-:Y:S02]  /*50170*/  IADD3 R3, R3, UR5, RZ ;  /* 0x0000000503037c10 */ /* 0x000fe4000fffe0ff */
[----:B---3--:R-:W-:-:S05]  /*50180*/  IADD3 R111, P1, R111, R4, RZ ;  /* 0x000000046f6f7210 */ /* 0x008fca0007f3e0ff */
[----:B--2---:R-:W-:Y:S01]  /*50190*/  IMAD.X R112, R112, 0x1, R0, P1 ;  /* 0x0000000170707824 */ /* 0x004fe200008e0600 */
[-C--:B----4-:R-:W-:Y:S01]  /*501a0*/  IADD3 R104, P1, R104, R4.reuse, RZ ;  /* 0x0000000468687210 */ /* 0x090fe20007f3e0ff */
[----:B------:R-:W-:Y:S02]  /*501b0*/  STL [R1+0x1738], R111 ;  /* 0x0017386f01007387 */ /* 0x000fe40000100800 */
[----:B------:R-:W-:Y:S02]  /*501c0*/  IMAD.MOV.U32 R113, RZ, RZ, R112 ;  /* 0x000000ffff717224 */ /* 0x000fe400078e0070 */
[----:B------:R1:W-:Y:S01]  /*501d0*/  STL [R1+0x1734], R112 ;  /* 0x0017347001007387 */ /* 0x0003e20000100800 */
[----:B------:R-:W-:-:S03]  /*501e0*/  IADD3 R11, P2, R11, R4, RZ ;  /* 0x000000040b0b7210 */ /* 0x000fc60007f5e0ff */
[----:B------:R2:W-:Y:S01]  /*501f0*/  STL [R1+0x1740], R104 ;  /* 0x0017406801007387 */ /* 0x0005e20000100800 */
[----:B-1----:R-:W-:-:S05]  /*50200*/  IMAD.MOV.U32 R112, RZ, RZ, R111 ;  /* 0x000000ffff707224 */ /* 0x002fca00078e006f */
[----:B------:R1:W-:Y:S01]  /*50210*/  LDGSTS.E [R3], desc[UR60][R112.64], P0 ;  /* 0x0000000070037fae */ /* 0x0003e2000812187c */
[--C-:B------:R-:W-:Y:S02]  /*50220*/  IMAD.X R108, R108, 0x1, R0.reuse, P1 ;  /* 0x000000016c6c7824 */ /* 0x100fe400008e0600 */
[----:B------:R-:W-:-:S03]  /*50230*/  IMAD.X R105, R105, 0x1, R0, P2 ;  /* 0x0000000169697824 */ /* 0x000fc600010e0600 */
[----:B------:R-:W-:Y:S01]  /*50240*/  STL [R1+0x173c], R108 ;  /* 0x00173c6c01007387 */ /* 0x000fe20000100800 */
[----:B-1----:R-:W-:Y:S01]  /*50250*/  IMAD.MOV.U32 R112, RZ, RZ, R104 ;  /* 0x000000ffff707224 */ /* 0x002fe200078e0068 */
[----:B------:R-:W-:Y:S02]  /*50260*/  MOV R113, R108 ;  /* 0x0000006c00717202 */ /* 0x000fe40000000f00 */
[----:B------:R-:W-:Y:S04]  /*50270*/  STL [R1+0x1748], R11 ;  /* 0x0017480b01007387 */ /* 0x000fe80000100800 */
[----:B--2---:R-:W2:Y:S04]  /*50280*/  LDL.LU R104, [R1+0x1768] ;  /* 0x0017680001687983 */ /* 0x004ea80000300800 */
[----:B------:R1:W-:Y:S04]  /*50290*/  LDGSTS.E [R3+0x4000], desc[UR60][R112.64], P0 ;  /* 0x0400000070037fae */ /* 0x0003e8000812187c */
[----:B------:R3:W-:Y:S01]  /*502a0*/  STL [R1+0x1744], R105 ;  /* 0x0017446901007387 */ /* 0x0007e20000100800 */
[----:B-1----:R-:W-:-:S03]  /*502b0*/  IMAD.MOV.U32 R113, RZ, RZ, R105 ;  /* 0x000000ffff717224 */ /* 0x002fc600078e0069 */
[----:B---3--:R-:W3:Y:S01]  /*502c0*/  LDL.LU R105, [R1+0x1764] ;  /* 0x0017640001697983 */ /* 0x008ee20000300800 */
[----:B------:R-:W-:-:S03]  /*502d0*/  IMAD.MOV.U32 R112, RZ, RZ, R11 ;  /* 0x000000ffff707224 */ /* 0x000fc600078e000b */
[----:B------:R-:W4:Y:S01]  /*502e0*/  LDL.LU R108, [R1+0x1770] ;  /* 0x00177000016c7983 */ /* 0x000f220000300800 */
[----:B------:R-:W-:-:S03]  /*502f0*/  UISETP.GT.AND UP1, UPT, UR6, 0x15, UPT ;  /* 0x000000150600788c */ /* 0x000fc6000bf24270 */
[----:B------:R-:W4:Y:S04]  /*50300*/  LDL.LU R11, [R1+0x1778] ;  /* 0x00177800010b7983 */ /* 0x000f280000300800 */
[----:B------:R1:W-:Y:S01]  /*50310*/  LDGSTS.E [R3+0x8000], desc[UR60][R112.64], P0 ;  /* 0x0800000070037fae */ /* 0x0003e2000812187c */
[----:B------:R-:W-:Y:S01]  /*50320*/  USEL UR4, URZ, 0x4, !UP1 ;  /* 0x000000043f047887 */ /* 0x000fe2000c800000 */
[----:B------:R-:W-:-:S05]  /*50330*/  IADD3 R103, P1, R103, R4, RZ ;  /* 0x0000000467677210 */ /* 0x000fca0007f3e0ff */
[----:B------:R-:W-:Y:S01]  /*50340*/  IMAD.X R110, R110, 0x1, R0, P1 ;  /* 0x000000016e6e7824 */ /* 0x000fe200008e0600 */
[----:B------:R-:W-:Y:S03]  /*50350*/  STL [R1+0x1750], R103 ;  /* 0x0017506701007387 */ /* 0x000fe60000100800 */
[----:B-1----:R-:W-:Y:S01]  /*50360*/  IMAD.MOV.U32 R113, RZ, RZ, R110 ;  /* 0x000000ffff717224 */ /* 0x002fe200078e006e */
[----:B------:R1:W-:Y:S01]  /*50370*/  STL [R1+0x174c], R110 ;  /* 0x00174c6e01007387 */ /* 0x0003e20000100800 */
[----:B------:R-:W-:Y:S01]  /*50380*/  USEL UR4, UR4, URZ, !UP0 ;  /* 0x0000003f04047287 */ /* 0x000fe2000c000000 */
[----:B------:R-:W-:-:S05]  /*50390*/  IMAD.MOV.U32 R112, RZ, RZ, R103 ;  /* 0x000000ffff707224 */ /* 0x000fca00078e0067 */
[----:B------:R1:W-:Y:S04]  /*503a0*/  LDGSTS.E [R3+0xc000], desc[UR60][R112.64], P0 ;  /* 0x0c00000070037fae */ /* 0x0003e8000812187c */
[----:B-1----:R-:W4:Y:S04]  /*503b0*/  LDL.LU R110, [R1+0x176c] ;  /* 0x00176c00016e7983 */ /* 0x002f280000300800 */
[----:B------:R-:W4:Y:S01]  /*503c0*/  LDL.LU R111, [R1+0x1774] ;  /* 0x00177400016f7983 */ /* 0x000f220000300800 */
[----:B------:R-:W-:-:S03]  /*503d0*/  IADD3 R106, P1, R106, R4, RZ ;  /* 0x000000046a6a7210 */ /* 0x000fc60007f3e0ff */
[----:B------:R-:W4:Y:S01]  /*503e0*/  LDL.LU R103, [R1+0x1780] ;  /* 0x0017800001677983 */ /* 0x000f220000300800 */
[----:B------:R-:W-:Y:S02]  /*503f0*/  IADD3.X R109, R109, R0, RZ, P1, !PT ;  /* 0x000000006d6d7210 */ /* 0x000fe40000ffe4ff */
[----:B------:R-:W-:Y:S01]  /*50400*/  IADD3 R102, P2, R102, R4, RZ ;  /* 0x0000000466667210 */ /* 0x000fe20007f5e0ff */
[----:B------:R-:W4:Y:S01]  /*50410*/  LDL.LU R7, [R1+0x1788] ;  /* 0x0017880001077983 */ /* 0x000f220000300800 */
[----:B------:R-:W-:-:S03]  /*50420*/  ISETP.NE.U32.AND P0, PT, RZ, UR4, PT ;  /* 0x00000004ff007c0c */ /* 0x000fc6000bf05070 */
[----:B------:R-:W-:Y:S01]  /*50430*/  IMAD.X R107, R107, 0x1, R0, P2 ;  /* 0x000000016b6b7824 */ /* 0x000fe200010e0600 */
[----:B------:R-:W-:Y:S01]  /*50440*/  STL [R1+0x1758], R106 ;  /* 0x0017586a01007387 */ /* 0x000fe20000100800 */
[----:B------:R-:W-:-:S03]  /*50450*/  IMAD.MOV.U32 R113, RZ, RZ, R109 ;  /* 0x000000ffff717224 */ /* 0x000fc600078e006d */
[----:B------:R1:W-:Y:S01]  /*50460*/  STL [R1+0x1754], R109 ;  /* 0x0017546d01007387 */ /* 0x0003e20000100800 */
[----:B------:R-:W-:-:S03]  /*50470*/  IMAD.MOV.U32 R112, RZ, RZ, R106 ;  /* 0x000000ffff707224 */ /* 0x000fc600078e006a */
[----:B------:R1:W-:Y:S04]  /*50480*/  STL [R1+0x1760], R102 ;  /* 0x0017606601007387 */ /* 0x0003e80000100800 */
[----:B------:R1:W-:Y:S04]  /*50490*/  LDGSTS.E [R3+0x4], desc[UR60][R112.64], P0 ;  /* 0x0000400070037fae */ /* 0x0003e8000812187c */
[----:B-1----:R-:W4:Y:S04]  /*504a0*/  LDL.LU R109, [R1+0x177c] ;  /* 0x00177c00016d7983 */ /* 0x002f280000300800 */
[----:B------:R-:W-:Y:S04]  /*504b0*/  STL [R1+0x175c], R107 ;  /* 0x00175c6b01007387 */ /* 0x000fe80000100800 */
[----:B------:R-:W4:Y:S01]  /*504c0*/  LDL.LU R106, [R1+0x1784] ;  /* 0x00178400016a7983 */ /* 0x000f220000300800 */
[----:B------:R-:W-:-:S02]  /*504d0*/  IMAD.MOV.U32 R112, RZ, RZ, R102 ;  /* 0x000000ffff707224 */ /* 0x000fc400078e0066 */
[----:B------:R-:W-:Y:S01]  /*504e0*/  IMAD.MOV.U32 R113, RZ, RZ, R107 ;  /* 0x000000ffff717224 */ /* 0x000fe200078e006b */
[----:B------:R-:W4:Y:S04]  /*504f0*/  LDL.LU R102, [R1+0x1790] ;  /* 0x0017900001667983 */ /* 0x000f280000300800 */
[----:B------:R1:W-:Y:S01]  /*50500*/  LDGSTS.E [R3+0x4004], desc[UR60][R112.64], P0 ;  /* 0x0400400070037fae */ /* 0x0003e2000812187c */
[----:B--2---:R-:W-:-:S05]  /*50510*/  IADD3 R104, P1, R104, R4, RZ ;  /* 0x0000000468687210 */ /* 0x004fca0007f3e0ff */
[----:B------:R2:W-:Y:S01]  /*50520*/  STL [R1+0x1768], R104 ;  /* 0x0017686801007387 */ /* 0x0005e20000100800 */
[----:B-1----:R-:W-:Y:S01]  /*50530*/  IMAD.MOV.U32 R112, RZ, RZ, R104 ;  /* 0x000000ffff707224 */ /* 0x002fe200078e0068 */
[----:B---3--:R-:W-:-:S05]  /*50540*/  IADD3.X R105, R105, R0, RZ, P1, !PT ;  /* 0x0000000069697210 */ /* 0x008fca0000ffe4ff */
[----:B------:R1:W-:Y:S04]  /*50550*/  STL [R1+0x1764], R105 ;  /* 0x0017646901007387 */ /* 0x0003e80000100800 */
[----:B--2---:R-:W2:Y:S01]  /*50560*/  LDL.LU R104, [R1+0x178c] ;  /* 0x00178c0001687983 */ /* 0x004ea20000300800 */
[----:B------:R-:W-:Y:S01]  /*50570*/  UISETP.GT.AND UP1, UPT, UR6, 0x16, UPT ;  /* 0x000000160600788c */ /* 0x000fe2000bf24270 */
[-C--:B----4-:R-:W-:Y:S01]  /*50580*/  IADD3 R108, P2, R108, R4.reuse, RZ ;  /* 0x000000046c6c7210 */ /* 0x090fe20007f5e0ff */
[----:B------:R-:W-:Y:S01]  /*50590*/  IMAD.MOV.U32 R113, RZ, RZ, R105 ;  /* 0x000000ffff717224 */ /* 0x000fe200078e0069 */
[----:B------:R-:W-:Y:S01]  /*505a0*/  IADD3 R11, P3, R11, R4, RZ ;  /* 0x000000040b0b7210 */ /* 0x000fe20007f7e0ff */
[----:B------:R-:W-:Y:S01]  /*505b0*/  USEL UR4, URZ, 0x4, !UP1 ;  /* 0x000000043f047887 */ /* 0x000fe2000c800000 */
[----:B------:R-:W3:Y:S03]  /*505c0*/  LDL.LU R107, [R1+0x1798] ;  /* 0x00179800016b7983 */ /* 0x000ee60000300800 */
[----:B------:R-:W-:Y:S01]  /*505d0*/  USEL UR4, UR4, URZ, !UP0 ;  /* 0x0000003f04047287 */ /* 0x000fe2000c000000 */
[----:B------:R4:W-:Y:S04]  /*505e0*/  LDGSTS.E [R3+0x8004], desc[UR60][R112.64], P0 ;  /* 0x0800400070037fae */ /* 0x0009e8000812187c */
[----:B-1----:R-:W3:Y:S04]  /*505f0*/  LDL.LU R105, [R1+0x17a0] ;  /* 0x0017a00001697983 */ /* 0x002ee80000300800 */
[----:B------:R1:W-:Y:S01]  /*50600*/  STL [R1+0x1770], R108 ;  /* 0x0017706c01007387 */ /* 0x0003e20000100800 */
[----:B----4-:R-:W-:Y:S01]  /*50610*/  IMAD.MOV.U32 R112, RZ, RZ, R108 ;  /* 0x000000ffff707224 */ /* 0x010fe200078e006c */
[----:B------:R-:W-:Y:S01]  /*50620*/  ISETP.NE.U32.AND P1, PT, RZ, UR4, PT ;  /* 0x00000004ff007c0c */ /* 0x000fe2000bf25070 */
[----:B------:R-:W-:-:S02]  /*50630*/  IMAD.X R110, R110, 0x1, R0, P2 ;  /* 0x000000016e6e7824 */ /* 0x000fc400010e0600 */
[----:B------:R-:W-:-:S03]  /*50640*/  IMAD.X R111, R111, 0x1, R0, P3 ;  /* 0x000000016f6f7824 */ /* 0x000fc600018e0600 */
[----:B------:R-:W-:Y:S01]  /*50650*/  MOV R113, R110 ;  /* 0x0000006e00717202 */ /* 0x000fe20000000f00 */
[----:B------:R4:W-:Y:S04]  /*50660*/  STL [R1+0x176c], R110 ;  /* 0x00176c6e01007387 */ /* 0x0009e80000100800 */
[----:B------:R4:W-:Y:S04]  /*50670*/  STL [R1+0x1778], R11 ;  /* 0x0017780b01007387 */ /* 0x0009e80000100800 */
[----:B------:R-:W-:Y:S04]  /*50680*/  STL [R1+0x1774], R111 ;  /* 0x0017746f01007387 */ /* 0x000fe80000100800 */
[----:B-1----:R-:W3:Y:S01]  /*50690*/  LDL.LU R108, [R1+0x1794] ;  /* 0x00179400016c7983 */ /* 0x002ee20000300800 */
[----:B------:R-:W-:-:S03]  /*506a0*/  IADD3 R7, P2, R7, R4, RZ ;  /* 0x0000000407077210 */ /* 0x000fc60007f5e0ff */
[----:B------:R1:W-:Y:S01]  /*506b0*/  LDGSTS.E [R3+0xc004], desc[UR60][R112.64], P0 ;  /* 0x0c00400070037fae */ /* 0x0003e2000812187c */
[----:B------:R-:W-:-:S03]  /*506c0*/  IADD3 R103, P0, R103, R4, RZ ;  /* 0x0000000467677210 */ /* 0x000fc60007f1e0ff */
[----:B----4-:R-:W4:Y:S02]  /*506d0*/  LDL.LU R110, [R1+0x179c] ;  /* 0x00179c00016e7983 */ /* 0x010f240000300800 */
[--C-:B------:R-:W-:Y:S02]  /*506e0*/  IMAD.X R109, R109, 0x1, R0.reuse, P0 ;  /* 0x000000016d6d7824 */ /* 0x100fe400000e0600 */
[----:B-1----:R-:W-:Y:S02]  /*506f0*/  IMAD.MOV.U32 R112, RZ, RZ, R11 ;  /* 0x000000ffff707224 */ /* 0x002fe400078e000b */
[----:B------:R-:W-:Y:S01]  /*50700*/  IMAD.MOV.U32 R113, RZ, RZ, R111 ;  /* 0x000000ffff717224 */ /* 0x000fe200078e006f */
[----:B------:R-:W4:Y:S01]  /*50710*/  LDL.LU R11, [R1+0x17a8] ;  /* 0x0017a800010b7983 */ /* 0x000f220000300800 */
[----:B------:R-:W-:-:S03]  /*50720*/  IMAD.X R106, R106, 0x1, R0, P2 ;  /* 0x000000016a6a7824 */ /* 0x000fc600010e0600 */
[----:B------:R1:W-:Y:S04]  /*50730*/  STL [R1+0x1780], R103 ;  /* 0x0017806701007387 */ /* 0x0003e80000100800 */
[----:B------:R-:W-:Y:S04]  /*50740*/  STL [R1+0x177c], R109 ;  /* 0x00177c6d01007387 */ /* 0x000fe80000100800 */
[----:B------:R1:W-:Y:S04]  /*50750*/  LDGSTS.E [R3+0x8], desc[UR60][R112.64], P1 ;  /* 0x0000800070037fae */ /* 0x0003e8000892187c */
[----:B------:R-:W-:Y:S04]  /*50760*/  STL [R1+0x1788], R7 ;  /* 0x0017880701007387 */ /* 0x000fe80000100800 */
[----:B------:R1:W-:Y:S02]  /*50770*/  STL [R1+0x1784], R106 ;  /* 0x0017846a01007387 */ /* 0x0003e40000100800 */
[----:B-1----:R-:W-:-:S02]  /*50780*/  IMAD.MOV.U32 R112, RZ, RZ, R103 ;  /* 0x000000ffff707224 */ /* 0x002fc400078e0067 */
[----:B------:R-:W4:Y:S01]  /*50790*/  LDL.LU R103, [R1+0x17a4] ;  /* 0x0017a40001677983 */ /* 0x000f220000300800 */
[----:B------:R-:W-:Y:S02]  /*507a0*/  MOV R113, R109 ;  /* 0x0000006d00717202 */ /* 0x000fe40000000f00 */
[----:B------:R-:W-:-:S03]  /*507b0*/  IADD3 R102, P0, R102, R4, RZ ;  /* 0x0000000466667210 */ /* 0x000fc60007f1e0ff */
[----:B------:R1:W-:Y:S02]  /*507c0*/  LDGSTS.E [R3+0x4008], desc[UR60][R112.64], P1 ;  /* 0x0400800070037fae */ /* 0x0003e4000892187c */
[----:B-1----:R-:W-:Y:S02]  /*507d0*/  IMAD.MOV.U32 R113, RZ, RZ, R106 ;  /* 0x000000ffff717224 */ /* 0x002fe400078e006a */
[----:B------:R-:W4:Y:S01]  /*507e0*/  LDL.LU R106, [R1+0x17b0] ;  /* 0x0017b000016a7983 */ /* 0x000f220000300800 */
[----:B------:R-:W-:-:S03]  /*507f0*/  IMAD.MOV.U32 R112, RZ, RZ, R7 ;  /* 0x000000ffff707224 */ /* 0x000fc600078e0007 */
[----:B------:R-:W4:Y:S04]  /*50800*/  LDL.LU R7, [R1+0x1b38] ;  /* 0x001b380001077983 */ /* 0x000f280000300800 */
[----:B------:R1:W-:Y:S01]  /*50810*/  STL [R1+0x1790], R102 ;  /* 0x0017906601007387 */ /* 0x0003e20000100800 */
[----:B------:R-:W-:-:S03]  /*50820*/  UISETP.GT.AND UP1, UPT, UR6, 0x17, UPT ;  /* 0x000000170600788c */ /* 0x000fc6000bf24270 */
[----:B------:R1:W-:Y:S01]  /*50830*/  LDGSTS.E [R3+0x8008], desc[UR60][R112.64], P1 ;  /* 0x0800800070037fae */ /* 0x0003e2000892187c */
[----:B--2---:R-:W-:-:S05]  /*50840*/  IMAD.X R104, R104, 0x1, R0, P0 ;  /* 0x0000000168687824 */ /* 0x004fca00000e0600 */
[----:B------:R2:W-:Y:S04]  /*50850*/  STL [R1+0x178c], R104 ;  /* 0x00178c6801007387 */ /* 0x0005e80000100800 */
[----:B------:R-:W4:Y:S04]  /*50860*/  LDL.LU R111, [R1+0x17ac] ;  /* 0x0017ac00016f7983 */ /* 0x000f280000300800 */
[----:B------:R-:W4:Y:S01]  /*50870*/  LDL.LU R109, [R1+0x1b34] ;  /* 0x001b3400016d7983 */ /* 0x000f220000300800 */
[----:B------:R-:W-:Y:S01]  /*50880*/  USEL UR4, URZ, 0x4, !UP1 ;  /* 0x000000043f047887 */ /* 0x000fe2000c800000 */
[----:B-1----:R-:W-:-:S02]  /*50890*/  IMAD.MOV.U32 R112, RZ, RZ, R102 ;  /* 0x000000ffff707224 */ /* 0x002fc400078e0066 */
[----:B------:R-:W-:Y:S01]  /*508a0*/  IMAD.MOV.U32 R113, RZ, RZ, R104 ;  /* 0x000000ffff717224 */ /* 0x000fe200078e0068 */
[----:B------:R-:W-:Y:S01]  /*508b0*/  USEL UR4, UR4, URZ, !UP0 ;  /* 0x0000003f04047287 */ /* 0x000fe2000c000000 */
[-C--:B---3--:R-:W-:Y:S01]  /*508c0*/  IADD3 R105, P2, R105, R4.reuse, RZ ;  /* 0x0000000469697210 */ /* 0x088fe20007f5e0ff */
[----:B------:R-:W3:Y:S04]  /*508d0*/  LDL.LU R102, [R1+0x1b40] ;  /* 0x001b400001667983 */ /* 0x000ee80000300800 */
[----:B------:R1:W-:Y:S01]  /*508e0*/  LDGSTS.E [R3+0xc008], desc[UR60][R112.64], P1 ;  /* 0x0c00800070037fae */ /* 0x0003e2000892187c */
[----:B------:R-:W-:Y:S02]  /*508f0*/  IADD3 R107, P1, R107, R4, RZ ;  /* 0x000000046b6b7210 */ /* 0x000fe40007f3e0ff */
[----:B------:R-:W-:Y:S01]  /*50900*/  ISETP.NE.U32.AND P0, PT, RZ, UR4, PT ;  /* 0x00000004ff007c0c */ /* 0x000fe2000bf05070 */
[----:B--2---:R-:W2:Y:S04]  /*50910*/  LDL.LU R104, [R1+0x1b48] ;  /* 0x001b480001687983 */ /* 0x004ea80000300800 */
[----:B------:R-:W-:Y:S01]  /*50920*/  STL [R1+0x1798], R107 ;  /* 0x0017986b01007387 */ /* 0x000fe20000100800 */
[----:B-1----:R-:W-:Y:S01]  /*50930*/  IMAD.MOV.U32 R112, RZ, RZ, R107 ;  /* 0x000000ffff707224 */ /* 0x002fe200078e006b */
[----:B------:R-:W-:-:S05]  /*50940*/  IADD3.X R108, R108, R0, RZ, P1, !PT ;  /* 0x000000006c6c7210 */ /* 0x000fca0000ffe4ff */
[----:B------:R1:W-:Y:S01]  /*50950*/  STL [R1+0x1794], R108 ;  /* 0x0017946c01007387 */ /* 0x0003e20000100800 */
[----:B----4-:R-:W-:-:S03]  /*50960*/  IMAD.X R110, R110, 0x1, R0, P2 ;  /* 0x000000016e6e7824 */ /* 0x010fc600010e0600 */
[----:B------:R-:W-:Y:S01]  /*50970*/  STL [R1+0x17a0], R105 ;  /* 0x0017a06901007387 */ /* 0x000fe20000100800 */
[----:B------:R-:W-:-:S03]  /*50980*/  IMAD.MOV.U32 R113, RZ, RZ, R108 ;  /* 0x000000ffff717224 */ /* 0x000fc600078e006c */
[----:B-1----:R-:W4:Y:S04]  /*50990*/  LDL.LU R108, [R1+0x1b3c] ;  /* 0x001b3c00016c7983 */ /* 0x002f280000300800 */
[----:B------:R-:W-:Y:S01]  /*509a0*/  STL [R1+0x179c], R110 ;  /* 0x00179c6e01007387 */ /* 0x000fe20000100800 */
[----:B------:R-:W-:-:S03]  /*509b0*/  IADD3 R11, P1, R11, R4, RZ ;  /* 0x000000040b0b7210 */ /* 0x000fc60007f3e0ff */
[----:B------:R-:W4:Y:S04]  /*509c0*/  LDL.LU R107, [R1+0x1b44] ;  /* 0x001b4400016b7983 */ /* 0x000f280000300800 */
[----:B------:R1:W-:Y:S04]  /*509d0*/  LDGSTS.E [R3+0xc], desc[UR60][R112.64], P0 ;  /* 0x0000c00070037fae */ /* 0x0003e8000812187c */
[----:B------:R1:W-:Y:S02]  /*509e0*/  STL [R1+0x17a8], R11 ;  /* 0x0017a80b01007387 */ /* 0x0003e40000100800 */
[----:B-1----:R-:W-:-:S02]  /*509f0*/  IMAD.MOV.U32 R112, RZ, RZ, R105 ;  /* 0x000000ffff707224 */ /* 0x002fc400078e0069 */
[----:B------:R-:W-:Y:S01]  /*50a00*/  IMAD.MOV.U32 R113, RZ, RZ, R110 ;  /* 0x000000ffff717224 */ /* 0x000fe200078e006e */
[----:B------:R-:W-:-:S04]  /*50a10*/  IADD3.X R103, R103, R0, RZ, P1, !PT ;  /* 0x0000000067677210 */ /* 0x000fc80000ffe4ff */
[----:B------:R1:W-:Y:S04]  /*50a20*/  LDGSTS.E [R3+0x400c], desc[UR60][R112.64], P0 ;  /* 0x0400c00070037fae */ /* 0x0003e8000812187c */
[----:B------:R1:W-:Y:S02]  /*50a30*/  STL [R1+0x17a4], R103 ;  /* 0x0017a46701007387 */ /* 0x0003e40000100800 */
[----:B-1----:R-:W-:Y:S02]  /*50a40*/  IMAD.MOV.U32 R112, RZ, RZ, R11 ;  /* 0x000000ffff707224 */ /* 0x002fe400078e000b */
[----:B------:R-:W4:Y:S04]  /*50a50*/  LDL.LU R11, [R1+0x1b50] ;  /* 0x001b5000010b7983 */ /* 0x000f280000300800 */
[----:B------:R-:W4:Y:S01]  /*50a60*/  LDL.LU R105, [R1+0x1b4c] ;  /* 0x001b4c0001697983 */ /* 0x000f220000300800 */
[----:B------:R-:W-:-:S02]  /*50a70*/  IADD3 R106, P2, R106, R4, RZ ;  /* 0x000000046a6a7210 */ /* 0x000fc40007f5e0ff */
[----:B------:R-:W-:Y:S01]  /*50a80*/  IADD3 R7, P3, R7, R4, RZ ;  /* 0x0000000407077210 */ /* 0x000fe20007f7e0ff */
[----:B------:R-:W-:Y:S02]  /*50a90*/  IMAD.MOV.U32 R113, RZ, RZ, R103 ;  /* 0x000000ffff717224 */ /* 0x000fe400078e0067 */
[----:B------:R-:W4:Y:S04]  /*50aa0*/  LDL.LU R103, [R1+0x1b58] ;  /* 0x001b580001677983 */ /* 0x000f280000300800 */
[----:B------:R-:W4:Y:S04]  /*50ab0*/  LDL.LU R110, [R1+0x1b60] ;  /* 0x001b6000016e7983 */ /* 0x000f280000300800 */
[----:B------:R1:W-:Y:S04]  /*50ac0*/  STL [R1+0x17b0], R106 ;  /* 0x0017b06a01007387 */ /* 0x0003e80000100800 */
[----:B------:R1:W-:Y:S02]  /*50ad0*/  LDGSTS.E [R3+0x800c], desc[UR60][R112.64], P0 ;  /* 0x0800c00070037fae */ /* 0x0003e4000812187c */
[----:B-1----:R-:W-:-:S02]  /*50ae0*/  IMAD.MOV.U32 R112, RZ, RZ, R106 ;  /* 0x000000ffff707224 */ /* 0x002fc400078e006a */
[--C-:B------:R-:W-:Y:S02]  /*50af0*/  IMAD.X R111, R111, 0x1, R0.reuse, P2 ;  /* 0x000000016f6f7824 */ /* 0x100fe400010e0600 */
[----:B------:R-:W-:-:S03]  /*50b00*/  IMAD.X R109, R109, 0x1, R0, P3 ;  /* 0x000000016d6d7824 */ /* 0x000fc600018e0600 */
[----:B------:R1:W-:Y:S04]  /*50b10*/  STL [R1+0x17ac], R111 ;  /* 0x0017ac6f01007387 */ /* 0x0003e80000100800 */
[----:B------:R2:W-:Y:S04]  /*50b20*/  STL [R1+0x1b38], R7 ;  /* 0x001b380701007387 */ /* 0x0005e80000100800 */
[----:B------:R4:W-:Y:S01]  /*50b30*/  STL [R1+0x1b34], R109 ;  /* 0x001b346d01007387 */ /* 0x0009e20000100800 */
[----:B------:R-:W-:-:S03]  /*50b40*/  MOV R113, R111 ;  /* 0x0000006f00717202 */ /* 0x000fc60000000f00 */
[----:B------:R-:W4:Y:S04]  /*50b50*/  LDL.LU R106, [R1+0x1b54] ;  /* 0x001b5400016a7983 */ /* 0x000f280000300800 */
[----:B-1----:R-:W4:Y:S01]  /*50b60*/  LDL.LU R111, [R1+0x1b5c] ;  /* 0x001b5c00016f7983 */ /* 0x002f220000300800 */
[----:B------:R-:W-:-:S03]  /*50b70*/  UISETP.GT.AND UP1, UPT, UR6, 0x34, UPT ;  /* 0x000000340600788c */ /* 0x000fc6000bf24270 */
[----:B------:R1:W-:Y:S01]  /*50b80*/  LDGSTS.E [R3+0xc00c], desc[UR60][R112.64], P0 ;  /* 0x0c00c00070037fae */ /* 0x0003e2000812187c */
[----:B------:R-:W-:Y:S01]  /*50b90*/  USEL UR4, URZ, 0x4, !UP1 ;  /* 0x000000043f047887 */ /* 0x000fe2000c800000 */
[-C--:B---3--:R-:W-:Y:S02]  /*50ba0*/  IADD3 R102, P0, R102, R4.reuse, RZ ;  /* 0x0000000466667210 */ /* 0x088fe40007f1e0ff */
[----:B--2---:R-:W-:Y:S01]  /*50bb0*/  IADD3 R104, P2, R104, R4, RZ ;  /* 0x0000000468687210 */ /* 0x004fe20007f5e0ff */
[----:B------:R-:W-:-:S06]  /*50bc0*/  USEL UR4, UR4, URZ, !UP0 ;  /* 0x0000003f04047287 */ /* 0x000fcc000c000000 */
[----:B------:R-:W-:Y:S01]  /*50bd0*/  ISETP.NE.U32.AND P1, PT, RZ, UR4, PT ;  /* 0x00000004ff007c0c */ /* 0x000fe2000bf25070 */
[----:B-1----:R-:W-:Y:S02]  /*50be0*/  IMAD.MOV.U32 R112, RZ, RZ, R7 ;  /* 0x000000ffff707224 */ /* 0x002fe400078e0007 */
[----:B------:R-:W2:Y:S01]  /*50bf0*/  LDL.LU R7, [R1+0x1b68] ;  /* 0x001b680001077983 */ /* 0x000ea20000300800 */
[----:B------:R-:W-:-:S03]  /*50c00*/  IMAD.MOV.U32 R113, RZ, RZ, R109 ;  /* 0x000000ffff717224 */ /* 0x000fc600078e006d */
[----:B------:R-:W-:Y:S06]  /*50c10*/  STL [R1+0x1b40], R102 ;  /* 0x001b406601007387 */ /* 0x000fec0000100800 */
[----:B------:R-:W-:Y:S01]  /*50c20*/  LDGSTS.E [R3+0x10000], desc[UR60][R112.64], P1 ;  /* 0x1000000070037fae */ /* 0x000fe2000892187c */
[----:B----4-:R-:W-:-:S04]  /*50c30*/  IMAD.X R108, R108, 0x1, R0, P0 ;  /* 0x000000016c6c7824 */ /* 0x010fc800000e0600 */
[----:B------:R-:W-:Y:S01]  /*50c40*/  IMAD.MOV.U32 R109, RZ, RZ, R108 ;  /* 0x000000ffff6d7224 */ /* 0x000fe200078e006c */
[----:B------:R1:W-:Y:S01]  /*50c50*/  STL [R1+0x1b3c], R108 ;  /* 0x001b3c6c01007387 */ /* 0x0003e20000100800 */
[----:B------:R-:W-:-:S03]  /*50c60*/  IMAD.X R107, R107, 0x1, R0, P2 ;  /* 0x000000016b6b7824 */ /* 0x000fc600010e0600 */
[----:B------:R-:W-:Y:S04]  /*50c70*/  STL [R1+0x1b48], R104 ;  /* 0x001b486801007387 */ /* 0x000fe80000100800 */
[----:B------:R3:W-:Y:S01]  /*50c80*/  STL [R1+0x1b44], R107 ;  /* 0x001b446b01007387 */ /* 0x0007e20000100800 */
[----:B-1----:R-:W-:-:S03]  /*50c90*/  MOV R108, R102 ;  /* 0x00000066006c7202 */ /* 0x002fc60000000f00 */
[----:B------:R-:W4:Y:S04]  /*50ca0*/  LDL.LU R102, [R1+0x1b64] ;  /* 0x001b640001667983 */ /* 0x000f280000300800 */
[----:B------:R1:W-:Y:S02]  /*50cb0*/  LDGSTS.E [R3+0x14000], desc[UR60][R108.64], P1 ;  /* 0x140000006c037fae */ /* 0x0003e4000892187c */
[----:B-1----:R-:W-:Y:S02]  /*50cc0*/  IMAD.MOV.U32 R108, RZ, RZ, R104 ;  /* 0x000000ffff6c7224 */ /* 0x002fe400078e0068 */
[----:B------:R-:W-:-:S05]  /*50cd0*/  IMAD.MOV.U32 R109, RZ, RZ, R107 ;  /* 0x000000ffff6d7224 */ /* 0x000fca00078e006b */
[----:B------:R-:W-:Y:S01]  /*50ce0*/  LDGSTS.E [R3+0x18000], desc[UR60][R108.64], P1 ;  /* 0x180000006c037fae */ /* 0x000fe2000892187c */
[----:B------:R-:W-:-:S05]  /*50cf0*/  IADD3 R11, P0, R11, R4, RZ ;  /* 0x000000040b0b7210 */ /* 0x000fca0007f1e0ff */
[----:B------:R-:W-:Y:S01]  /*50d00*/  IMAD.X R105, R105, 0x1, R0, P0 ;  /* 0x0000000169697824 */ /* 0x000fe200000e0600 */
[----:B------:R-:W4:Y:S01]  /*50d10*/  LDL.LU R109, [R1+0x1b6c] ;  /* 0x001b6c00016d7983 */ /* 0x000f220000300800 */
[----:B------:R-:W-:Y:S02]  /*50d20*/  IMAD.MOV.U32 R112, RZ, RZ, R11 ;  /* 0x000000ffff707224 */ /* 0x000fe400078e000b */
[----:B------:R-:W-:Y:S01]  /*50d30*/  IMAD.MOV.U32 R113, RZ, RZ, R105 ;  /* 0x000000ffff717224 */ /* 0x000fe200078e0069 */
[----:B------:R-:W4:Y:S04]  /*50d40*/  LDL.LU R108, [R1+0x1b70] ;  /* 0x001b7000016c7983 */ /* 0x000f280000300800 */
[----:B---3--:R-:W3:Y:S04]  /*50d50*/  LDL.LU R107, [R1+0x1b74] ;  /* 0x001b7400016b7983 */ /* 0x008ee80000300800 */
[----:B------:R-:W3:Y:S04]  /*50d60*/  LDL.LU R104, [R1+0x1b78] ;  /* 0x001b780001687983 */ /* 0x000ee80000300800 */
[----:B------:R1:W-:Y:S01]  /*50d70*/  LDGSTS.E [R3+0x1c000], desc[UR60][R112.64], P1 ;  /* 0x1c00000070037fae */ /* 0x0003e2000892187c */
[----:B------:R-:W-:-:S02]  /*50d80*/  IADD3 R103, P1, R103, R4, RZ ;  /* 0x0000000467677210 */ /* 0x000fc40007f3e0ff */
[----:B------:R-:W-:Y:S01]  /*50d90*/  IADD3 R110, P2, R110, R4, RZ ;  /* 0x000000046e6e7210 */ /* 0x000fe20007f5e0ff */
[----:B------:R-:W-:Y:S04]  /*50da0*/  STL [R1+0x1b50], R11 ;  /* 0x001b500b01007387 */ /* 0x000fe80000100800 */
[----:B------:R1:W-:Y:S04]  /*50db0*/  STL [R1+0x1b4c], R105 ;  /* 0x001b4c6901007387 */ /* 0x0003e80000100800 */
[----:B-1----:R-:W3:Y:S04]  /*50dc0*/  LDL.LU R105, [R1+0x1b80] ;  /* 0x001b800001697983 */ /* 0x002ee80000300800 */
[----:B------:R-:W3:Y:S04]  /*50dd0*/  LDL.LU R11, [R1+0x1b88] ;  /* 0x001b8800010b7983 */ /* 0x000ee80000300800 */
[----:B------:R-:W-:Y:S01]  /*50de0*/  STL [R1+0x1b58], R103 ;  /* 0x001b586701007387 */ /* 0x000fe20000100800 */
[----:B------:R-:W-:Y:S01]  /*50df0*/  IMAD.MOV.U32 R112, RZ, RZ, R103 ;  /* 0x000000ffff707224 */ /* 0x000fe200078e0067 */
[----:B------:R-:W-:Y:S01]  /*50e00*/  IADD3.X R106, R106, R0, RZ, P1, !PT ;  /* 0x000000006a6a7210 */ /* 0x000fe20000ffe4ff */
[----:B------:R-:W-:-:S04]  /*50e10*/  IMAD.X R111, R111, 0x1, R0, P2 ;  /* 0x000000016f6f7824 */ /* 0x000fc800010e0600 */
[----:B------:R1:W-:Y:S01]  /*50e20*/  STL [R1+0x1b54], R106 ;  /* 0x001b546a01007387 */ /* 0x0003e20000100800 */
[----:B------:R-:W-:-:S03]  /*50e30*/  IMAD.MOV.U32 R113, RZ, RZ, R106 ;  /* 0x000000ffff717224 */ /* 0x000fc600078e006a */
[----:B------:R4:W-:Y:S04]  /*50e40*/  STL [R1+0x1b60], R110 ;  /* 0x001b606e01007387 */ /* 0x0009e80000100800 */
[----:B-1----:R-:W3:Y:S04]  /*50e50*/  LDL.LU R106, [R1+0x1b7c] ;  /* 0x001b7c00016a7983 */ /* 0x002ee80000300800 */
[----:B------:R-:W-:Y:S04]  /*50e60*/  STL [R1+0x1b5c], R111 ;  /* 0x001b5c6f01007387 */ /* 0x000fe80000100800 */
[----:B------:R-:W3:Y:S01]  /*50e70*/  LDL.LU R103, [R1+0x1b84] ;  /* 0x001b840001677983 */ /* 0x000ee20000300800 */
[----:B------:R-:W-:-:S04]  /*50e80*/  UISETP.GT.AND UP1, UPT, UR6, 0x35, UPT ;  /* 0x000000350600788c */ /* 0x000fc8000bf24270 */
[----:B------:R-:W-:-:S04]  /*50e90*/  USEL UR4, URZ, 0x4, !UP1 ;  /* 0x000000043f047887 */ /* 0x000fc8000c800000 */
[----:B------:R-:W-:Y:S01]  /*50ea0*/  USEL UR4, UR4, URZ, !UP0 ;  /* 0x0000003f04047287 */ /* 0x000fe2000c000000 */
[----:B--2---:R-:W-:-:S05]  /*50eb0*/  IADD3 R7, P1, R7, R4, RZ ;  /* 0x0000000407077210 */ /* 0x004fca0007f3e0ff */
[----:B------:R-:W-:Y:S01]  /*50ec0*/  ISETP.NE.U32.AND P0, PT, RZ, UR4, PT ;  /* 0x00000004ff007c0c */ /* 0x000fe2000bf05070 */
[----:B------:R1:W-:-:S12]  /*50ed0*/  STL [R1+0x1b68], R7 ;  /* 0x001b680701007387 */ /* 0x0003d80000100800 */
[----:B------:R-:W-:Y:S04]  /*50ee0*/  LDGSTS.E [R3+0x10004], desc[UR60][R112.64], P0 ;  /* 0x1000400070037fae */ /* 0x000fe8000812187c */
[----:B------:R2:W-:Y:S01]  /*50ef0*/  LDGSTS.E [R3+0x14004], desc[UR60][R110.64], P0 ;  /* 0x140040006e037fae */ /* 0x0005e2000812187c */
[----:B----4-:R-:W-:Y:S02]  /*50f00*/  IMAD.X R102, R102, 0x1, R0, P1 ;  /* 0x0000000166667824 */ /* 0x010fe400008e0600 */
[----:B--2---:R-:W-:-:S03]  /*50f10*/  IMAD.MOV.U32 R110, RZ, RZ, R7 ;  /* 0x000000ffff6e7224 */ /* 0x004fc600078e0007 */
[----:B------:R2:W-:Y:S04]  /*50f20*/  STL [R1+0x1b64], R102 ;  /* 0x001b646601007387 */ /* 0x0005e80000100800 */
[----:B-1----:R-:W4:Y:S01]  /*50f30*/  LDL.LU R7, [R1+0x1b90] ;  /* 0x001b900001077983 */ /* 0x002f220000300800 */
[----:B------:R-:W-:Y:S01]  /*50f40*/  MOV R111, R102 ;  /* 0x00000066006f7202 */ /* 0x000fe20000000f00 */
[----:B------:R-:W-:Y:S02]  /*50f50*/  UISETP.GT.AND UP1, UPT, UR6, 0x36, UPT ;  /* 0x000000360600788c */ /* 0x000fe4000bf24270 */
[----:B--2---:R-:W2:Y:S02]  /*50f60*/  LDL.LU R102, [R1+0x1b8c] ;  /* 0x001b8c0001667983 */ /* 0x004ea40000300800 */
[----:B------:R-:W-:-:S02]  /*50f70*/  USEL UR4, URZ, 0x4, !UP1 ;  /* 0x000000043f047887 */ /* 0x000fc4000c800000 */
[----:B------:R-:W-:Y:S02]  /*50f80*/  LDGSTS.E [R3+0x18004], desc[UR60][R110.64], P0 ;  /* 0x180040006e037fae */ /* 0x000fe4000812187c */
[----:B------:R-:W-:-:S06]  /*50f90*/  USEL UR4, UR4, URZ, !UP0 ;  /* 0x0000003f04047287 */ /* 0x000fcc000c000000 */
[----:B------:R-:W-:Y:S02]  /*50fa0*/  ISETP.NE.U32.AND P1, PT, RZ, UR4, PT ;  /* 0x00000004ff007c0c */ /* 0x000fe4000bf25070 */
[----:B------:R-:W-:-:S05]  /*50fb0*/  IADD3 R108, P2, R108, R4, RZ ;  /* 0x000000046c6c7210 */ /* 0x000fca0007f5e0ff */
[--C-:B------:R-:W-:Y:S01]  /*50fc0*/  IMAD.X R109, R109, 0x1, R0.reuse, P2 ;  /* 0x000000016d6d7824 */ /* 0x100fe200010e0600 */
[-C--:B---3--:R-:W-:Y:S01]  /*50fd0*/  IADD3 R104, P3, R104, R4.reuse, RZ ;  /* 0x0000000468687210 */ /* 0x088fe20007f7e0ff */
[----:B------:R1:W-:Y:S04]  /*50fe0*/  STL [R1+0x1b70], R108 ;  /* 0x001b706c01007387 */ /* 0x0003e80000100800 */
[----:B------:R-:W-:Y:S01]  /*50ff0*/  IMAD.X R107, R107, 0x1, R0, P3 ;  /* 0x000000016b6b7824 */ /* 0x000fe200018e0600 */
[----:B------:R1:W-:Y:S04]  /*51000*/  LDGSTS.E [R3+0x1c004], desc[UR60][R108.64], P0 ;  /* 0x1c0040006c037fae */ /* 0x0003e8000812187c */
[----:B------:R3:W-:Y:S04]  /*51010*/  STL [R1+0x1b6c], R109 ;  /* 0x001b6c6d01007387 */ /* 0x0007e80000100800 */
[----:B------:R3:W-:Y:S04]  /*51020*/  STL [R1+0x1b78], R104 ;  /* 0x001b786801007387 */ /* 0x0007e80000100800 */
[----:B------:R3:W-:Y:S01]  /*51030*/  STL [R1+0x1b74], R107 ;  /* 0x001b746b01007387 */ /* 0x0007e20000100800 */
[----:B------:R-:W-:-:S03]  /*51040*/  IADD3 R105, P0, R105, R4, RZ ;  /* 0x0000000469697210 */ /* 0x000fc60007f1e0ff */
[----:B------:R-:W2:Y:S01]  /*51050*/  LDL.LU R112, [R1+0x1b98] ;  /* 0x001b980001707983 */ /* 0x000ea20000300800 */
[----:B------:R-:W-:-:S03]  /*51060*/  IADD3 R11, P2, R11, R4, RZ ;  /* 0x000000040b0b7210 */ /* 0x000fc60007f5e0ff */
[----:B------:R-:W2:Y:S01]  /*51070*/  LDL.LU R110, [R1+0x1ba0] ;  /* 0x001ba000016e7983 */ /* 0x000ea20000300800 */
[----:B-1----:R-:W-:-:S03]  /*51080*/  IMAD.MOV.U32 R108, RZ, RZ, R104 ;  /* 0x000000ffff6c7224 */ /* 0x002fc600078e0068 */
[----:B------:R-:W2:Y:S01]  /*51090*/  LDL.LU R113, [R1+0x1b94] ;  /* 0x001b940001717983 */ /* 0x000ea20000300800 */
[----:B---3--:R-:W-:-:S03]  /*510a0*/  IMAD.MOV.U32 R109, RZ, RZ, R107 ;  /* 0x000000ffff6d7224 */ /* 0x008fc600078e006b */
[----:B------:R-:W3:Y:S04]  /*510b0*/  LDL.LU R111, [R1+0x1b9c] ;  /* 0x001b9c00016f7983 */ /* 0x000ee80000300800 */
[----:B------:R-:W3:Y:S04]  /*510c0*/  LDL.LU R104, [R1+0x1ba8] ;  /* 0x001ba80001687983 */ /* 0x000ee80000300800 */
[----:B------:R-:W-:Y:S04]  /*510d0*/  STL [R1+0x1b80], R105 ;  /* 0x001b806901007387 */ /* 0x000fe80000100800 */
[----:B------:R-:W-:Y:S01]  /*510e0*/  LDGSTS.E [R3+0x10008], desc[UR60][R108.64], P1 ;  /* 0x100080006c037fae */ /* 0x000fe2000892187c */
[----:B------:R-:W-:-:S04]  /*510f0*/  IMAD.X R106, R106, 0x1, R0, P0 ;  /* 0x000000016a6a7824 */ /* 0x000fc800000e0600 */
[----:B------:R-:W-:Y:S01]  /*51100*/  IMAD.MOV.U32 R107, RZ, RZ, R106 ;  /* 0x000000ffff6b7224 */ /* 0x000fe200078e006a */
[----:B------:R1:W-:Y:S01]  /*51110*/  STL [R1+0x1b7c], R106 ;  /* 0x001b7c6a01007387 */ /* 0x0003e20000100800 */
[----:B------:R-:W-:-:S03]  /*51120*/  IADD3.X R103, R103, R0, RZ, P2, !PT ;  /* 0x0000000067677210 */ /* 0x000fc600017fe4ff */
[----:B------:R1:W-:Y:S04]  /*51130*/  STL [R1+0x1b88], R11 ;  /* 0x001b880b01007387 */ /* 0x0003e80000100800 */
[----:B------:R1:W-:Y:S02]  /*51140*/  STL [R1+0x1b84], R103 ;  /* 0x001b846701007387 */ /* 0x0003e40000100800 */
[----:B-1----:R-:W-:Y:S02]  /*51150*/  IMAD.MOV.U32 R106, RZ, RZ, R105 ;  /* 0x000000ffff6a7224 */ /* 0x002fe400078e0069 */
[----:B------:R-:W3:Y:S04]  /*51160*/  LDL.LU R105, [R1+0x1ba4] ;  /* 0x001ba40001697983 */ /* 0x000ee80000300800 */
        /* <DEDUP_REMOVED lines=8> */
[----:B------:R1:W-:Y:S01]  /*511f0*/  LDGSTS.E [R3+0x18008], desc[UR60][R106.64], P1 ;  /* 0x180080006a037fae */ /* 0x0003e2000892187c */
[----:B----4-:R-:W-:-:S05]  /*51200*/  IADD3 R7, P0, R7, R4, RZ ;  /* 0x0000000407077210 */ /* 0x010fca0007f1e0ff */
[----:B--2---:R-:W-:Y:S01]  /*51210*/  IMAD.X R102, R102, 0x1, R0, P0 ;  /* 0x0000000166667824 */ /* 0x004fe200000e0600 */
[----:B-1----:R-:W-:-:S03]  /*51220*/  MOV R106, R7 ;  /* 0x00000007006a7202 */ /* 0x002fc60000000f00 */
[----:B------:R-:W-:Y:S01]  /*51230*/  IMAD.MOV.U32 R107, RZ, RZ, R102 ;  /* 0x000000ffff6b7224 */ /* 0x000fe200078e0066 */
[----:B------:R-:W-:Y:S01]  /*51240*/  STL [R1+0x1b90], R7 ;  /* 0x001b900701007387 */ /* 0x000fe20000100800 */
[----:B------:R-:W-:-:S03]  /*51250*/  USEL UR4, URZ, 0x4, !UP1 ;  /* 0x000000043f047887 */ /* 0x000fc6000c800000 */
[----:B------:R1:W-:Y:S04]  /*51260*/  STL [R1+0x1b8c], R102 ;  /* 0x001b8c6601007387 */ /* 0x0003e80000100800 */
[----:B------:R-:W-:Y:S01]  /*51270*/  LDGSTS.E [R3+0x1c008], desc[UR60][R106.64], P1 ;  /* 0x1c0080006a037fae */ /* 0x000fe2000892187c */
[----:B------:R-:W-:-:S03]  /*51280*/  USEL UR4, UR4, URZ, !UP0 ;  /* 0x0000003f04047287 */ /* 0x000fc6000c000000 */
[----:B------:R-:W2:Y:S04]  /*51290*/  LDL.LU R107, [R1+0x1f3c] ;  /* 0x001f3c00016b7983 */ /* 0x000ea80000300800 */
[----:B------:R-:W4:Y:S04]  /*512a0*/  LDL.LU R106, [R1+0x1f40] ;  /* 0x001f4000016a7983 */ /* 0x000f280000300800 */
[----:B-1----:R-:W2:Y:S04]  /*512b0*/  LDL.LU R102, [R1+0x1f44] ;  /* 0x001f440001667983 */ /* 0x002ea80000300800 */
[----:B------:R-:W2:Y:S01]  /*512c0*/  LDL.LU R7, [R1+0x1f48] ;  /* 0x001f480001077983 */ /* 0x000ea20000300800 */
[----:B------:R-:W-:-:S02]  /*512d0*/  ISETP.NE.U32.AND P0, PT, RZ, UR4, PT ;  /* 0x00000004ff007c0c */ /* 0x000fc4000bf05070 */
[-C--:B------:R-:W-:Y:S02]  /*512e0*/  IADD3 R112, P1, R112, R4.reuse, RZ ;  /* 0x0000000470707210 */ /* 0x080fe40007f3e0ff */
[----:B------:R-:W-:-:S03]  /*512f0*/  IADD3 R110, P2, R110, R4, RZ ;  /* 0x000000046e6e7210 */ /* 0x000fc60007f5e0ff */
[--C-:B------:R-:W-:Y:S01]  /*51300*/  IMAD.X R113, R113, 0x1, R0.reuse, P1 ;  /* 0x0000000171717824 */ /* 0x100fe200008e0600 */
[----:B------:R-:W-:Y:S01]  /*51310*/  STL [R1+0x1b98], R112 ;  /* 0x001b987001007387 */ /* 0x000fe20000100800 */
[----:B---3--:R-:W-:Y:S01]  /*51320*/  IMAD.X R111, R111, 0x1, R0, P2 ;  /* 0x000000016f6f7824 */ /* 0x008fe200010e0600 */
[----:B------:R-:W-:Y:S02]  /*51330*/  IADD3 R104, P1, R104, R4, RZ ;  /* 0x0000000468687210 */ /* 0x000fe40007f3e0ff */
[----:B------:R-:W-:Y:S04]  /*51340*/  STL [R1+0x1b94], R113 ;  /* 0x001b947101007387 */ /* 0x000fe80000100800 */
[----:B------:R1:W-:Y:S04]  /*51350*/  STL [R1+0x1ba0], R110 ;  /* 0x001ba06e01007387 */ /* 0x0003e80000100800 */
[----:B------:R-:W-:Y:S04]  /*51360*/  LDGSTS.E [R3+0x1000c], desc[UR60][R112.64], P0 ;  /* 0x1000c00070037fae */ /* 0x000fe8000812187c */
[----:B------:R-:W-:Y:S04]  /*51370*/  STL [R1+0x1b9c], R111 ;  /* 0x001b9c6f01007387 */ /* 0x000fe80000100800 */
[----:B------:R1:W-:Y:S04]  /*51380*/  LDGSTS.E [R3+0x1400c], desc[UR60][R110.64], P0 ;  /* 0x1400c0006e037fae */ /* 0x0003e8000812187c */
[----:B------:R3:W-:Y:S01]  /*51390*/  STL [R1+0x1ba8], R104 ;  /* 0x001ba86801007387 */ /* 0x0007e20000100800 */
[----:B-1----:R-:W-:-:S02]  /*513a0*/  IMAD.MOV.U32 R110, RZ, RZ, R104 ;  /* 0x000000ffff6e7224 */ /* 0x002fc400078e0068 */
[----:B------:R-:W-:-:S05]  /*513b0*/  IMAD.X R105, R105, 0x1, R0, P1 ;  /* 0x0000000169697824 */ /* 0x000fca00008e0600 */
[----:B------:R1:W-:Y:S04]  /*513c0*/  STL [R1+0x1ba4], R105 ;  /* 0x001ba46901007387 */ /* 0x0003e80000100800 */
[----:B---3--:R-:W3:Y:S01]  /*513d0*/  LDL.LU R104, [R1+0x1f50] ;  /* 0x001f500001687983 */ /* 0x008ee20000300800 */
[----:B------:R-:W-:-:S03]  /*513e0*/  MOV R111, R105 ;  /* 0x00000069006f7202 */ /* 0x000fc60000000f00 */
[----:B-1----:R-:W3:Y:S01]  /*513f0*/  LDL.LU R105, [R1+0x1f4c] ;  /* 0x001f4c0001697983 */ /* 0x002ee20000300800 */
[----:B------:R-:W-:-:S03]  /*51400*/  IADD3 R11, P2, R11, R4, RZ ;  /* 0x000000040b0b7210 */ /* 0x000fc60007f5e0ff */
[----:B------:R1:W-:Y:S02]  /*51410*/  LDGSTS.E [R3+0x1800c], desc[UR60][R110.64], P0 ;  /* 0x1800c0006e037fae */ /* 0x0003e4000812187c */
[--C-:B------:R-:W-:Y:S01]  /*51420*/  IMAD.X R109, R109, 0x1, R0.reuse, P2 ;  /* 0x000000016d6d7824 */ /* 0x100fe200010e0600 */
[----:B------:R-:W-:Y:S01]  /*51430*/  IADD3 R103, P3, R103, R4, RZ ;  /* 0x0000000467677210 */ /* 0x000fe20007f7e0ff */
[----:B------:R-:W-:Y:S04]  /*51440*/  STL [R1+0x1bb0], R11 ;  /* 0x001bb00b01007387 */ /* 0x000fe80000100800 */
[----:B------:R-:W-:Y:S01]  /*51450*/  IMAD.X R108, R108, 0x1, R0, P3 ;  /* 0x000000016c6c7824 */ /* 0x000fe200018e0600 */
[----:B------:R1:W-:Y:S02]  /*51460*/  STL [R1+0x1bac], R109 ;  /* 0x001bac6d01007387 */ /* 0x0003e40000100800 */
[----:B-1----:R-:W-:-:S02]  /*51470*/  IMAD.MOV.U32 R110, RZ, RZ, R11 ;  /* 0x000000ffff6e7224 */ /* 0x002fc400078e000b */
[----:B------:R-:W-:Y:S04]  /*51480*/  STL [R1+0x1f38], R103 ;  /* 0x001f386701007387 */ /* 0x000fe80000100800 */
[----:B------:R1:W-:Y:S01]  /*51490*/  STL [R1+0x1f34], R108 ;  /* 0x001f346c01007387 */ /* 0x0003e20000100800 */
[----:B------:R-:W-:-:S03]  /*514a0*/  IMAD.MOV.U32 R111, RZ, RZ, R109 ;  /* 0x000000ffff6f7224 */ /* 0x000fc600078e006d */
[----:B------:R-:W3:Y:S01]  /*514b0*/  LDL.LU R112, [R1+0x1f58] ;  /* 0x001f580001707983 */ /* 0x000ee20000300800 */
[----:B------:R-:W-:-:S03]  /*514c0*/  IMAD.MOV.U32 R109, RZ, RZ, R108 ;  /* 0x000000ffff6d7224 */ /* 0x000fc600078e006c */
[----:B------:R-:W3:Y:S01]  /*514d0*/  LDL.LU R11, [R1+0x1f60] ;  /* 0x001f6000010b7983 */ /* 0x000ee20000300800 */
[----:B-1----:R-:W-:-:S03]  /*514e0*/  MOV R108, R103 ;  /* 0x00000067006c7202 */ /* 0x002fc60000000f00 */
        /* <DEDUP_REMOVED lines=10> */
[----:B------:R1:W-:Y:S04]  /*51590*/  STL [R1+0x1f40], R106 ;  /* 0x001f406a01007387 */ /* 0x0003e80000100800 */
[----:B------:R-:W-:Y:S01]  /*515a0*/  IMAD.X R102, R102, 0x1, R0, P2 ;  /* 0x0000000166667824 */ /* 0x000fe200010e0600 */
[----:B------:R-:W-:Y:S04]  /*515b0*/  STL [R1+0x1f3c], R107 ;  /* 0x001f3c6b01007387 */ /* 0x000fe80000100800 */
[----:B------:R2:W-:Y:S04]  /*515c0*/  STL [R1+0x1f48], R7 ;  /* 0x001f480701007387 */ /* 0x0005e80000100800 */
[----:B------:R4:W-:Y:S04]  /*515d0*/  STL [R1+0x1f44], R102 ;  /* 0x001f446601007387 */ /* 0x0009e80000100800 */
[----:B------:R-:W-:Y:S04]  /*515e0*/  LDGSTS.E [R3+0x20000], desc[UR60][R108.64], P1 ;  /* 0x200000006c037fae */ /* 0x000fe8000892187c */
[----:B------:R-:W3:Y:S04]  /*515f0*/  LDL.LU R110, [R1+0x1f68] ;  /* 0x001f6800016e7983 */ /* 0x000ee80000300800 */
[----:B------:R1:W-:Y:S04]  /*51600*/  LDGSTS.E [R3+0x24000], desc[UR60][R106.64], P1 ;  /* 0x240000006a037fae */ /* 0x0003e8000892187c */
[----:B------:R-:W3:Y:S04]  /*51610*/  LDL.LU R111, [R1+0x1f64] ;  /* 0x001f6400016f7983 */ /* 0x000ee80000300800 */
[----:B------:R-:W3:Y:S01]  /*51620*/  LDL.LU R108, [R1+0x1f6c] ;  /* 0x001f6c00016c7983 */ /* 0x000ee20000300800 */
[----:B-1----:R-:W-:-:S03]  /*51630*/  IMAD.MOV.U32 R106, RZ, RZ, R7 ;  /* 0x000000ffff6a7224 */ /* 0x002fc600078e0007 */
[----:B--2---:R-:W2:Y:S01]  /*51640*/  LDL.LU R7, [R1+0x1f70] ;  /* 0x001f700001077983 */ /* 0x004ea20000300800 */
[----:B------:R-:W-:Y:S01]  /*51650*/  IMAD.MOV.U32 R107, RZ, RZ, R102 ;  /* 0x000000ffff6b7224 */ /* 0x000fe200078e0066 */
[----:B------:R-:W-:Y:S02]  /*51660*/  UISETP.GT.AND UP1, UPT, UR6, 0x55, UPT ;  /* 0x000000550600788c */ /* 0x000fe4000bf24270 */
[----:B------:R-:W2:Y:S04]  /*51670*/  LDL.LU R109, [R1+0x1f74] ;  /* 0x001f7400016d7983 */ /* 0x000ea80000300800 */
[----:B----4-:R-:W4:Y:S01]  /*51680*/  LDL.LU R102, [R1+0x1f78] ;  /* 0x001f780001667983 */ /* 0x010f220000300800 */
[----:B------:R-:W-:-:S03]  /*51690*/  USEL UR4, URZ, 0x4, !UP1 ;  /* 0x000000043f047887 */ /* 0x000fc6000c800000 */
[----:B------:R-:W-:Y:S01]  /*516a0*/  LDGSTS.E [R3+0x28000], desc[UR60][R106.64], P1 ;  /* 0x280000006a037fae */ /* 0x000fe2000892187c */
[----:B------:R-:W-:Y:S01]  /*516b0*/  USEL UR4, UR4, URZ, !UP0 ;  /* 0x0000003f04047287 */ /* 0x000fe2000c000000 */
[----:B---3--:R-:W-:-:S05]  /*516c0*/  IADD3 R104, P0, R104, R4, RZ ;  /* 0x0000000468687210 */ /* 0x008fca0007f1e0ff */
[----:B------:R-:W-:Y:S01]  /*516d0*/  IMAD.X R105, R105, 0x1, R0, P0 ;  /* 0x0000000169697824 */ /* 0x000fe200000e0600 */
[----:B------:R-:W-:Y:S01]  /*516e0*/  ISETP.NE.U32.AND P0, PT, RZ, UR4, PT ;  /* 0x00000004ff007c0c */ /* 0x000fe2000bf05070 */
[----:B------:R-:W-:Y:S04]  /*516f0*/  STL [R1+0x1f50], R104 ;  /* 0x001f506801007387 */ /* 0x000fe80000100800 */
[----:B------:R-:W-:Y:S04]  /*51700*/  LDGSTS.E [R3+0x2c000], desc[UR60][R104.64], P1 ;  /* 0x2c00000068037fae */ /* 0x000fe8000892187c */
[----:B------:R1:W-:Y:S04]  /*51710*/  STL [R1+0x1f4c], R105 ;  /* 0x001f4c6901007387 */ /* 0x0003e80000100800 */
[----:B------:R-:W3:Y:S04]  /*51720*/  LDL.LU R107, [R1+0x1f7c] ;  /* 0x001f7c00016b7983 */ /* 0x000ee80000300800 */
[----:B-1----:R-:W3:Y:S04]  /*51730*/  LDL.LU R105, [R1+0x1f80] ;  /* 0x001f800001697983 */ /* 0x002ee80000300800 */
[----:B------:R-:W3:Y:S04]  /*51740*/  LDL.LU R106, [R1+0x1f84] ;  /* 0x001f8400016a7983 */ /* 0x000ee80000300800 */
[----:B------:R-:W3:Y:S01]  /*51750*/  LDL.LU R104, [R1+0x1f88] ;  /* 0x001f880001687983 */ /* 0x000ee20000300800 */
[----:B------:R-:W-:-:S02]  /*51760*/  IADD3 R112, P1, R112, R4, RZ ;  /* 0x0000000470707210 */ /* 0x000fc40007f3e0ff */
[----:B------:R-:W-:Y:S02]  /*51770*/  IADD3 R11, P2, R11, R4, RZ ;  /* 0x000000040b0b7210 */ /* 0x000fe40007f5e0ff */
[----:B------:R-:W-:Y:S01]  /*51780*/  IADD3.X R113, R113, R0, RZ, P1, !PT ;  /* 0x0000000071717210 */ /* 0x000fe20000ffe4ff */
[----:B------:R-:W-:Y:S02]  /*51790*/  STL [R1+0x1f58], R112 ;  /* 0x001f587001007387 */ /* 0x000fe40000100800 */
[----:B------:R-:W-:Y:S02]  /*517a0*/  IMAD.X R103, R103, 0x1, R0, P2 ;  /* 0x0000000167677824 */ /* 0x000fe400010e0600 */
[----:B------:R1:W-:Y:S04]  /*517b0*/  STL [R1+0x1f54], R113 ;  /* 0x001f547101007387 */ /* 0x0003e80000100800 */
        /* <DEDUP_REMOVED lines=8> */
[----:B------:R-:W-:Y:S01]  /*51840*/  LDGSTS.E [R3+0x24004], desc[UR60][R112.64], P0 ;  /* 0x2400400070037fae */ /* 0x000fe2000812187c */
[----:B------:R-:W-:-:S04]  /*51850*/  USEL UR4, URZ, 0x4, !UP1 ;  /* 0x000000043f047887 */ /* 0x000fc8000c800000 */
[----:B------:R-:W-:Y:S01]  /*51860*/  USEL UR4, UR4, URZ, !UP0 ;  /* 0x0000003f04047287 */ /* 0x000fe2000c000000 */
[----:B------:R-:W-:-:S05]  /*51870*/  IADD3 R110, P1, R110, R4, RZ ;  /* 0x000000046e6e7210 */ /* 0x000fca0007f3e0ff */
[----:B------:R-:W-:Y:S01]  /*51880*/  IMAD.X R111, R111, 0x1, R0, P1 ;  /* 0x000000016f6f7824 */ /* 0x000fe200008e0600 */
[----:B------:R1:W-:Y:S01]  /*51890*/  STL [R1+0x1f68], R110 ;  /* 0x001f686e01007387 */ /* 0x0003e20000100800 */
[----:B--2---:R-:W-:-:S03]  /*518a0*/  IADD3 R7, P2, R7, R4, RZ ;  /* 0x0000000407077210 */ /* 0x004fc60007f5e0ff */
[----:B------:R2:W-:Y:S02]  /*518b0*/  STL [R1+0x1f64], R111 ;  /* 0x001f646f01007387 */ /* 0x0005e40000100800 */
[----:B------:R-:W-:Y:S01]  /*518c0*/  IMAD.X R108, R108, 0x1, R0, P2 ;  /* 0x000000016c6c7824 */ /* 0x000fe200010e0600 */
[----:B----4-:R-:W-:Y:S01]  /*518d0*/  IADD3 R102, P3, R102, R4, RZ ;  /* 0x0000000466667210 */ /* 0x010fe20007f7e0ff */
[----:B------:R-:W-:Y:S03]  /*518e0*/  STL [R1+0x1f70], R7 ;  /* 0x001f700701007387 */ /* 0x000fe60000100800 */
[----:B------:R-:W-:Y:S01]  /*518f0*/  IADD3.X R109, R109, R0, RZ, P3, !PT ;  /* 0x000000006d6d7210 */ /* 0x000fe20001ffe4ff */
[----:B------:R1:W-:Y:S04]  /*51900*/  LDGSTS.E [R3+0x28004], desc[UR60][R110.64], P0 ;  /* 0x280040006e037fae */ /* 0x0003e8000812187c */
[----:B------:R4:W-:Y:S04]  /*51910*/  STL [R1+0x1f6c], R108 ;  /* 0x001f6c6c01007387 */ /* 0x0009e80000100800 */
[----:B------:R-:W-:Y:S01]  /*51920*/  STL [R1+0x1f78], R102 ;  /* 0x001f786601007387 */ /* 0x000fe20000100800 */
[----:B-1----:R-:W-:-:S03]  /*51930*/  IMAD.MOV.U32 R110, RZ, RZ, R7 ;  /* 0x000000ffff6e7224 */ /* 0x002fc600078e0007 */
[----:B------:R1:W-:Y:S01]  /*51940*/  STL [R1+0x1f74], R109 ;  /* 0x001f746d01007387 */ /* 0x0003e20000100800 */
[----:B--2---:R-:W-:-:S03]  /*51950*/  IMAD.MOV.U32 R111, RZ, RZ, R108 ;  /* 0x000000ffff6f7224 */ /* 0x004fc600078e006c */
[----:B----4-:R-:W2:Y:S04]  /*51960*/  LDL.LU R108, [R1+0x1f98] ;  /* 0x001f9800016c7983 */ /* 0x010ea80000300800 */
[----:B------:R-:W4:Y:S01]  /*51970*/  LDL.LU R7, [R1+0x1fa0] ;  /* 0x001fa00001077983 */ /* 0x000f220000300800 */
[----:B------:R-:W-:-:S03]  /*51980*/  ISETP.NE.U32.AND P1, PT, RZ, UR4, PT ;  /* 0x00000004ff007c0c */ /* 0x000fc6000bf25070 */
[----:B------:R1:W-:Y:S02]  /*51990*/  LDGSTS.E [R3+0x2c004], desc[UR60][R110.64], P0 ;  /* 0x2c0040006e037fae */ /* 0x0003e4000812187c */
[----:B-1----:R-:W-:Y:S02]  /*519a0*/  IMAD.MOV.U32 R111, RZ, RZ, R109 ;  /* 0x000000ffff6f7224 */ /* 0x002fe400078e006d */
[----:B------:R-:W4:Y:S01]  /*519b0*/  LDL.LU R109, [R1+0x1f94] ;  /* 0x001f9400016d7983 */ /* 0x000f220000300800 */
[----:B------:R-:W-:-:S03]  /*519c0*/  IMAD.MOV.U32 R110, RZ, RZ, R102 ;  /* 0x000000ffff6e7224 */ /* 0x000fc600078e0066 */
[----:B------:R-:W4:Y:S04]  /*519d0*/  LDL.LU R102, [R1+0x1f9c] ;  /* 0x001f9c0001667983 */ /* 0x000f280000300800 */
[----:B------:R1:W-:Y:S01]  /*519e0*/  LDGSTS.E [R3+0x20008], desc[UR60][R110.64], P1 ;  /* 0x200080006e037fae */ /* 0x0003e2000892187c */
[----:B---3--:R-:W-:-:S05]  /*519f0*/  IADD3 R105, P0, R105, R4, RZ ;  /* 0x0000000469697210 */ /* 0x008fca0007f1e0ff */
[----:B------:R-:W-:Y:S01]  /*51a00*/  IMAD.X R107, R107, 0x1, R0, P0 ;  /* 0x000000016b6b7824 */ /* 0x000fe200000e0600 */
[----:B------:R-:W-:Y:S01]  /*51a10*/  IADD3 R104, P2, R104, R4, RZ ;  /* 0x0000000468687210 */ /* 0x000fe20007f5e0ff */
[----:B------:R-:W-:Y:S03]  /*51a20*/  STL [R1+0x1f80], R105 ;  /* 0x001f806901007387 */ /* 0x000fe60000100800 */
[----:B------:R-:W-:Y:S01]  /*51a30*/  IADD3.X R106, R106, R0, RZ, P2, !PT ;  /* 0x000000006a6a7210 */ /* 0x000fe200017fe4ff */
[----:B------:R3:W-:Y:S01]  /*51a40*/  STL [R1+0x1f7c], R107 ;  /* 0x001f7c6b01007387 */ /* 0x0007e20000100800 */
[----:B-1----:R-:W-:Y:S02]  /*51a50*/  IMAD.MOV.U32 R111, RZ, RZ, R107 ;  /* 0x000000ffff6f7224 */ /* 0x002fe400078e006b */
[----:B------:R-:W-:Y:S01]  /*51a60*/  IMAD.MOV.U32 R110, RZ, RZ, R105 ;  /* 0x000000ffff6e7224 */ /* 0x000fe200078e0069 */
[----:B------:R-:W-:Y:S04]  /*51a70*/  STL [R1+0x1f88], R104 ;  /* 0x001f886801007387 */ /* 0x000fe80000100800 */
[----:B------:R1:W-:Y:S01]  /*51a80*/  STL [R1+0x1f84], R106 ;  /* 0x001f846a01007387 */ /* 0x0003e20000100800 */
[----:B---3--:R-:W-:-:S03]  /*51a90*/  IMAD.MOV.U32 R107, RZ, RZ, R106 ;  /* 0x000000ffff6b7224 */ /* 0x008fc600078e006a */
[----:B------:R-:W3:Y:S04]  /*51aa0*/  LDL.LU R105, [R1+0x1fa8] ;  /* 0x001fa80001697983 */ /* 0x000ee80000300800 */
[----:B------:R-:W-:Y:S01]  /*51ab0*/  LDGSTS.E [R3+0x24008], desc[UR60][R110.64], P1 ;  /* 0x240080006e037fae */ /* 0x000fe2000892187c */
[----:B-1----:R-:W-:-:S05]  /*51ac0*/  IMAD.MOV.U32 R106, RZ, RZ, R104 ;  /* 0x000000ffff6a7224 */ /* 0x002fca00078e0068 */
[----:B------:R-:W-:Y:S04]  /*51ad0*/  LDGSTS.E [R3+0x28008], desc[UR60][R106.64], P1 ;  /* 0x280080006a037fae */ /* 0x000fe8000892187c */
[----:B------:R-:W3:Y:S01]  /*51ae0*/  LDL.LU R107, [R1+0x1fa4] ;  /* 0x001fa400016b7983 */ /* 0x000ee20000300800 */
[----:B------:R-:W-:-:S05]  /*51af0*/  IADD3 R11, P0, R11, R4, RZ ;  /* 0x000000040b0b7210 */ /* 0x000fca0007f1e0ff */
[----:B------:R-:W-:Y:S01]  /*51b00*/  IMAD.X R103, R103, 0x1, R0, P0 ;  /* 0x0000000167677824 */ /* 0x000fe200000e0600 */
[----:B------:R1:W-:Y:S04]  /*51b10*/  STL [R1+0x1f90], R11 ;  /* 0x001f900b01007387 */ /* 0x0003e80000100800 */
[----:B------:R1:W-:Y:S04]  /*51b20*/  STL [R1+0x1f8c], R103 ;  /* 0x001f8c6701007387 */ /* 0x0003e80000100800 */
[----:B------:R-:W3:Y:S04]  /*51b30*/  LDL.LU R112, [R1+0x1fb0] ;  /* 0x001fb00001707983 */ /* 0x000ee80000300800 */
[----:B------:R-:W3:Y:S04]  /*51b40*/  LDL.LU R110, [R1+0x2338] ;  /* 0x00233800016e7983 */ /* 0x000ee80000300800 */
[----:B------:R-:W3:Y:S01]  /*51b50*/  LDL.LU R113, [R1+0x1fac] ;  /* 0x001fac0001717983 */ /* 0x000ee20000300800 */
[----:B------:R-:W-:-:S03]  /*51b60*/  MOV R114, R11 ;  /* 0x0000000b00727202 */ /* 0x000fc60000000f00 */
[----:B------:R-:W3:Y:S04]  /*51b70*/  LDL.LU R111, [R1+0x2334] ;  /* 0x00233400016f7983 */ /* 0x000ee80000300800 */
[----:B------:R-:W3:Y:S04]  /*51b80*/  LDL.LU R106, [R1+0x233c] ;  /* 0x00233c00016a7983 */ /* 0x000ee80000300800 */
[----:B-1----:R-:W3:Y:S01]  /*51b90*/  LDL.LU R11, [R1+0x2340] ;  /* 0x00234000010b7983 */ /* 0x002ee20000300800 */
        /* <DEDUP_REMOVED lines=8> */
[-C--:B--2---:R-:W-:Y:S02]  /*51c20*/  IADD3 R108, P1, R108, R4.reuse, RZ ;  /* 0x000000046c6c7210 */ /* 0x084fe40007f3e0ff */
[----:B----4-:R-:W-:-:S03]  /*51c30*/  IADD3 R7, P2, R7, R4, RZ ;  /* 0x0000000407077210 */ /* 0x010fc60007f5e0ff */
[----:B------:R-:W-:Y:S01]  /*51c40*/  STL [R1+0x1f98], R108 ;  /* 0x001f986c01007387 */ /* 0x000fe20000100800 */
[--C-:B------:R-:W-:Y:S02]  /*51c50*/  IMAD.X R109, R109, 0x1, R0.reuse, P1 ;  /* 0x000000016d6d7824 */ /* 0x100fe400008e0600 */
[----:B------:R-:W-:-:S03]  /*51c60*/  IMAD.X R102, R102, 0x1, R0, P2 ;  /* 0x0000000166667824 */ /* 0x000fc600010e0600 */
[----:B------:R1:W-:Y:S04]  /*51c70*/  STL [R1+0x1f94], R109 ;  /* 0x001f946d01007387 */ /* 0x0003e80000100800 */
[----:B------:R-:W-:Y:S04]  /*51c80*/  STL [R1+0x1fa0], R7 ;  /* 0x001fa00701007387 */ /* 0x000fe80000100800 */
[----:B------:R1:W-:Y:S04]  /*51c90*/  LDGSTS.E [R3+0x2000c], desc[UR60][R108.64], P0 ;  /* 0x2000c0006c037fae */ /* 0x0003e8000812187c */
[----:B------:R2:W-:Y:S01]  /*51ca0*/  STL [R1+0x1f9c], R102 ;  /* 0x001f9c6601007387 */ /* 0x0005e20000100800 */
[----:B-1----:R-:W-:-:S02]  /*51cb0*/  IMAD.MOV.U32 R109, RZ, RZ, R102 ;  /* 0x000000ffff6d7224 */ /* 0x002fc400078e0066 */
[----:B------:R-:W-:Y:S01]  /*51cc0*/  IMAD.MOV.U32 R108, RZ, RZ, R7 ;  /* 0x000000ffff6c7224 */ /* 0x000fe200078e0007 */
[----:B--2---:R-:W2:Y:S04]  /*51cd0*/  LDL.LU R102, [R1+0x234c] ;  /* 0x00234c0001667983 */ /* 0x004ea80000300800 */
[----:B------:R-:W4:Y:S01]  /*51ce0*/  LDL.LU R7, [R1+0x2350] ;  /* 0x0023500001077983 */ /* 0x000f220000300800 */
[----:B------:R-:W-:-:S03]  /*51cf0*/  UISETP.GT.AND UP1, UPT, UR6, 0x74, UPT ;  /* 0x000000740600788c */ /* 0x000fc6000bf24270 */
[----:B------:R1:W-:Y:S01]  /*51d00*/  LDGSTS.E [R3+0x2400c], desc[UR60][R108.64], P0 ;  /* 0x2400c0006c037fae */ /* 0x0003e2000812187c */
[----:B------:R-:W-:-:S04]  /*51d10*/  USEL UR4, URZ, 0x4, !UP1 ;  /* 0x000000043f047887 */ /* 0x000fc8000c800000 */
[----:B------:R-:W-:Y:S01]  /*51d20*/  USEL UR4, UR4, URZ, !UP0 ;  /* 0x0000003f04047287 */ /* 0x000fe2000c000000 */
[----:B---3--:R-:W-:-:S05]  /*51d30*/  IADD3 R105, P1, R105, R4, RZ ;  /* 0x0000000469697210 */ /* 0x008fca0007f3e0ff */
[----:B-1----:R-:W-:Y:S01]  /*51d40*/  IMAD.MOV.U32 R108, RZ, RZ, R105 ;  /* 0x000000ffff6c7224 */ /* 0x002fe200078e0069 */
[----:B------:R-:W-:Y:S01]  /*51d50*/  STL [R1+0x1fa8], R105 ;  /* 0x001fa86901007387 */ /* 0x000fe20000100800 */
[----:B------:R-:W-:-:S05]  /*51d60*/  IADD3.X R107, R107, R0, RZ, P1, !PT ;  /* 0x000000006b6b7210 */ /* 0x000fca0000ffe4ff */
[----:B------:R-:W-:Y:S01]  /*51d70*/  IMAD.MOV.U32 R109, RZ, RZ, R107 ;  /* 0x000000ffff6d7224 */ /* 0x000fe200078e006b */
[----:B------:R-:W-:Y:S01]  /*51d80*/  ISETP.NE.U32.AND P1, PT, RZ, UR4, PT ;  /* 0x00000004ff007c0c */ /* 0x000fe2000bf25070 */
[----:B------:R1:W-:Y:S04]  /*51d90*/  STL [R1+0x1fa4], R107 ;  /* 0x001fa46b01007387 */ /* 0x0003e80000100800 */
[----:B------:R-:W-:Y:S01]  /*51da0*/  LDGSTS.E [R3+0x2800c], desc[UR60][R108.64], P0 ;  /* 0x2800c0006c037fae */ /* 0x000fe2000812187c */
[-C--:B------:R-:W-:Y:S02]  /*51db0*/  IADD3 R112, P2, R112, R4.reuse, RZ ;  /* 0x0000000470707210 */ /* 0x080fe40007f5e0ff */
[----:B------:R-:W-:-:S03]  /*51dc0*/  IADD3 R110, P3, R110, R4, RZ ;  /* 0x000000046e6e7210 */ /* 0x000fc60007f7e0ff */
[----:B------:R-:W-:Y:S01]  /*51dd0*/  IMAD.X R113, R113, 0x1, R0, P2 ;  /* 0x0000000171717824 */ /* 0x000fe200010e0600 */
[----:B------:R-:W3:Y:S04]  /*51de0*/  LDL.LU R109, [R1+0x2354] ;  /* 0x00235400016d7983 */ /* 0x000ee80000300800 */
[----:B------:R-:W3:Y:S04]  /*51df0*/  LDL.LU R108, [R1+0x2358] ;  /* 0x00235800016c7983 */ /* 0x000ee80000300800 */
[----:B-1----:R-:W3:Y:S04]  /*51e00*/  LDL.LU R107, [R1+0x235c] ;  /* 0x00235c00016b7983 */ /* 0x002ee80000300800 */
[----:B------:R-:W-:Y:S01]  /*51e10*/  LDGSTS.E [R3+0x2c00c], desc[UR60][R112.64], P0 ;  /* 0x2c00c00070037fae */ /* 0x000fe2000812187c */
[----:B------:R-:W-:-:S03]  /*51e20*/  IADD3 R11, P0, R11, R4, RZ ;  /* 0x000000040b0b7210 */ /* 0x000fc60007f1e0ff */
[----:B------:R-:W3:Y:S01]  /*51e30*/  LDL.LU R105, [R1+0x2360] ;  /* 0x0023600001697983 */ /* 0x000ee20000300800 */
[--C-:B------:R-:W-:Y:S02]  /*51e40*/  IMAD.X R111, R111, 0x1, R0.reuse, P3 ;  /* 0x000000016f6f7824 */ /* 0x100fe400018e0600 */
[----:B------:R-:W-:Y:S01]  /*51e50*/  IMAD.X R106, R106, 0x1, R0, P0 ;  /* 0x000000016a6a7824 */ /* 0x000fe200000e0600 */
[----:B------:R-:W-:Y:S01]  /*51e60*/  STL [R1+0x1fb0], R112 ;  /* 0x001fb07001007387 */ /* 0x000fe20000100800 */
[----:B------:R-:W-:-:S03]  /*51e70*/  IADD3 R103, P2, R103, R4, RZ ;  /* 0x0000000467677210 */ /* 0x000fc60007f5e0ff */
[----:B------:R-:W-:Y:S01]  /*51e80*/  STL [R1+0x1fac], R113 ;  /* 0x001fac7101007387 */ /* 0x000fe20000100800 */
[----:B------:R-:W-:-:S03]  /*51e90*/  IADD3.X R104, R104, R0, RZ, P2, !PT ;  /* 0x0000000068687210 */ /* 0x000fc600017fe4ff */
[----:B------:R1:W-:Y:S04]  /*51ea0*/  STL [R1+0x2338], R110 ;  /* 0x0023386e01007387 */ /* 0x0003e80000100800 */
[----:B------:R1:W-:Y:S04]  /*51eb0*/  STL [R1+0x2334], R111 ;  /* 0x0023346f01007387 */ /* 0x0003e80000100800 */
[----:B------:R1:W-:Y:S04]  /*51ec0*/  LDGSTS.E [R3+0x30000], desc[UR60][R110.64], P1 ;  /* 0x300000006e037fae */ /* 0x0003e8000892187c */
[----:B------:R1:W-:Y:S04]  /*51ed0*/  STL [R1+0x2340], R11 ;  /* 0x0023400b01007387 */ /* 0x0003e80000100800 */
[----:B------:R-:W-:Y:S01]  /*51ee0*/  STL [R1+0x233c], R106 ;  /* 0x00233c6a01007387 */ /* 0x000fe20000100800 */
[----:B-1----:R-:W-:-:S02]  /*51ef0*/  IMAD.MOV.U32 R110, RZ, RZ, R11 ;  /* 0x000000ffff6e7224 */ /* 0x002fc400078e000b */
[----:B------:R-:W-:Y:S01]  /*51f00*/  IMAD.MOV.U32 R111, RZ, RZ, R106 ;  /* 0x000000ffff6f7224 */ /* 0x000fe200078e006a */
[----:B------:R-:W-:Y:S04]  /*51f10*/  STL [R1+0x2348], R103 ;  /* 0x0023486701007387 */ /* 0x000fe80000100800 */
[----:B------:R-:W3:Y:S04]  /*51f20*/  LDL.LU R11, [R1+0x2368] ;  /* 0x00236800010b7983 */ /* 0x000ee80000300800 */
[----:B------:R1:W-:Y:S04]  /*51f30*/  LDGSTS.E [R3+0x34000], desc[UR60][R110.64], P1 ;  /* 0x340000006e037fae */ /* 0x0003e8000892187c */
[----:B------:R1:W-:Y:S02]  /*51f40*/  STL [R1+0x2344], R104 ;  /* 0x0023446801007387 */ /* 0x0003e40000100800 */
[----:B-1----:R-:W-:-:S02]  /*51f50*/  IMAD.MOV.U32 R111, RZ, RZ, R104 ;  /* 0x000000ffff6f7224 */ /* 0x002fc400078e0068 */
[----:B------:R-:W3:Y:S01]  /*51f60*/  LDL.LU R104, [R1+0x2364] ;  /* 0x0023640001687983 */ /* 0x000ee20000300800 */
[----:B------:R-:W-:Y:S01]  /*51f70*/  IMAD.MOV.U32 R110, RZ, RZ, R103 ;  /* 0x000000ffff6e7224 */ /* 0x000fe200078e0067 */
[----:B------:R-:W-:-:S04]  /*51f80*/  UISETP.GT.AND UP1, UPT, UR6, 0x75, UPT ;  /* 0x000000750600788c */ /* 0x000fc8000bf24270 */
[----:B------:R1:W-:Y:S01]  /*51f90*/  LDGSTS.E [R3+0x38000], desc[UR60][R110.64], P1 ;  /* 0x380000006e037fae */ /* 0x0003e2000892187c */
[----:B------:R-:W-:-:S04]  /*51fa0*/  USEL UR4, URZ, 0x4, !UP1 ;  /* 0x000000043f047887 */ /* 0x000fc8000c800000 */
[----:B------:R-:W-:Y:S01]  /*51fb0*/  USEL UR4, UR4, URZ, !UP0 ;  /* 0x0000003f04047287 */ /* 0x000fe2000c000000 */
[----:B----4-:R-:W-:-:S05]  /*51fc0*/  IADD3 R7, P0, R7, R4, RZ ;  /* 0x0000000407077210 */ /* 0x010fca0007f1e0ff */
[----:B--2---:R-:W-:Y:S01]  /*51fd0*/  IMAD.X R102, R102, 0x1, R0, P0 ;  /* 0x0000000166667824 */ /* 0x004fe200000e0600 */
[----:B------:R2:W-:Y:S01]  /*51fe0*/  STL [R1+0x2350], R7 ;  /* 0x0023500701007387 */ /* 0x0005e20000100800 */
[----:B-1----:R-:W-:-:S03]  /*51ff0*/  MOV R110, R7 ;  /* 0x00000007006e7202 */ /* 0x002fc60000000f00 */
[----:B------:R1:W-:Y:S04]  /*52000*/  STL [R1+0x234c], R102 ;  /* 0x00234c6601007387 */ /* 0x0003e80000100800 */
[----:B------:R-:W4:Y:S04]  /*52010*/  LDL.LU R103, [R1+0x2370] ;  /* 0x0023700001677983 */ /* 0x000f280000300800 */
[----:B--2---:R-:W2:Y:S01]  /*52020*/  LDL.LU R7, [R1+0x2378] ;  /* 0x0023780001077983 */ /* 0x004ea20000300800 */
[----:B------:R-:W-:-:S03]  /*52030*/  IMAD.MOV.U32 R111, RZ, RZ, R102 ;  /* 0x000000ffff6f7224 */ /* 0x000fc600078e0066 */
[----:B------:R-:W2:Y:S04]  /*52040*/  LDL.LU R106, [R1+0x236c] ;  /* 0x00236c00016a7983 */ /* 0x000ea80000300800 */
[----:B-1----:R-:W2:Y:S01]  /*52050*/  LDL.LU R102, [R1+0x2374] ;  /* 0x0023740001667983 */ /* 0x002ea20000300800 */
[----:B------:R-:W-:-:S03]  /*52060*/  ISETP.NE.U32.AND P0, PT, RZ, UR4, PT ;  /* 0x00000004ff007c0c */ /* 0x000fc6000bf05070 */
[----:B------:R-:W-:Y:S01]  /*52070*/  LDGSTS.E [R3+0x3c000], desc[UR60][R110.64], P1 ;  /* 0x3c0000006e037fae */ /* 0x000fe2000892187c */
[----:B---3--:R-:W-:-:S05]  /*52080*/  IADD3 R108, P1, R108, R4, RZ ;  /* 0x000000046c6c7210 */ /* 0x008fca0007f3e0ff */
[--C-:B------:R-:W-:Y:S01]  /*52090*/  IMAD.X R109, R109, 0x1, R0.reuse, P1 ;  /* 0x000000016d6d7824 */ /* 0x100fe200008e0600 */
[----:B------:R-:W-:Y:S01]  /*520a0*/  IADD3 R105, P2, R105, R4, RZ ;  /* 0x0000000469697210 */ /* 0x000fe20007f5e0ff */
[----:B------:R1:W-:Y:S04]  /*520b0*/  STL [R1+0x2358], R108 ;  /* 0x0023586c01007387 */ /* 0x0003e80000100800 */
[----:B------:R-:W-:Y:S01]  /*520c0*/  IMAD.X R107, R107, 0x1, R0, P2 ;  /* 0x000000016b6b7824 */ /* 0x000fe200010e0600 */
[----:B------:R3:W-:Y:S04]  /*520d0*/  STL [R1+0x2354], R109 ;  /* 0x0023546d01007387 */ /* 0x0007e80000100800 */
[----:B------:R3:W-:Y:S04]  /*520e0*/  STL [R1+0x2360], R105 ;  /* 0x0023606901007387 */ /* 0x0007e80000100800 */
[----:B------:R1:W-:Y:S04]  /*520f0*/  LDGSTS.E [R3+0x30004], desc[UR60][R108.64], P0 ;  /* 0x300040006c037fae */ /* 0x0003e8000812187c */
[----:B------:R3:W-:Y:S04]  /*52100*/  STL [R1+0x235c], R107 ;  /* 0x00235c6b01007387 */ /* 0x0007e80000100800 */
[----:B------:R-:W2:Y:S01]  /*52110*/  LDL.LU R112, [R1+0x2380] ;  /* 0x0023800001707983 */ /* 0x000ea20000300800 */
[----:B-1----:R-:W-:-:S03]  /*52120*/  IMAD.MOV.U32 R108, RZ, RZ, R105 ;  /* 0x000000ffff6c7224 */ /* 0x002fc600078e0069 */
[----:B------:R-:W2:Y:S01]  /*52130*/  LDL.LU R110, [R1+0x2388] ;  /* 0x00238800016e7983 */ /* 0x000ea20000300800 */
[----:B---3--:R-:W-:-:S03]  /*52140*/  IMAD.MOV.U32 R109, RZ, RZ, R107 ;  /* 0x000000ffff6d7224 */ /* 0x008fc600078e006b */
[----:B------:R-:W3:Y:S04]  /*52150*/  LDL.LU R113, [R1+0x237c] ;  /* 0x00237c0001717983 */ /* 0x000ee80000300800 */
[----:B------:R1:W-:Y:S01]  /*52160*/  LDGSTS.E [R3+0x34004], desc[UR60][R108.64], P0 ;  /* 0x340040006c037fae */ /* 0x0003e2000812187c */
[----:B------:R-:W-:-:S03]  /*52170*/  IADD3 R11, P1, R11, R4, RZ ;  /* 0x000000040b0b7210 */ /* 0x000fc60007f3e0ff */
[----:B------:R-:W3:Y:S04]  /*52180*/  LDL.LU R111, [R1+0x2384] ;  /* 0x00238400016f7983 */ /* 0x000ee80000300800 */
[----:B------:R-:W1:Y:S04]  /*52190*/  LDL.LU R108, [R1+0x2390] ;  /* 0x00239000016c7983 */ /* 0x000e680000300800 */
[----:B------:R-:W-:Y:S01]  /*521a0*/  STL [R1+0x2368], R11 ;  /* 0x0023680b01007387 */ /* 0x000fe20000100800 */
[----:B------:R-:W-:-:S05]  /*521b0*/  IADD3.X R104, R104, R0, RZ, P1, !PT ;  /* 0x0000000068687210 */ /* 0x000fca0000ffe4ff */
[----:B------:R4:W-:Y:S01]  /*521c0*/  STL [R1+0x2364], R104 ;  /* 0x0023646801007387 */ /* 0x0009e20000100800 */
[----:B------:R-:W-:-:S03]  /*521d0*/  IMAD.MOV.U32 R105, RZ, RZ, R104 ;  /* 0x000000ffff697224 */ /* 0x000fc600078e0068 */
[----:B------:R-:W3:Y:S04]  /*521e0*/  LDL.LU R109, [R1+0x238c] ;  /* 0x00238c00016d7983 */ /* 0x000ee80000300800 */
[----:B------:R-:W3:Y:S01]  /*521f0*/  LDL.LU R107, [R1+0x2394] ;  /* 0x00239400016b7983 */ /* 0x000ee20000300800 */
[----:B----4-:R-:W-:-:S05]  /*52200*/  IMAD.MOV.U32 R104, RZ, RZ, R11 ;  /* 0x000000ffff687224 */ /* 0x010fca00078e000b */
[----:B------:R4:W-:Y:S04]  /*52210*/  LDGSTS.E [R3+0x38004], desc[UR60][R104.64], P0 ;  /* 0x3800400068037fae */ /* 0x0009e8000812187c */
[----:B------:R-:W4:Y:S04]  /*52220*/  LDL.LU R105, [R1+0x2398] ;  /* 0x0023980001697983 */ /* 0x000f280000300800 */
[----:B------:R-:W4:Y:S04]  /*52230*/  LDL.LU R104, [R1+0x239c] ;  /* 0x00239c0001687983 */ /* 0x000f280000300800 */
[----:B------:R-:W4:Y:S01]  /*52240*/  LDL.LU R11, [R1+0x23a0] ;  /* 0x0023a000010b7983 */ /* 0x000f220000300800 */
[----:B------:R-:W-:-:S04]  /*52250*/  UISETP.GT.AND UP1, UPT, UR6, 0x76, UPT ;  /* 0x000000760600788c */ /* 0x000fc8000bf24270 */
[----:B------:R-:W-:Y:S01]  /*52260*/  USEL UR4, URZ, 0x4, !UP1 ;  /* 0x000000043f047887 */ /* 0x000fe2000c800000 */
[----:B------:R-:W-:-:S03]  /*52270*/  IADD3 R103, P2, R103, R4, RZ ;  /* 0x0000000467677210 */ /* 0x000fc60007f5e0ff */
[----:B------:R-:W-:Y:S01]  /*52280*/  USEL UR4, UR4, URZ, !UP0 ;  /* 0x0000003f04047287 */ /* 0x000fe2000c000000 */
[----:B--2---:R-:W-:Y:S01]  /*52290*/  IADD3 R7, P3, R7, R4, RZ ;  /* 0x0000000407077210 */ /* 0x004fe20007f7e0ff */
[----:B------:R-:W-:-:S04]  /*522a0*/  IMAD.X R106, R106, 0x1, R0, P2 ;  /* 0x000000016a6a7824 */ /* 0x000fc800010e0600 */
[----:B------:R-:W-:Y:S01]  /*522b0*/  ISETP.NE.U32.AND P1, PT, RZ, UR4, PT ;  /* 0x00000004ff007c0c */ /* 0x000fe2000bf25070 */
[----:B------:R-:W-:Y:S01]  /*522c0*/  IMAD.X R102, R102, 0x1, R0, P3 ;  /* 0x0000000166667824 */ /* 0x000fe200018e0600 */
[----:B------:R2:W-:Y:S01]  /*522d0*/  STL [R1+0x2370], R103 ;  /* 0x0023706701007387 */ /* 0x0005e20000100800 */
[----:B------:R-:W-:Y:S01]  /*522e0*/  IMAD.MOV.U32 R114, RZ, RZ, R103 ;  /* 0x000000ffff727224 */ /* 0x000fe200078e0067 */
[----:B------:R-:W-:Y:S02]  /*522f0*/  MOV R115, R106 ;  /* 0x0000006a00737202 */ /* 0x000fe40000000f00 */
[----:B------:R2:W-:Y:S04]  /*52300*/  STL [R1+0x236c], R106 ;  /* 0x00236c6a01007387 */ /* 0x0005e80000100800 */
[----:B------:R-:W-:Y:S01]  /*52310*/  STL [R1+0x2378], R7 ;  /* 0x0023780701007387 */ /* 0x000fe20000100800 */
[----:B--2---:R-:W-:-:S03]  /*52320*/  IMAD.MOV.U32 R103, RZ, RZ, R102 ;  /* 0x000000ffff677224 */ /* 0x004fc600078e0066 */
[----:B------:R2:W-:Y:S04]  /*52330*/  STL [R1+0x2374], R102 ;  /* 0x0023746601007387 */ /* 0x0005e80000100800 */
[----:B------:R-:W-:Y:S04]  /*52340*/  LDGSTS.E [R3+0x3c004], desc[UR60][R114.64], P0 ;  /* 0x3c00400072037fae */ /* 0x000fe8000812187c */
[----:B------:R-:W4:Y:S01]  /*52350*/  LDL.LU R106, [R1+0x23a4] ;  /* 0x0023a400016a7983 */ /* 0x000f220000300800 */
[----:B--2---:R-:W-:-:S05]  /*52360*/  IMAD.MOV.U32 R102, RZ, RZ, R7 ;  /* 0x000000ffff667224 */ /* 0x004fca00078e0007 */
[----:B------:R-:W-:Y:S04]  /*52370*/  LDGSTS.E [R3+0x30008], desc[UR60][R102.64], P1 ;  /* 0x3000800066037fae */ /* 0x000fe8000892187c */
[----:B------:R-:W2:Y:S04]  /*52380*/  LDL.LU R103, [R1+0x23a8] ;  /* 0x0023a80001677983 */ /* 0x000ea80000300800 */
[----:B------:R-:W2:Y:S04]  /*52390*/  LDL.LU R102, [R1+0x23ac] ;  /* 0x0023ac0001667983 */ /* 0x000ea80000300800 */
[----:B------:R-:W2:Y:S01]  /*523a0*/  LDL.LU R7, [R1+0x23b0] ;  /* 0x0023b00001077983 */ /* 0x000ea20000300800 */
[----:B------:R-:W-:-:S04]  /*523b0*/  UISETP.GT.AND UP1, UPT, UR6, 0x77, UPT ;  /* 0x000000770600788c */ /* 0x000fc8000bf24270 */
[----:B------:R-:W-:-:S04]  /*523c0*/  USEL UR4, URZ, 0x4, !UP1 ;  /* 0x000000043f047887 */ /* 0x000fc8000c800000 */
[----:B------:R-:W-:Y:S01]  /*523d0*/  USEL UR4, UR4, URZ, !UP0 ;  /* 0x0000003f04047287 */ /* 0x000fe2000c000000 */
[-C--:B------:R-:W-:Y:S02]  /*523e0*/  IADD3 R112, P0, R112, R4.reuse, RZ ;  /* 0x0000000470707210 */ /* 0x080fe40007f1e0ff */
[----:B------:R-:W-:-:S03]  /*523f0*/  IADD3 R110, P2, R110, R4, RZ ;  /* 0x000000046e6e7210 */ /* 0x000fc60007f5e0ff */
[----:B---3--:R-:W-:-:S05]  /*52400*/  IMAD.X R113, R113, 0x1, R0, P0 ;  /* 0x0000000171717824 */ /* 0x008fca00000e0600 */
[----:B------:R-:W-:Y:S01]  /*52410*/  LDGSTS.E [R3+0x34008], desc[UR60][R112.64], P1 ;  /* 0x3400800070037fae */ /* 0x000fe2000892187c */
[----:B------:R-:W-:-:S05]  /*52420*/  IMAD.X R111, R111, 0x1, R0, P2 ;  /* 0x000000016f6f7824 */ /* 0x000fca00010e0600 */
[----:B------:R-:W-:Y:S01]  /*52430*/  LDGSTS.E [R3+0x38008], desc[UR60][R110.64], P1 ;  /* 0x380080006e037fae */ /* 0x000fe2000892187c */
[----:B-1----:R-:W-:-:S03]  /*52440*/  IADD3 R108, P0, R108, R4, RZ ;  /* 0x000000046c6c7210 */ /* 0x002fc60007f1e0ff */
[----:B------:R-:W-:Y:S04]  /*52450*/  STL [R1+0x2380], R112 ;  /* 0x0023807001007387 */ /* 0x000fe80000100800 */
[----:B------:R-:W-:Y:S01]  /*52460*/  STL [R1+0x237c], R113 ;  /* 0x00237c7101007387 */ /* 0x000fe20000100800 */
[----:B------:R-:W-:Y:S01]  /*52470*/  IMAD.X R109, R109, 0x1, R0, P0 ;  /* 0x000000016d6d7824 */ /* 0x000fe200000e0600 */
[----:B------:R-:W-:-:S04]  /*52480*/  ISETP.NE.U32.AND P0, PT, RZ, UR4, PT ;  /* 0x00000004ff007c0c */ /* 0x000fc8000bf05070 */
[----:B------:R1:W-:Y:S04]  /*52490*/  LDGSTS.E [R3+0x3c008], desc[UR60][R108.64], P1 ;  /* 0x3c0080006c037fae */ /* 0x0003e8000892187c */
[----:B------:R-:W-:Y:S04]  /*524a0*/  STL [R1+0x2388], R110 ;  /* 0x0023886e01007387 */ /* 0x000fe80000100800 */
[----:B------:R-:W-:Y:S01]  /*524b0*/  STL [R1+0x2384], R111 ;  /* 0x0023846f01007387 */ /* 0x000fe20000100800 */
[----:B----4-:R-:W-:-:S03]  /*524c0*/  IADD3 R105, P1, R105, R4, RZ ;  /* 0x0000000469697210 */ /* 0x010fc60007f3e0ff */
[----:B------:R1:W-:Y:S01]  /*524d0*/  STL [R1+0x2390], R108 ;  /* 0x0023906c01007387 */ /* 0x0003e20000100800 */
[----:B------:R-:W-:Y:S02]  /*524e0*/  IADD3.X R107, R107, R0, RZ, P1, !PT ;  /* 0x000000006b6b7210 */ /* 0x000fe40000ffe4ff */
[----:B------:R-:W-:Y:S01]  /*524f0*/  IADD3 R11, P2, R11, R4, RZ ;  /* 0x000000040b0b7210 */ /* 0x000fe20007f5e0ff */
[----:B------:R3:W-:Y:S01]  /*52500*/  STL [R1+0x238c], R109 ;  /* 0x00238c6d01007387 */ /* 0x0007e20000100800 */
[----:B-1----:R-:W-:-:S03]  /*52510*/  IMAD.MOV.U32 R108, RZ, RZ, R105 ;  /* 0x000000ffff6c7224 */ /* 0x002fc600078e0069 */
[----:B------:R-:W-:Y:S01]  /*52520*/  IMAD.X R104, R104, 0x1, R0, P2 ;  /* 0x0000000168687824 */ /* 0x000fe200010e0600 */
[----:B------:R-:W4:Y:S01]  /*52530*/  LDL.LU R110, [R1+0x17b8] ;  /* 0x0017b800016e7983 */ /* 0x000f220000300800 */
[----:B---3--:R-:W-:-:S03]  /*52540*/  IMAD.MOV.U32 R109, RZ, RZ, R107 ;  /* 0x000000ffff6d7224 */ /* 0x008fc600078e006b */
[----:B------:R-:W-:Y:S04]  /*52550*/  STL [R1+0x2398], R105 ;  /* 0x0023986901007387 */ /* 0x000fe80000100800 */
[----:B------:R-:W-:Y:S04]  /*52560*/  STL [R1+0x2394], R107 ;  /* 0x0023946b01007387 */ /* 0x000fe80000100800 */
[----:B------:R-:W-:Y:S04]  /*52570*/  STL [R1+0x23a0], R11 ;  /* 0x0023a00b01007387 */ /* 0x000fe80000100800 */
[----:B------:R1:W-:Y:S04]  /*52580*/  LDGSTS.E [R3+0x3000c], desc[UR60][R108.64], P0 ;  /* 0x3000c0006c037fae */ /* 0x0003e8000812187c */
[----:B------:R3:W-:Y:S04]  /*52590*/  STL [R1+0x239c], R104 ;  /* 0x00239c6801007387 */ /* 0x0007e80000100800 */
[----:B------:R-:W4:Y:S01]  /*525a0*/  LDL.LU R111, [R1+0x17b4] ;  /* 0x0017b400016f7983 */ /* 0x000f220000300800 */
[----:B-1----:R-:W-:-:S02]  /*525b0*/  IMAD.MOV.U32 R108, RZ, RZ, R11 ;  /* 0x000000ffff6c7224 */ /* 0x002fc400078e000b */
[----:B------:R-:W-:Y:S02]  /*525c0*/  IMAD.MOV.U32 R109, RZ, RZ, R104 ;  /* 0x000000ffff6d7224 */ /* 0x000fe400078e0068 */
[----:B---3--:R-:W3:Y:S04]  /*525d0*/  LDL.LU R104, [R1+0x17c0] ;  /* 0x0017c00001687983 */ /* 0x008ee80000300800 */
[----:B------:R-:W3:Y:S04]  /*525e0*/  LDL.LU R11, [R1+0x17c8] ;  /* 0x0017c800010b7983 */ /* 0x000ee80000300800 */
[----:B------:R-:W-:Y:S04]  /*525f0*/  LDGSTS.E [R3+0x3400c], desc[UR60][R108.64], P0 ;  /* 0x3400c0006c037fae */ /* 0x000fe8000812187c */
[----:B------:R-:W3:Y:S04]  /*52600*/  LDL.LU R108, [R1+0x17bc] ;  /* 0x0017bc00016c7983 */ /* 0x000ee80000300800 */
[----:B------:R-:W3:Y:S01]  /*52610*/  LDL.LU R105, [R1+0x17c4] ;  /* 0x0017c40001697983 */ /* 0x000ee20000300800 */
[----:B--2---:R-:W-:-:S02]  /*52620*/  IADD3 R103, P1, R103, R4, RZ ;  /* 0x0000000467677210 */ /* 0x004fc40007f3e0ff */
[----:B------:R-:W-:Y:S02]  /*52630*/  IADD3 R7, P2, R7, R4, RZ ;  /* 0x0000000407077210 */ /* 0x000fe40007f5e0ff */
[----:B------:R-:W-:Y:S01]  /*52640*/  IADD3.X R106, R106, R0, RZ, P1, !PT ;  /* 0x000000006a6a7210 */ /* 0x000fe20000ffe4ff */
[----:B------:R-:W-:Y:S02]  /*52650*/  STL [R1+0x23a8], R103 ;  /* 0x0023a86701007387 */ /* 0x000fe40000100800 */
[----:B------:R-:W-:Y:S02]  /*52660*/  IMAD.X R102, R102, 0x1, R0, P2 ;  /* 0x0000000166667824 */ /* 0x000fe400010e0600 */
[----:B------:R1:W-:Y:S01]  /*52670*/  STL [R1+0x23a4], R106 ;  /* 0x0023a46a01007387 */ /* 0x0003e20000100800 */
[----:B------:R-:W-:-:S03]  /*52680*/  IMAD.MOV.U32 R107, RZ, RZ, R106 ;  /* 0x000000ffff6b7224 */ /* 0x000fc600078e006a */
[----:B------:R-:W-:Y:S04]  /*52690*/  STL [R1+0x23b0], R7 ;  /* 0x0023b00701007387 */ /* 0x000fe80000100800 */
[----:B------:R2:W-:Y:S01]  /*526a0*/  STL [R1+0x23ac], R102 ;  /* 0x0023ac6601007387 */ /* 0x0005e20000100800 */
[----:B-1----:R-:W-:Y:S02]  /*526b0*/  IMAD.MOV.U32 R106, RZ, RZ, R103 ;  /* 0x000000ffff6a7224 */ /* 0x002fe400078e0067 */
[----:B------:R-:W-:-:S03]  /*526c0*/  IMAD.MOV.U32 R103, RZ, RZ, R102 ;  /* 0x000000ffff677224 */ /* 0x000fc600078e0066 */
[----:B------:R-:W-:Y:S01]  /*526d0*/  LDGSTS.E [R3+0x3800c], desc[UR60][R106.64], P0 ;  /* 0x3800c0006a037fae */ /* 0x000fe2000812187c */
[----:B--2---:R-:W-:-:S05]  /*526e0*/  IMAD.MOV.U32 R102, RZ, RZ, R7 ;  /* 0x000000ffff667224 */ /* 0x004fca00078e0007 */
[----:B------:R1:W-:Y:S01]  /*526f0*/  LDGSTS.E [R3+0x3c00c], desc[UR60][R102.64], P0 ;  /* 0x3c00c00066037fae */ /* 0x0003e2000812187c */
[----:B------:R-:W-:Y:S01]  /*52700*/  UISETP.GT.AND UP1, UPT, UR6, 0x18, UPT ;  /* 0x000000180600788c */ /* 0x000fe2000bf24270 */
[----:B------:R-:W-:Y:S02]  /*52710*/  SHF.L.U32 R7, R9, 0x4, RZ ;  /* 0x0000000409077819 */ /* 0x000fe400000006ff */
[----:B------:R-:W2:Y:S04]  /*52720*/  LDL.LU R102, [R1+0x17d0] ;  /* 0x0017d00001667983 */ /* 0x000ea80000300800 */
[----:B------:R-:W2:Y:S01]  /*52730*/  LDL.LU R103, [R1+0x17cc] ;  /* 0x0017cc0001677983 */ /* 0x000ea20000300800 */
[----:B------:R-:W-:Y:S01]  /*52740*/  USEL UR4, URZ, 0x4, !UP1 ;  /* 0x000000043f047887 */ /* 0x000fe2000c800000 */
[----:B------:R-:W-:-:S02]  /*52750*/  LOP3.LUT R7, R7, 0x70, RZ, 0xc0, !PT ;  /* 0x0000007007077812 */ /* 0x000fc400078ec0ff */
[----:B------:R-:W2:Y:S01]  /*52760*/  LDL.LU R109, [R1+0x17d4] ;  /* 0x0017d400016d7983 */ /* 0x000ea20000300800 */
[----:B------:R-:W-:-:S03]  /*52770*/  USEL UR4, UR4, URZ, !UP0 ;  /* 0x0000003f04047287 */ /* 0x000fc6000c000000 */
[----:B------:R-:W2:Y:S01]  /*52780*/  LDL.LU R106, [R1+0x17d8] ;  /* 0x0017d800016a7983 */ /* 0x000ea20000300800 */
[----:B------:R-:W-:-:S03]  /*52790*/  IMAD R7, R10, 0x80, R7 ;  /* 0x000000800a077824 */ /* 0x000fc600078e0207 */
[----:B------:R-:W2:Y:S01]  /*527a0*/  LDL.LU R107, [R1+0x17dc] ;  /* 0x0017dc00016b7983 */ /* 0x000ea20000300800 */
[----:B------:R-:W-:-:S03]  /*527b0*/  ISETP.NE.U32.AND P0, PT, RZ, UR4, PT ;  /* 0x00000004ff007c0c */ /* 0x000fc6000bf05070 */
[----:B------:R-:W2:Y:S01]  /*527c0*/  LDL.LU R9, [R1+0x17e0] ;  /* 0x0017e00001097983 */ /* 0x000ea20000300800 */
[----:B-1----:R-:W-:-:S05]  /*527d0*/  LOP3.LUT R3, R7, 0x60, RZ, 0x3c, !PT ;  /* 0x0000006007037812 */ /* 0x002fca00078e3cff */
[----:B------:R-:W-:Y:S01]  /*527e0*/  VIADD R3, R3, UR5 ;  /* 0x0000000503037c36 */ /* 0x000fe20008000000 */
[----:B----4-:R-:W-:-:S05]  /*527f0*/  IADD3 R110, P1, R110, R4, RZ ;  /* 0x000000046e6e7210 */ /* 0x010fca0007f3e0ff */
[----:B------:R1:W-:Y:S01]  /*52800*/  STL [R1+0x17b8], R110 ;  /* 0x0017b86e01007387 */ /* 0x0003e20000100800 */
[----:B------:R-:W-:Y:S01]  /*52810*/  IMAD.X R111, R111, 0x1, R0, P1 ;  /* 0x000000016f6f7824 */ /* 0x000fe200008e0600 */
[----:B---3--:R-:W-:-:S04]  /*52820*/  IADD3 R104, P1, R104, R4, RZ ;  /* 0x0000000468687210 */ /* 0x008fc80007f3e0ff */
[----:B------:R3:W-:Y:S01]  /*52830*/  STL [R1+0x17b4], R111 ;  /* 0x0017b46f01007387 */ /* 0x0007e20000100800 */
[----:B------:R-:W-:-:S03]  /*52840*/  IADD3 R11, P2, R11, R4, RZ ;  /* 0x000000040b0b7210 */ /* 0x000fc60007f5e0ff */
[----:B------:R1:W-:Y:S04]  /*52850*/  LDGSTS.E [R3], desc[UR60][R110.64], P0 ;  /* 0x000000006e037fae */ /* 0x0003e8000812187c */
[----:B------:R4:W-:Y:S01]  /*52860*/  STL [R1+0x17c0], R104 ;  /* 0x0017c06801007387 */ /* 0x0009e20000100800 */
[----:B------:R-:W-:Y:S01]  /*52870*/  IMAD.X R108, R108, 0x1, R0, P1 ;  /* 0x000000016c6c7824 */ /* 0x000fe200008e0600 */
[----:B-1----:R-:W-:-:S03]  /*52880*/  MOV R110, R104 ;  /* 0x00000068006e7202 */ /* 0x002fc60000000f00 */
[----:B---3--:R-:W-:Y:S01]  /*52890*/  IMAD.MOV.U32 R111, RZ, RZ, R108 ;  /* 0x000000ffff6f7224 */ /* 0x008fe200078e006c */
[----:B------:R-:W-:Y:S01]  /*528a0*/  STL [R1+0x17bc], R108 ;  /* 0x0017bc6c01007387 */ /* 0x000fe20000100800 */
[----:B------:R-:W-:-:S03]  /*528b0*/  IMAD.X R105, R105, 0x1, R0, P2 ;  /* 0x0000000169697824 */ /* 0x000fc600010e0600 */
[----:B------:R-:W-:Y:S04]  /*528c0*/  STL [R1+0x17c8], R11 ;  /* 0x0017c80b01007387 */ /* 0x000fe80000100800 */
[----:B----4-:R-:W3:Y:S04]  /*528d0*/  LDL.LU R104, [R1+0x17e8] ;  /* 0x0017e80001687983 */ /* 0x010ee80000300800 */
[----:B------:R1:W-:Y:S04]  /*528e0*/  LDGSTS.E [R3+0x4000], desc[UR60][R110.64], P0 ;  /* 0x040000006e037fae */ /* 0x0003e8000812187c */
[----:B------:R4:W-:Y:S01]  /*528f0*/  STL [R1+0x17c4], R105 ;  /* 0x0017c46901007387 */ /* 0x0009e20000100800 */
[----:B-1----:R-:W-:-:S03]  /*52900*/  IMAD.MOV.U32 R111, RZ, RZ, R105 ;  /* 0x000000ffff6f7224 */ /* 0x002fc600078e0069 */
[----:B----4-:R-:W4:Y:S01]  /*52910*/  LDL.LU R105, [R1+0x17e4] ;  /* 0x0017e40001697983 */ /* 0x010f220000300800 */
[----:B------:R-:W-:-:S03]  /*52920*/  IMAD.MOV.U32 R110, RZ, RZ, R11 ;  /* 0x000000ffff6e7224 */ /* 0x000fc600078e000b */
[----:B------:R-:W4:Y:S01]  /*52930*/  LDL.LU R108, [R1+0x17f0] ;  /* 0x0017f000016c7983 */ /* 0x000f220000300800 */
[----:B------:R-:W-:-:S03]  /*52940*/  UISETP.GT.AND UP1, UPT, UR6, 0x19, UPT ;  /* 0x000000190600788c */ /* 0x000fc6000bf24270 */
[----:B------:R-:W4:Y:S04]  /*52950*/  LDL.LU R11, [R1+0x17f8] ;  /* 0x0017f800010b7983 */ /* 0x000f280000300800 */
[----:B------:R-:W-:Y:S01]  /*52960*/  LDGSTS.E [R3+0x8000], desc[UR60][R110.64], P0 ;  /* 0x080000006e037fae */ /* 0x000fe2000812187c */
[----:B--2---:R-:W-:-:S05]  /*52970*/  IADD3 R102, P1, R102, R4, RZ ;  /* 0x0000000466667210 */ /* 0x004fca0007f3e0ff */
[----:B------:R-:W-:Y:S01]  /*52980*/  IMAD.X R103, R103, 0x1, R0, P1 ;  /* 0x0000000167677824 */ /* 0x000fe200008e0600 */
[----:B------:R1:W-:Y:S04]  /*52990*/  STL [R1+0x17d0], R102 ;  /* 0x0017d06601007387 */ /* 0x0003e80000100800 */
[----:B------:R2:W-:Y:S04]  /*529a0*/  STL [R1+0x17cc], R103 ;  /* 0x0017cc6701007387 */ /* 0x0005e80000100800 */
[----:B------:R-:W4:Y:S01]  /*529b0*/  LDL.LU R110, [R1+0x17ec] ;  /* 0x0017ec00016e7983 */ /* 0x000f220000300800 */
[----:B------:R-:W-:Y:S01]  /*529c0*/  IADD3 R106, P1, R106, R4, RZ ;  /* 0x000000046a6a7210 */ /* 0x000fe20007f3e0ff */
[----:B------:R-:W-:-:S02]  /*529d0*/  USEL UR4, URZ, 0x4, !UP1 ;  /* 0x000000043f047887 */ /* 0x000fc4000c800000 */
[----:B------:R-:W4:Y:S01]  /*529e0*/  LDL.LU R111, [R1+0x17f4] ;  /* 0x0017f400016f7983 */ /* 0x000f220000300800 */
[----:B------:R-:W-:Y:S01]  /*529f0*/  IADD3 R9, P2, R9, R4, RZ ;  /* 0x0000000409097210 */ /* 0x000fe20007f5e0ff */
[----:B------:R-:W-:Y:S01]  /*52a00*/  USEL UR4, UR4, URZ, !UP0 ;  /* 0x0000003f04047287 */ /* 0x000fe2000c000000 */
[----:B------:R-:W-:Y:S01]  /*52a10*/  IMAD.X R109, R109, 0x1, R0, P1 ;  /* 0x000000016d6d7824 */ /* 0x000fe200008e0600 */
[----:B------:R-:W-:Y:S01]  /*52a20*/  LDGSTS.E [R3+0xc000], desc[UR60][R102.64], P0 ;  /* 0x0c00000066037fae */ /* 0x000fe2000812187c */
[----:B------:R-:W-:Y:S02]  /*52a30*/  IADD3.X R107, R107, R0, RZ, P2, !PT ;  /* 0x000000006b6b7210 */ /* 0x000fe400017fe4ff */
[----:B------:R-:W-:Y:S01]  /*52a40*/  IMAD.MOV.U32 R113, RZ, RZ, R109 ;  /* 0x000000ffff717224 */ /* 0x000fe200078e006d */
[----:B------:R-:W-:Y:S01]  /*52a50*/  ISETP.NE.U32.AND P0, PT, RZ, UR4, PT ;  /* 0x00000004ff007c0c */ /* 0x000fe2000bf05070 */
[----:B------:R-:W-:Y:S01]  /*52a60*/  IMAD.MOV.U32 R112, RZ, RZ, R106 ;  /* 0x000000ffff707224 */ /* 0x000fe200078e006a */
[----:B-1----:R-:W4:Y:S04]  /*52a70*/  LDL.LU R102, [R1+0x1800] ;  /* 0x0018000001667983 */ /* 0x002f280000300800 */
[----:B--2---:R-:W2:Y:S04]  /*52a80*/  LDL.LU R103, [R1+0x1808] ;  /* 0x0018080001677983 */ /* 0x004ea80000300800 */
[----:B------:R-:W-:Y:S04]  /*52a90*/  STL [R1+0x17d8], R106 ;  /* 0x0017d86a01007387 */ /* 0x000fe80000100800 */
[----:B------:R1:W-:Y:S04]  /*52aa0*/  STL [R1+0x17d4], R109 ;  /* 0x0017d46d01007387 */ /* 0x0003e80000100800 */
[----:B------:R1:W-:Y:S04]  /*52ab0*/  STL [R1+0x17e0], R9 ;  /* 0x0017e00901007387 */ /* 0x0003e80000100800 */
[----:B------:R1:W-:Y:S04]  /*52ac0*/  LDGSTS.E [R3+0x4], desc[UR60][R112.64], P0 ;  /* 0x0000400070037fae */ /* 0x0003e8000812187c */
[----:B-1----:R-:W2:Y:S04]  /*52ad0*/  LDL.LU R109, [R1+0x17fc] ;  /* 0x0017fc00016d7983 */ /* 0x002ea80000300800 */
[----:B------:R-:W-:Y:S04]  /*52ae0*/  STL [R1+0x17dc], R107 ;  /* 0x0017dc6b01007387 */ /* 0x000fe80000100800 */
[----:B------:R-:W2:Y:S01]  /*52af0*/  LDL.LU R106, [R1+0x1804] ;  /* 0x00180400016a7983 */ /* 0x000ea20000300800 */
[----:B------:R-:W-:-:S02]  /*52b00*/  IMAD.MOV.U32 R112, RZ, RZ, R9 ;  /* 0x000000ffff707224 */ /* 0x000fc400078e0009 */
[----:B------:R-:W-:Y:S01]  /*52b10*/  IMAD.MOV.U32 R113, RZ, RZ, R107 ;  /* 0x000000ffff717224 */ /* 0x000fe200078e006b */
[----:B------:R-:W2:Y:S04]  /*52b20*/  LDL.LU R9, [R1+0x1810] ;  /* 0x0018100001097983 */ /* 0x000ea80000300800 */
[----:B------:R1:W-:Y:S01]  /*52b30*/  LDGSTS.E [R3+0x4004], desc[UR60][R112.64], P0 ;  /* 0x0400400070037fae */ /* 0x0003e2000812187c */
[----:B---3--:R-:W-:-:S05]  /*52b40*/  IADD3 R104, P1, R104, R4, RZ ;  /* 0x0000000468687210 */ /* 0x008fca0007f3e0ff */
[----:B------:R-:W-:Y:S01]  /*52b50*/  STL [R1+0x17e8], R104 ;  /* 0x0017e86801007387 */ /* 0x000fe20000100800 */
[----:B----4-:R-:W-:-:S04]  /*52b60*/  IMAD.X R105, R105, 0x1, R0, P1 ;  /* 0x0000000169697824 */ /* 0x010fc800008e0600 */
[----:B-1----:R-:W-:Y:S01]  /*52b70*/  IMAD.MOV.U32 R113, RZ, RZ, R105 ;  /* 0x000000ffff717224 */ /* 0x002fe200078e0069 */
[----:B------:R1:W-:Y:S04]  /*52b80*/  STL [R1+0x17e4], R105 ;  /* 0x0017e46901007387 */ /* 0x0003e80000100800 */
[----:B-1----:R-:W3:Y:S01]  /*52b90*/  LDL.LU R105, [R1+0x180c] ;  /* 0x00180c0001697983 */ /* 0x002ee20000300800 */
[----:B------:R-:W-:Y:S01]  /*52ba0*/  UISETP.GT.AND UP1, UPT, UR6, 0x1a, UPT ;  /* 0x0000001a0600788c */ /* 0x000fe2000bf24270 */
[----:B------:R-:W-:Y:S02]  /*52bb0*/  IADD3 R108, P2, R108, R4, RZ ;  /* 0x000000046c6c7210 */ /* 0x000fe40007f5e0ff */
[----:B------:R-:W-:Y:S01]  /*52bc0*/  MOV R112, R104 ;  /* 0x0000006800707202 */ /* 0x000fe20000000f00 */
[----:B------:R-:W-:Y:S01]  /*52bd0*/  USEL UR4, URZ, 0x4, !UP1 ;  /* 0x000000043f047887 */ /* 0x000fe2000c800000 */
[----:B------:R-:W-:Y:S01]  /*52be0*/  IADD3 R11, P3, R11, R4, RZ ;  /* 0x000000040b0b7210 */ /* 0x000fe20007f7e0ff */
[----:B------:R-:W4:Y:S02]  /*52bf0*/  LDL.LU R107, [R1+0x1818] ;  /* 0x00181800016b7983 */ /* 0x000f240000300800 */
[----:B------:R-:W-:-:S02]  /*52c00*/  USEL UR4, UR4, URZ, !UP0 ;  /* 0x0000003f04047287 */ /* 0x000fc4000c000000 */
[----:B------:R1:W-:Y:S04]  /*52c10*/  LDGSTS.E [R3+0x8004], desc[UR60][R112.64], P0 ;  /* 0x0800400070037fae */ /* 0x0003e8000812187c */
[----:B------:R-:W4:Y:S01]  /*52c20*/  LDL.LU R104, [R1+0x1820] ;  /* 0x0018200001687983 */ /* 0x000f220000300800 */
[--C-:B------:R-:W-:Y:S01]  /*52c30*/  IMAD.X R110, R110, 0x1, R0.reuse, P2 ;  /* 0x000000016e6e7824 */ /* 0x100fe200010e0600 */
[----:B------:R-:W-:Y:S02]  /*52c40*/  ISETP.NE.U32.AND P1, PT, RZ, UR4, PT ;  /* 0x00000004ff007c0c */ /* 0x000fe4000bf25070 */
[----:B------:R2:W-:Y:S01]  /*52c50*/  STL [R1+0x17f0], R108 ;  /* 0x0017f06c01007387 */ /* 0x0005e20000100800 */
[----:B------:R-:W-:Y:S02]  /*52c60*/  IMAD.X R111, R111, 0x1, R0, P3 ;  /* 0x000000016f6f7824 */ /* 0x000fe400018e0600 */
[----:B-1----:R-:W-:-:S02]  /*52c70*/  IMAD.MOV.U32 R112, RZ, RZ, R108 ;  /* 0x000000ffff707224 */ /* 0x002fc400078e006c */
[----:B------:R-:W-:Y:S01]  /*52c80*/  IMAD.MOV.U32 R113, RZ, RZ, R110 ;  /* 0x000000ffff717224 */ /* 0x000fe200078e006e */
[----:B------:R1:W-:Y:S04]  /*52c90*/  STL [R1+0x17ec], R110 ;  /* 0x0017ec6e01007387 */ /* 0x0003e80000100800 */
[----:B------:R1:W-:Y:S04]  /*52ca0*/  LDGSTS.E [R3+0xc004], desc[UR60][R112.64], P0 ;  /* 0x0c00400070037fae */ /* 0x0003e8000812187c */
[----:B------:R1:W-:Y:S01]  /*52cb0*/  STL [R1+0x17f8], R11 ;  /* 0x0017f80b01007387 */ /* 0x0003e20000100800 */
[----:B------:R-:W-:-:S03]  /*52cc0*/  IADD3 R102, P0, R102, R4, RZ ;  /* 0x0000000466667210 */ /* 0x000fc60007f1e0ff */
[----:B------:R-:W-:Y:S01]  /*52cd0*/  STL [R1+0x17f4], R111 ;  /* 0x0017f46f01007387 */ /* 0x000fe20000100800 */
[----:B--2---:R-:W-:-:S03]  /*52ce0*/  IADD3 R103, P2, R103, R4, RZ ;  /* 0x0000000467677210 */ /* 0x004fc60007f5e0ff */
[----:B------:R-:W2:Y:S01]  /*52cf0*/  LDL.LU R108, [R1+0x1814] ;  /* 0x00181400016c7983 */ /* 0x000ea20000300800 */
[----:B-1----:R-:W-:Y:S01]  /*52d00*/  MOV R112, R11 ;  /* 0x0000000b00707202 */ /* 0x002fe20000000f00 */
[----:B------:R-:W-:Y:S02]  /*52d10*/  IMAD.MOV.U32 R113, RZ, RZ, R111 ;  /* 0x000000ffff717224 */ /* 0x000fe400078e006f */
[----:B------:R-:W2:Y:S04]  /*52d20*/  LDL.LU R110, [R1+0x181c] ;  /* 0x00181c00016e7983 */ /* 0x000ea80000300800 */
[----:B------:R-:W2:Y:S04]  /*52d30*/  LDL.LU R11, [R1+0x1828] ;  /* 0x00182800010b7983 */ /* 0x000ea80000300800 */
[----:B------:R1:W-:Y:S04]  /*52d40*/  STL [R1+0x1800], R102 ;  /* 0x0018006601007387 */ /* 0x0003e80000100800 */
[----:B------:R1:W-:Y:S01]  /*52d50*/  LDGSTS.E [R3+0x8], desc[UR60][R112.64], P1 ;  /* 0x0000800070037fae */ /* 0x0003e2000892187c */
[----:B------:R-:W-:-:S05]  /*52d60*/  IMAD.X R109, R109, 0x1, R0, P0 ;  /* 0x000000016d6d7824 */ /* 0x000fca00000e0600 */
[----:B------:R-:W-:Y:S01]  /*52d70*/  STL [R1+0x17fc], R109 ;  /* 0x0017fc6d01007387 */ /* 0x000fe20000100800 */
[----:B------:R-:W-:-:S03]  /*52d80*/  IMAD.X R106, R106, 0x1, R0, P2 ;  /* 0x000000016a6a7824 */ /* 0x000fc600010e0600 */
[----:B------:R-:W-:Y:S01]  /*52d90*/  STL [R1+0x1808], R103 ;  /* 0x0018086701007387 */ /* 0x000fe20000100800 */
[----:B-1----:R-:W-:-:S03]  /*52da0*/  IMAD.MOV.U32 R112, RZ, RZ, R102 ;  /* 0x000000ffff707224 */ /* 0x002fc600078e0066 */
[----:B------:R1:W-:Y:S04]  /*52db0*/  STL [R1+0x1804], R106 ;  /* 0x0018046a01007387 */ /* 0x0003e80000100800 */
[----:B------:R-:W2:Y:S01]  /*52dc0*/  LDL.LU R102, [R1+0x1824] ;  /* 0x0018240001667983 */ /* 0x000ea20000300800 */
[----:B------:R-:W-:Y:S01]  /*52dd0*/  IMAD.MOV.U32 R113, RZ, RZ, R109 ;  /* 0x000000ffff717224 */ /* 0x000fe200078e006d */
[----:B------:R-:W-:-:S04]  /*52de0*/  IADD3 R9, P0, R9, R4, RZ ;  /* 0x0000000409097210 */ /* 0x000fc80007f1e0ff */
[----:B------:R1:W-:Y:S02]  /*52df0*/  LDGSTS.E [R3+0x4008], desc[UR60][R112.64], P1 ;  /* 0x0400800070037fae */ /* 0x0003e4000892187c */
[----:B-1----:R-:W-:Y:S01]  /*52e00*/  IMAD.MOV.U32 R113, RZ, RZ, R106 ;  /* 0x000000ffff717224 */ /* 0x002fe200078e006a */
[----:B------:R-:W-:Y:S01]  /*52e10*/  MOV R112, R103 ;  /* 0x0000006700707202 */ /* 0x000fe20000000f00 */
[----:B------:R-:W2:Y:S04]  /*52e20*/  LDL.LU R106, [R1+0x1830] ;  /* 0x00183000016a7983 */ /* 0x000ea80000300800 */
[----:B------:R-:W2:Y:S04]  /*52e30*/  LDL.LU R103, [R1+0x1bb8] ;  /* 0x001bb80001677983 */ /* 0x000ea80000300800 */
[----:B------:R-:W-:Y:S01]  /*52e40*/  STL [R1+0x1810], R9 ;  /* 0x0018100901007387 */ /* 0x000fe20000100800 */
[----:B------:R-:W-:-:S03]  /*52e50*/  UISETP.GT.AND UP1, UPT, UR6, 0x1b, UPT ;  /* 0x0000001b0600788c */ /* 0x000fc6000bf24270 */
[----:B------:R1:W-:Y:S01]  /*52e60*/  LDGSTS.E [R3+0x8008], desc[UR60][R112.64], P1 ;  /* 0x0800800070037fae */ /* 0x0003e2000892187c */
[----:B---3--:R-:W-:-:S05]  /*52e70*/  IMAD.X R105, R105, 0x1, R0, P0 ;  /* 0x0000000169697824 */ /* 0x008fca00000e0600 */
[----:B------:R3:W-:Y:S04]  /*52e80*/  STL [R1+0x180c], R105 ;  /* 0x00180c6901007387 */ /* 0x0007e80000100800 */
[----:B------:R-:W2:Y:S04]  /*52e90*/  LDL.LU R111, [R1+0x182c] ;  /* 0x00182c00016f7983 */ /* 0x000ea80000300800 */
[----:B------:R-:W2:Y:S01]  /*52ea0*/  LDL.LU R109, [R1+0x1bb4] ;  /* 0x001bb400016d7983 */ /* 0x000ea20000300800 */
[----:B------:R-:W-:Y:S01]  /*52eb0*/  USEL UR4, URZ, 0x4, !UP1 ;  /* 0x000000043f047887 */ /* 0x000fe2000c800000 */
[----:B-1----:R-:W-:-:S02]  /*52ec0*/  IMAD.MOV.U32 R112, RZ, RZ, R9 ;  /* 0x000000ffff707224 */ /* 0x002fc400078e0009 */
[----:B------:R-:W-:Y:S01]  /*52ed0*/  IMAD.MOV.U32 R113, RZ, RZ, R105 ;  /* 0x000000ffff717224 */ /* 0x000fe200078e0069 */
[----:B------:R-:W-:Y:S01]  /*52ee0*/  USEL UR4, UR4, URZ, !UP0 ;  /* 0x0000003f04047287 */ /* 0x000fe2000c000000 */
[-C--:B----4-:R-:W-:Y:S01]  /*52ef0*/  IADD3 R104, P2, R104, R4.reuse, RZ ;  /* 0x0000000468687210 */ /* 0x090fe20007f5e0ff */
[----:B---3--:R-:W3:Y:S04]  /*52f00*/  LDL.LU R105, [R1+0x1bc0] ;  /* 0x001bc00001697983 */ /* 0x008ee80000300800 */
[----:B------:R1:W-:Y:S01]  /*52f10*/  LDGSTS.E [R3+0xc008], desc[UR60][R112.64], P1 ;  /* 0x0c00800070037fae */ /* 0x0003e2000892187c */
[----:B------:R-:W-:Y:S02]  /*52f20*/  IADD3 R107, P1, R107, R4, RZ ;  /* 0x000000046b6b7210 */ /* 0x000fe40007f3e0ff */
[----:B------:R-:W-:Y:S01]  /*52f30*/  ISETP.NE.U32.AND P0, PT, RZ, UR4, PT ;  /* 0x00000004ff007c0c */ /* 0x000fe2000bf05070 */
[----:B------:R-:W4:Y:S04]  /*52f40*/  LDL.LU R9, [R1+0x1bc8] ;  /* 0x001bc80001097983 */ /* 0x000f280000300800 */
[----:B------:R-:W-:Y:S01]  /*52f50*/  STL [R1+0x1818], R107 ;  /* 0x0018186b01007387 */ /* 0x000fe20000100800 */
[----:B-1----:R-:W-:-:S02]  /*52f60*/  IMAD.MOV.U32 R112, RZ, RZ, R107 ;  /* 0x000000ffff707224 */ /* 0x002fc400078e006b */
[----:B--2---:R-:W-:-:S04]  /*52f70*/  IMAD.X R108, R108, 0x1, R0, P1 ;  /* 0x000000016c6c7824 */ /* 0x004fc800008e0600 */
[----:B------:R-:W-:Y:S01]  /*52f80*/  IMAD.MOV.U32 R113, RZ, RZ, R108 ;  /* 0x000000ffff717224 */ /* 0x000fe200078e006c */
[----:B------:R-:W-:Y:S01]  /*52f90*/  IADD3.X R110, R110, R0, RZ, P2, !PT ;  /* 0x000000006e6e7210 */ /* 0x000fe200017fe4ff */
[----:B------:R1:W-:Y:S01]  /*52fa0*/  STL [R1+0x1814], R108 ;  /* 0x0018146c01007387 */ /* 0x0003e20000100800 */
[----:B------:R-:W-:-:S03]  /*52fb0*/  IADD3 R11, P1, R11, R4, RZ ;  /* 0x000000040b0b7210 */ /* 0x000fc60007f3e0ff */
[----:B------:R-:W-:Y:S04]  /*52fc0*/  STL [R1+0x1820], R104 ;  /* 0x0018206801007387 */ /* 0x000fe80000100800 */
[----:B------:R2:W-:Y:S04]  /*52fd0*/  LDGSTS.E [R3+0xc], desc[UR60][R112.64], P0 ;  /* 0x0000c00070037fae */ /* 0x0005e8000812187c */
[----:B-1----:R-:W4:Y:S04]  /*52fe0*/  LDL.LU R108, [R1+0x1bbc] ;  /* 0x001bbc00016c7983 */ /* 0x002f280000300800 */
[----:B------:R-:W-:Y:S01]  /*52ff0*/  STL [R1+0x181c], R110 ;  /* 0x00181c6e01007387 */ /* 0x000fe20000100800 */
[----:B--2---:R-:W-:-:S03]  /*53000*/  IMAD.MOV.U32 R112, RZ, RZ, R104 ;  /* 0x000000ffff707224 */ /* 0x004fc600078e0068 */
[----:B------:R-:W2:Y:S01]  /*53010*/  LDL.LU R107, [R1+0x1bc4] ;  /* 0x001bc400016b7983 */ /* 0x000ea20000300800 */
[----:B------:R-:W-:-:S03]  /*53020*/  IMAD.MOV.U32 R113, RZ, RZ, R110 ;  /* 0x000000ffff717224 */ /* 0x000fc600078e006e */
[----:B------:R1:W-:Y:S04]  /*53030*/  STL [R1+0x1828], R11 ;  /* 0x0018280b01007387 */ /* 0x0003e80000100800 */
[----:B------:R1:W-:Y:S01]  /*53040*/  LDGSTS.E [R3+0x400c], desc[UR60][R112.64], P0 ;  /* 0x0400c00070037fae */ /* 0x0003e2000812187c */
[----:B------:R-:W-:-:S05]  /*53050*/  IMAD.X R102, R102, 0x1, R0, P1 ;  /* 0x0000000166667824 */ /* 0x000fca00008e0600 */
[----:B------:R1:W-:Y:S02]  /*53060*/  STL [R1+0x1824], R102 ;  /* 0x0018246601007387 */ /* 0x0003e40000100800 */
[----:B-1----:R-:W-:Y:S02]  /*53070*/  MOV R112, R11 ;  /* 0x0000000b00707202 */ /* 0x002fe40000000f00 */
[----:B------:R-:W2:Y:S04]  /*53080*/  LDL.LU R11, [R1+0x1bd0] ;  /* 0x001bd000010b7983 */ /* 0x000ea80000300800 */
[----:B------:R-:W2:Y:S01]  /*53090*/  LDL.LU R104, [R1+0x1bcc] ;  /* 0x001bcc0001687983 */ /* 0x000ea20000300800 */
[-C--:B------:R-:W-:Y:S02]  /*530a0*/  IADD3 R106, P2, R106, R4.reuse, RZ ;  /* 0x000000046a6a7210 */ /* 0x080fe40007f5e0ff */
[----:B------:R-:W-:Y:S01]  /*530b0*/  IADD3 R103, P3, R103, R4, RZ ;  /* 0x0000000467677210 */ /* 0x000fe20007f7e0ff */
[----:B------:R-:W-:-:S02]  /*530c0*/  IMAD.MOV.U32 R113, RZ, RZ, R102 ;  /* 0x000000ffff717224 */ /* 0x000fc400078e0066 */
[----:B------:R-:W2:Y:S04]  /*530d0*/  LDL.LU R102, [R1+0x1bd8] ;  /* 0x001bd80001667983 */ /* 0x000ea80000300800 */
[----:B------:R-:W2:Y:S04]  /*530e0*/  LDL.LU R110, [R1+0x1be0] ;  /* 0x001be000016e7983 */ /* 0x000ea80000300800 */
[----:B------:R1:W-:Y:S04]  /*530f0*/  STL [R1+0x1830], R106 ;  /* 0x0018306a01007387 */ /* 0x0003e80000100800 */
[----:B------:R1:W-:Y:S02]  /*53100*/  LDGSTS.E [R3+0x800c], desc[UR60][R112.64], P0 ;  /* 0x0800c00070037fae */ /* 0x0003e4000812187c */
[----:B-1----:R-:W-:-:S02]  /*53110*/  IMAD.MOV.U32 R112, RZ, RZ, R106 ;  /* 0x000000ffff707224 */ /* 0x002fc400078e006a */
[--C-:B------:R-:W-:Y:S02]  /*53120*/  IMAD.X R111, R111, 0x1, R0.reuse, P2 ;  /* 0x000000016f6f7824 */ /* 0x100fe400010e0600 */
[----:B------:R-:W-:-:S03]  /*53130*/  IMAD.X R109, R109, 0x1, R0, P3 ;  /* 0x000000016d6d7824 */ /* 0x000fc600018e0600 */
[----:B------:R1:W-:Y:S04]  /*53140*/  STL [R1+0x182c], R111 ;  /* 0x00182c6f01007387 */ /* 0x0003e80000100800 */
[----:B------:R4:W-:Y:S01]  /*53150*/  STL [R1+0x1bb8], R103 ;  /* 0x001bb86701007387 */ /* 0x0009e20000100800 */
[----:B------:R-:W-:-:S03]  /*53160*/  IMAD.MOV.U32 R113, RZ, RZ, R111 ;  /* 0x000000ffff717224 */ /* 0x000fc600078e006f */
[----:B------:R4:W-:Y:S04]  /*53170*/  STL [R1+0x1bb4], R109 ;  /* 0x001bb46d01007387 */ /* 0x0009e80000100800 */
[----:B------:R-:W2:Y:S04]  /*53180*/  LDL.LU R106, [R1+0x1bd4] ;  /* 0x001bd400016a7983 */ /* 0x000ea80000300800 */
[----:B-1----:R-:W2:Y:S01]  /*53190*/  LDL.LU R111, [R1+0x1bdc] ;  /* 0x001bdc00016f7983 */ /* 0x002ea20000300800 */
[----:B------:R-:W-:-:S03]  /*531a0*/  UISETP.GT.AND UP1, UPT, UR6, 0x38, UPT ;  /* 0x000000380600788c */ /* 0x000fc6000bf24270 */
[----:B------:R1:W-:Y:S01]  /*531b0*/  LDGSTS.E [R3+0xc00c], desc[UR60][R112.64], P0 ;  /* 0x0c00c00070037fae */ /* 0x0003e2000812187c */
[----:B------:R-:W-:-:S04]  /*531c0*/  USEL UR4, URZ, 0x4, !UP1 ;  /* 0x000000043f047887 */ /* 0x000fc8000c800000 */
[----:B------:R-:W-:Y:S01]  /*531d0*/  USEL UR4, UR4, URZ, !UP0 ;  /* 0x0000003f04047287 */ /* 0x000fe2000c000000 */
[-C--:B---3--:R-:W-:Y:S02]  /*531e0*/  IADD3 R105, P0, R105, R4.reuse, RZ ;  /* 0x0000000469697210 */ /* 0x088fe40007f1e0ff */
[----:B----4-:R-:W-:-:S03]  /*531f0*/  IADD3 R9, P2, R9, R4, RZ ;  /* 0x0000000409097210 */ /* 0x010fc60007f5e0ff */
[----:B------:R-:W-:Y:S02]  /*53200*/  ISETP.NE.U32.AND P1, PT, RZ, UR4, PT ;  /* 0x00000004ff007c0c */ /* 0x000fe4000bf25070 */
[----:B-1----:R-:W-:Y:S01]  /*53210*/  MOV R112, R103 ;  /* 0x0000006700707202 */ /* 0x002fe20000000f00 */
[----:B------:R-:W-:Y:S01]  /*53220*/  IMAD.MOV.U32 R113, RZ, RZ, R109 ;  /* 0x000000ffff717224 */ /* 0x000fe200078e006d */
[----:B------:R-:W3:Y:S04]  /*53230*/  LDL.LU R103, [R1+0x1be8] ;  /* 0x001be80001677983 */ /* 0x000ee80000300800 */
[----:B------:R-:W-:Y:S05]  /*53240*/  STL [R1+0x1bc0], R105 ;  /* 0x001bc06901007387 */ /* 0x000fea0000100800 */
[----:B------:R-:W-:Y:S01]  /*53250*/  LDGSTS.E [R3+0x10000], desc[UR60][R112.64], P1 ;  /* 0x1000000070037fae */ /* 0x000fe2000892187c */
[----:B------:R-:W-:-:S04]  /*53260*/  IMAD.X R108, R108, 0x1, R0, P0 ;  /* 0x000000016c6c7824 */ /* 0x000fc800000e0600 */
[----:B------:R-:W-:Y:S01]  /*53270*/  IMAD.MOV.U32 R109, RZ, RZ, R108 ;  /* 0x000000ffff6d7224 */ /* 0x000fe200078e006c */
[----:B------:R1:W-:Y:S01]  /*53280*/  STL [R1+0x1bbc], R108 ;  /* 0x001bbc6c01007387 */ /* 0x0003e20000100800 */
[----:B--2---:R-:W-:-:S03]  /*53290*/  IMAD.X R107, R107, 0x1, R0, P2 ;  /* 0x000000016b6b7824 */ /* 0x004fc600010e0600 */
[----:B------:R-:W-:Y:S04]  /*532a0*/  STL [R1+0x1bc8], R9 ;  /* 0x001bc80901007387 */ /* 0x000fe80000100800 */
[----:B------:R2:W-:Y:S01]  /*532b0*/  STL [R1+0x1bc4], R107 ;  /* 0x001bc46b01007387 */ /* 0x0005e20000100800 */
[----:B-1----:R-:W-:-:S03]  /*532c0*/  IMAD.MOV.U32 R108, RZ, RZ, R105 ;  /* 0x000000ffff6c7224 */ /* 0x002fc600078e0069 */
[----:B------:R-:W4:Y:S04]  /*532d0*/  LDL.LU R105, [R1+0x1be4] ;  /* 0x001be40001697983 */ /* 0x000f280000300800 */
[----:B------:R1:W-:Y:S01]  /*532e0*/  LDGSTS.E [R3+0x14000], desc[UR60][R108.64], P1 ;  /* 0x140000006c037fae */ /* 0x0003e2000892187c */
[----:B------:R-:W-:Y:S02]  /*532f0*/  IADD3 R11, P0, R11, R4, RZ ;  /* 0x000000040b0b7210 */ /* 0x000fe40007f1e0ff */
[----:B-1----:R-:W-:Y:S01]  /*53300*/  MOV R108, R9 ;  /* 0x00000009006c7202 */ /* 0x002fe20000000f00 */
[----:B------:R-:W-:Y:S02]  /*53310*/  IMAD.MOV.U32 R109, RZ, RZ, R107 ;  /* 0x000000ffff6d7224 */ /* 0x000fe400078e006b */
[----:B------:R-:W-:-:S02]  /*53320*/  IMAD.X R104, R104, 0x1, R0, P0 ;  /* 0x0000000168687824 */ /* 0x000fc400000e0600 */
[----:B------:R-:W-:Y:S01]  /*53330*/  IMAD.MOV.U32 R112, RZ, RZ, R11 ;  /* 0x000000ffff707224 */ /* 0x000fe200078e000b */
[----:B------:R-:W-:Y:S01]  /*53340*/  LDGSTS.E [R3+0x18000], desc[UR60][R108.64], P1 ;  /* 0x180000006c037fae */ /* 0x000fe2000892187c */
[----:B------:R-:W-:-:S05]  /*53350*/  IMAD.MOV.U32 R113, RZ, RZ, R104 ;  /* 0x000000ffff717224 */ /* 0x000fca00078e0068 */
[----:B------:R1:W-:Y:S01]  /*53360*/  LDGSTS.E [R3+0x1c000], desc[UR60][R112.64], P1 ;  /* 0x1c00000070037fae */ /* 0x0003e2000892187c */
[----:B------:R-:W-:-:S03]  /*53370*/  IADD3 R102, P1, R102, R4, RZ ;  /* 0x0000000466667210 */ /* 0x000fc60007f3e0ff */
[----:B------:R-:W4:Y:S04]  /*53380*/  LDL.LU R109, [R1+0x1bec] ;  /* 0x001bec00016d7983 */ /* 0x000f280000300800 */
[----:B------:R-:W4:Y:S04]  /*53390*/  LDL.LU R108, [R1+0x1bf0] ;  /* 0x001bf000016c7983 */ /* 0x000f280000300800 */
[----:B--2---:R-:W2:Y:S04]  /*533a0*/  LDL.LU R107, [R1+0x1bf4] ;  /* 0x001bf400016b7983 */ /* 0x004ea80000300800 */
[----:B------:R-:W2:Y:S01]  /*533b0*/  LDL.LU R9, [R1+0x1bf8] ;  /* 0x001bf80001097983 */ /* 0x000ea20000300800 */
[----:B------:R-:W-:-:S03]  /*533c0*/  IADD3 R110, P2, R110, R4, RZ ;  /* 0x000000046e6e7210 */ /* 0x000fc60007f5e0ff */
[----:B------:R-:W-:Y:S04]  /*533d0*/  STL [R1+0x1bd0], R11 ;  /* 0x001bd00b01007387 */ /* 0x000fe80000100800 */
[----:B------:R1:W-:Y:S02]  /*533e0*/  STL [R1+0x1bcc], R104 ;  /* 0x001bcc6801007387 */ /* 0x0003e40000100800 */
[----:B-1----:R-:W-:Y:S02]  /*533f0*/  IMAD.MOV.U32 R112, RZ, RZ, R102 ;  /* 0x000000ffff707224 */ /* 0x002fe400078e0066 */
[----:B------:R-:W2:Y:S04]  /*53400*/  LDL.LU R104, [R1+0x1c00] ;  /* 0x001c000001687983 */ /* 0x000ea80000300800 */
[----:B------:R-:W2:Y:S04]  /*53410*/  LDL.LU R11, [R1+0x1c08] ;  /* 0x001c0800010b7983 */ /* 0x000ea80000300800 */
[----:B------:R-:W-:Y:S01]  /*53420*/  STL [R1+0x1bd8], R102 ;  /* 0x001bd86601007387 */ /* 0x000fe20000100800 */
[----:B------:R-:W-:Y:S01]  /*53430*/  IMAD.X R106, R106, 0x1, R0, P1 ;  /* 0x000000016a6a7824 */ /* 0x000fe200008e0600 */
[----:B------:R-:W-:-:S04]  /*53440*/  IADD3.X R111, R111, R0, RZ, P2, !PT ;  /* 0x000000006f6f7210 */ /* 0x000fc800017fe4ff */
[----:B------:R1:W-:Y:S01]  /*53450*/  STL [R1+0x1bd4], R106 ;  /* 0x001bd46a01007387 */ /* 0x0003e20000100800 */
[----:B------:R-:W-:-:S03]  /*53460*/  IMAD.MOV.U32 R113, RZ, RZ, R106 ;  /* 0x000000ffff717224 */ /* 0x000fc600078e006a */
[----:B------:R4:W-:Y:S04]  /*53470*/  STL [R1+0x1be0], R110 ;  /* 0x001be06e01007387 */ /* 0x0009e80000100800 */
[----:B-1----:R-:W2:Y:S04]  /*53480*/  LDL.LU R106, [R1+0x1bfc] ;  /* 0x001bfc00016a7983 */ /* 0x002ea80000300800 */
[----:B------:R-:W-:Y:S04]  /*53490*/  STL [R1+0x1bdc], R111 ;  /* 0x001bdc6f01007387 */ /* 0x000fe80000100800 */
[----:B------:R-:W2:Y:S01]  /*534a0*/  LDL.LU R102, [R1+0x1c04] ;  /* 0x001c040001667983 */ /* 0x000ea20000300800 */
[----:B------:R-:W-:-:S04]  /*534b0*/  UISETP.GT.AND UP1, UPT, UR6, 0x39, UPT ;  /* 0x000000390600788c */ /* 0x000fc8000bf24270 */
[----:B------:R-:W-:-:S04]  /*534c0*/  USEL UR4, URZ, 0x4, !UP1 ;  /* 0x000000043f047887 */ /* 0x000fc8000c800000 */
[----:B------:R-:W-:Y:S01]  /*534d0*/  USEL UR4, UR4, URZ, !UP0 ;  /* 0x0000003f04047287 */ /* 0x000fe2000c000000 */
[----:B---3--:R-:W-:-:S05]  /*534e0*/  IADD3 R103, P1, R103, R4, RZ ;  /* 0x0000000467677210 */ /* 0x008fca0007f3e0ff */
[----:B------:R-:W-:Y:S01]  /*534f0*/  ISETP.NE.U32.AND P0, PT, RZ, UR4, PT ;  /* 0x00000004ff007c0c */ /* 0x000fe2000bf05070 */
[----:B------:R1:W-:-:S12]  /*53500*/  STL [R1+0x1be8], R103 ;  /* 0x001be86701007387 */ /* 0x0003d80000100800 */
[----:B------:R-:W-:Y:S01]  /*53510*/  LDGSTS.E [R3+0x10004], desc[UR60][R112.64], P0 ;  /* 0x1000400070037fae */ /* 0x000fe2000812187c */
[----:B----4-:R-:W-:-:S03]  /*53520*/  IMAD.X R105, R105, 0x1, R0, P1 ;  /* 0x0000000169697824 */ /* 0x010fc600008e0600 */
[----:B------:R3:W-:Y:S04]  /*53530*/  LDGSTS.E [R3+0x14004], desc[UR60][R110.64], P0 ;  /* 0x140040006e037fae */ /* 0x0007e8000812187c */
[----:B------:R4:W-:Y:S01]  /*53540*/  STL [R1+0x1be4], R105 ;  /* 0x001be46901007387 */ /* 0x0009e20000100800 */
[----:B---3--:R-:W-:-:S03]  /*53550*/  IMAD.MOV.U32 R110, RZ, RZ, R103 ;  /* 0x000000ffff6e7224 */ /* 0x008fc600078e0067 */
[----:B-1----:R-:W3:Y:S01]  /*53560*/  LDL.LU R103, [R1+0x1c10] ;  /* 0x001c100001677983 */ /* 0x002ee20000300800 */
[----:B------:R-:W-:-:S03]  /*53570*/  IMAD.MOV.U32 R111, RZ, RZ, R105 ;  /* 0x000000ffff6f7224 */ /* 0x000fc600078e0069 */
[----:B----4-:R-:W4:Y:S04]  /*53580*/  LDL.LU R105, [R1+0x1c0c] ;  /* 0x001c0c0001697983 */ /* 0x010f280000300800 */
[----:B------:R-:W-:Y:S01]  /*53590*/  LDGSTS.E [R3+0x18004], desc[UR60][R110.64], P0 ;  /* 0x180040006e037fae */ /* 0x000fe2000812187c */
[----:B------:R-:W-:-:S04]  /*535a0*/  IADD3 R108, P2, R108, R4, RZ ;  /* 0x000000046c6c7210 */ /* 0x000fc80007f5e0ff */
[----:B------:R-:W-:Y:S02]  /*535b0*/  IADD3.X R109, R109, R0, RZ, P2, !PT ;  /* 0x000000006d6d7210 */ /* 0x000fe400017fe4ff */
[-C--:B--2---:R-:W-:Y:S01]  /*535c0*/  IADD3 R9, P3, R9, R4.reuse, RZ ;  /* 0x0000000409097210 */ /* 0x084fe20007f7e0ff */
[----:B------:R1:W-:Y:S04]  /*535d0*/  STL [R1+0x1bf0], R108 ;  /* 0x001bf06c01007387 */ /* 0x0003e80000100800 */
[----:B------:R-:W-:Y:S01]  /*535e0*/  IMAD.X R107, R107, 0x1, R0, P3 ;  /* 0x000000016b6b7824 */ /* 0x000fe200018e0600 */
[----:B------:R2:W-:Y:S04]  /*535f0*/  STL [R1+0x1bec], R109 ;  /* 0x001bec6d01007387 */ /* 0x0005e80000100800 */
[----:B------:R1:W-:Y:S04]  /*53600*/  LDGSTS.E [R3+0x1c004], desc[UR60][R108.64], P0 ;  /* 0x1c0040006c037fae */ /* 0x0003e8000812187c */
[----:B------:R2:W-:Y:S01]  /*53610*/  STL [R1+0x1bf8], R9 ;  /* 0x001bf80901007387 */ /* 0x0005e20000100800 */
[----:B------:R-:W-:-:S03]  /*53620*/  IADD3 R104, P0, R104, R4, RZ ;  /* 0x0000000468687210 */ /* 0x000fc60007f1e0ff */
[----:B------:R2:W-:Y:S01]  /*53630*/  STL [R1+0x1bf4], R107 ;  /* 0x001bf46b01007387 */ /* 0x0005e20000100800 */
[----:B------:R-:W-:-:S03]  /*53640*/  IADD3 R11, P2, R11, R4, RZ ;  /* 0x000000040b0b7210 */ /* 0x000fc60007f5e0ff */
[----:B------:R-:W4:Y:S01]  /*53650*/  LDL.LU R112, [R1+0x1c18] ;  /* 0x001c180001707983 */ /* 0x000f220000300800 */
[----:B-1----:R-:W-:-:S03]  /*53660*/  IMAD.MOV.U32 R108, RZ, RZ, R9 ;  /* 0x000000ffff6c7224 */ /* 0x002fc600078e0009 */
[----:B------:R-:W4:Y:S04]  /*53670*/  LDL.LU R110, [R1+0x1c20] ;  /* 0x001c2000016e7983 */ /* 0x000f280000300800 */
[----:B------:R-:W4:Y:S01]  /*53680*/  LDL.LU R113, [R1+0x1c14] ;  /* 0x001c140001717983 */ /* 0x000f220000300800 */
[----:B--2---:R-:W-:-:S03]  /*53690*/  IMAD.MOV.U32 R109, RZ, RZ, R107 ;  /* 0x000000ffff6d7224 */ /* 0x004fc600078e006b */
[----:B------:R-:W2:Y:S04]  /*536a0*/  LDL.LU R111, [R1+0x1c1c] ;  /* 0x001c1c00016f7983 */ /* 0x000ea80000300800 */
[----:B------:R-:W2:Y:S04]  /*536b0*/  LDL.LU R9, [R1+0x1c28] ;  /* 0x001c280001097983 */ /* 0x000ea80000300800 */
[----:B------:R-:W-:Y:S01]  /*536c0*/  STL [R1+0x1c00], R104 ;  /* 0x001c006801007387 */ /* 0x000fe20000100800 */
[----:B------:R-:W-:-:S05]  /*536d0*/  IMAD.X R106, R106, 0x1, R0, P0 ;  /* 0x000000016a6a7824 */ /* 0x000fca00000e0600 */
[----:B------:R1:W-:Y:S01]  /*536e0*/  STL [R1+0x1bfc], R106 ;  /* 0x001bfc6a01007387 */ /* 0x0003e20000100800 */
[----:B------:R-:W-:Y:S01]  /*536f0*/  IMAD.X R102, R102, 0x1, R0, P2 ;  /* 0x0000000166667824 */ /* 0x000fe200010e0600 */
[----:B------:R-:W-:Y:S02]  /*53700*/  MOV R107, R106 ;  /* 0x0000006a006b7202 */ /* 0x000fe40000000f00 */
[----:B------:R3:W-:Y:S04]  /*53710*/  STL [R1+0x1c08], R11 ;  /* 0x001c080b01007387 */ /* 0x0007e80000100800 */
[----:B------:R4:W-:Y:S01]  /*53720*/  STL [R1+0x1c04], R102 ;  /* 0x001c046601007387 */ /* 0x0009e20000100800 */
[----:B-1----:R-:W-:-:S03]  /*53730*/  IMAD.MOV.U32 R106, RZ, RZ, R104 ;  /* 0x000000ffff6a7224 */ /* 0x002fc600078e0068 */
[----:B------:R-:W2:Y:S01]  /*53740*/  LDL.LU R104, [R1+0x1c24] ;  /* 0x001c240001687983 */ /* 0x000ea20000300800 */
[----:B------:R-:W-:-:S04]  /*53750*/  UISETP.GT.AND UP1, UPT, UR6, 0x3a, UPT ;  /* 0x0000003a0600788c */ /* 0x000fc8000bf24270 */
[----:B------:R-:W-:-:S04]  /*53760*/  USEL UR4, URZ, 0x4, !UP1 ;  /* 0x000000043f047887 */ /* 0x000fc8000c800000 */
[----:B------:R-:W-:-:S06]  /*53770*/  USEL UR4, UR4, URZ, !UP0 ;  /* 0x0000003f04047287 */ /* 0x000fcc000c000000 */
[----:B------:R-:W-:Y:S01]  /*53780*/  ISETP.NE.U32.AND P1, PT, RZ, UR4, PT ;  /* 0x00000004ff007c0c */ /* 0x000fe2000bf25070 */
[----:B------:R-:W-:-:S12]  /*53790*/  UISETP.GT.AND UP1, UPT, UR6, 0x3b, UPT ;  /* 0x0000003b0600788c */ /* 0x000fd8000bf24270 */
[----:B------:R-:W-:Y:S04]  /*537a0*/  LDGSTS.E [R3+0x10008], desc[UR60][R108.64], P1 ;  /* 0x100080006c037fae */ /* 0x000fe8000892187c */
[----:B------:R1:W-:Y:S01]  /*537b0*/  LDGSTS.E [R3+0x14008], desc[UR60][R106.64], P1 ;  /* 0x140080006a037fae */ /* 0x0003e2000892187c */
[----:B---3--:R-:W-:-:S03]  /*537c0*/  IADD3 R103, P0, R103, R4, RZ ;  /* 0x0000000467677210 */ /* 0x008fc60007f1e0ff */
[----:B------:R-:W3:Y:S01]  /*537d0*/  LDL.LU R109, [R1+0x1c2c] ;  /* 0x001c2c00016d7983 */ /* 0x000ee20000300800 */
[----:B-1----:R-:W-:-:S03]  /*537e0*/  IMAD.MOV.U32 R106, RZ, RZ, R11 ;  /* 0x000000ffff6a7224 */ /* 0x002fc600078e000b */
[----:B------:R-:W3:Y:S01]  /*537f0*/  LDL.LU R11, [R1+0x1c30] ;  /* 0x001c3000010b7983 */ /* 0x000ee20000300800 */
[----:B------:R-:W-:-:S03]  /*53800*/  IMAD.MOV.U32 R107, RZ, RZ, R102 ;  /* 0x000000ffff6b7224 */ /* 0x000fc600078e0066 */
[----:B------:R-:W3:Y:S01]  /*53810*/  LDL.LU R108, [R1+0x1fb4] ;  /* 0x001fb400016c7983 */ /* 0x000ee20000300800 */
[----:B----4-:R-:W-:-:S03]  /*53820*/  IMAD.X R105, R105, 0x1, R0, P0 ;  /* 0x0000000169697824 */ /* 0x010fc600000e0600 */
[----:B------:R-:W4:Y:S01]  /*53830*/  LDL.LU R102, [R1+0x1fb8] ;  /* 0x001fb80001667983 */ /* 0x000f220000300800 */
[----:B------:R-:W-:-:S03]  /*53840*/  USEL UR4, URZ, 0x4, !UP1 ;  /* 0x000000043f047887 */ /* 0x000fc6000c800000 */
[----:B------:R1:W-:Y:S01]  /*53850*/  LDGSTS.E [R3+0x18008], desc[UR60][R106.64], P1 ;  /* 0x180080006a037fae */ /* 0x0003e2000892187c */
[----:B------:R-:W-:-:S03]  /*53860*/  USEL UR4, UR4, URZ, !UP0 ;  /* 0x0000003f04047287 */ /* 0x000fc6000c000000 */
[----:B------:R-:W-:Y:S01]  /*53870*/  STL [R1+0x1c10], R103 ;  /* 0x001c106701007387 */ /* 0x000fe20000100800 */
[----:B-1----:R-:W-:Y:S01]  /*53880*/  IMAD.MOV.U32 R106, RZ, RZ, R103 ;  /* 0x000000ffff6a7224 */ /* 0x002fe200078e0067 */
[----:B------:R-:W-:Y:S02]  /*53890*/  MOV R107, R105 ;  /* 0x00000069006b7202 */ /* 0x000fe40000000f00 */
[----:B------:R1:W-:Y:S04]  /*538a0*/  STL [R1+0x1c0c], R105 ;  /* 0x001c0c6901007387 */ /* 0x0003e80000100800 */
[----:B------:R-:W-:Y:S01]  /*538b0*/  LDGSTS.E [R3+0x1c008], desc[UR60][R106.64], P1 ;  /* 0x1c0080006a037fae */ /* 0x000fe2000892187c */
[----:B------:R-:W-:-:S03]  /*538c0*/  ISETP.NE.U32.AND P0, PT, RZ, UR4, PT ;  /* 0x00000004ff007c0c */ /* 0x000fc6000bf05070 */
[----:B------:R-:W4:Y:S01]  /*538d0*/  LDL.LU R107, [R1+0x1fbc] ;  /* 0x001fbc00016b7983 */ /* 0x000f220000300800 */
[----:B------:R-:W-:-:S03]  /*538e0*/  IADD3 R112, P1, R112, R4, RZ ;  /* 0x0000000470707210 */ /* 0x000fc60007f3e0ff */
[----:B------:R-:W4:Y:S04]  /*538f0*/  LDL.LU R106, [R1+0x1fc0] ;  /* 0x001fc000016a7983 */ /* 0x000f280000300800 */
[----:B-1----:R-:W4:Y:S01]  /*53900*/  LDL.LU R105, [R1+0x1fc4] ;  /* 0x001fc40001697983 */ /* 0x002f220000300800 */
[----:B------:R-:W-:-:S03]  /*53910*/  IADD3 R110, P2, R110, R4, RZ ;  /* 0x000000046e6e7210 */ /* 0x000fc60007f5e0ff */
[----:B------:R-:W4:Y:S01]  /*53920*/  LDL.LU R103, [R1+0x1fc8] ;  /* 0x001fc80001677983 */ /* 0x000f220000300800 */
[--C-:B------:R-:W-:Y:S01]  /*53930*/  IMAD.X R113, R113, 0x1, R0.reuse, P1 ;  /* 0x0000000171717824 */ /* 0x100fe200008e0600 */
[----:B--2---:R-:W-:Y:S01]  /*53940*/  IADD3 R9, P1, R9, R4, RZ ;  /* 0x0000000409097210 */ /* 0x004fe20007f3e0ff */
[----:B------:R-:W-:Y:S01]  /*53950*/  IMAD.X R111, R111, 0x1, R0, P2 ;  /* 0x000000016f6f7824 */ /* 0x000fe200010e0600 */
[----:B------:R-:W-:Y:S04]  /*53960*/  STL [R1+0x1c18], R112 ;  /* 0x001c187001007387 */ /* 0x000fe80000100800 */
        /* <DEDUP_REMOVED lines=9> */
[----:B--2---:R-:W2:Y:S01]  /*53a00*/  LDL.LU R9, [R1+0x1fd0] ;  /* 0x001fd00001097983 */ /* 0x004ea20000300800 */
[----:B------:R-:W-:-:S03]  /*53a10*/  IMAD.MOV.U32 R111, RZ, RZ, R104 ;  /* 0x000000ffff6f7224 */ /* 0x000fc600078e0068 */
[----:B-1----:R-:W2:Y:S01]  /*53a20*/  LDL.LU R104, [R1+0x1fcc] ;  /* 0x001fcc0001687983 */ /* 0x002ea20000300800 */
[----:B------:R-:W-:-:S03]  /*53a30*/  UISETP.GT.AND UP1, UPT, UR6, 0x58, UPT ;  /* 0x000000580600788c */ /* 0x000fc6000bf24270 */
[----:B------:R1:W-:Y:S01]  /*53a40*/  LDGSTS.E [R3+0x1800c], desc[UR60][R110.64], P0 ;  /* 0x1800c0006e037fae */ /* 0x0003e2000812187c */
[----:B------:R-:W-:-:S04]  /*53a50*/  USEL UR4, URZ, 0x4, !UP1 ;  /* 0x000000043f047887 */ /* 0x000fc8000c800000 */
[----:B------:R-:W-:-:S06]  /*53a60*/  USEL UR4, UR4, URZ, !UP0 ;  /* 0x0000003f04047287 */ /* 0x000fcc000c000000 */
[----:B------:R-:W-:Y:S02]  /*53a70*/  ISETP.NE.U32.AND P1, PT, RZ, UR4, PT ;  /* 0x00000004ff007c0c */ /* 0x000fe4000bf25070 */
[----:B---3--:R-:W-:-:S04]  /*53a80*/  IADD3 R11, P2, R11, R4, RZ ;  /* 0x000000040b0b7210 */ /* 0x008fc80007f5e0ff */
[----:B------:R-:W-:Y:S02]  /*53a90*/  IADD3.X R109, R109, R0, RZ, P2, !PT ;  /* 0x000000006d6d7210 */ /* 0x000fe400017fe4ff */
[----:B----4-:R-:W-:Y:S01]  /*53aa0*/  IADD3 R102, P3, R102, R4, RZ ;  /* 0x0000000466667210 */ /* 0x010fe20007f7e0ff */
[----:B------:R-:W-:Y:S04]  /*53ab0*/  STL [R1+0x1c30], R11 ;  /* 0x001c300b01007387 */ /* 0x000fe80000100800 */
[----:B------:R-:W-:Y:S01]  /*53ac0*/  IMAD.X R108, R108, 0x1, R0, P3 ;  /* 0x000000016c6c7824 */ /* 0x000fe200018e0600 */
[----:B------:R3:W-:Y:S01]  /*53ad0*/  STL [R1+0x1c2c], R109 ;  /* 0x001c2c6d01007387 */ /* 0x0007e20000100800 */
[----:B-1----:R-:W-:Y:S02]  /*53ae0*/  IMAD.MOV.U32 R110, RZ, RZ, R11 ;  /* 0x000000ffff6e7224 */ /* 0x002fe400078e000b */
[----:B------:R-:W-:Y:S01]  /*53af0*/  IMAD.MOV.U32 R111, RZ, RZ, R109 ;  /* 0x000000ffff6f7224 */ /* 0x000fe200078e006d */
[----:B------:R-:W-:Y:S04]  /*53b00*/  STL [R1+0x1fb8], R102 ;  /* 0x001fb86601007387 */ /* 0x000fe80000100800 */
[----:B------:R1:W-:Y:S04]  /*53b10*/  STL [R1+0x1fb4], R108 ;  /* 0x001fb46c01007387 */ /* 0x0003e80000100800 */
[----:B------:R-:W4:Y:S01]  /*53b20*/  LDL.LU R112, [R1+0x1fd8] ;  /* 0x001fd80001707983 */ /* 0x000f220000300800 */
[----:B---3--:R-:W-:-:S03]  /*53b30*/  IMAD.MOV.U32 R109, RZ, RZ, R108 ;  /* 0x000000ffff6d7224 */ /* 0x008fc600078e006c */
[----:B------:R-:W3:Y:S01]  /*53b40*/  LDL.LU R11, [R1+0x1fe0] ;  /* 0x001fe000010b7983 */ /* 0x000ee20000300800 */
[----:B-1----:R-:W-:-:S03]  /*53b50*/  IMAD.MOV.U32 R108, RZ, RZ, R102 ;  /* 0x000000ffff6c7224 */ /* 0x002fc600078e0066 */
[----:B------:R-:W-:Y:S04]  /*53b60*/  LDGSTS.E [R3+0x1c00c], desc[UR60][R110.64], P0 ;  /* 0x1c00c0006e037fae */ /* 0x000fe8000812187c */
[----:B------:R-:W3:Y:S04]  /*53b70*/  LDL.LU R113, [R1+0x1fd4] ;  /* 0x001fd40001717983 */ /* 0x000ee80000300800 */
[----:B------:R-:W3:Y:S01]  /*53b80*/  LDL.LU R102, [R1+0x1fdc] ;  /* 0x001fdc0001667983 */ /* 0x000ee20000300800 */
[----:B------:R-:W-:-:S03]  /*53b90*/  IADD3 R106, P0, R106, R4, RZ ;  /* 0x000000046a6a7210 */ /* 0x000fc60007f1e0ff */
[----:B------:R-:W-:Y:S01]  /*53ba0*/  LDGSTS.E [R3+0x20000], desc[UR60][R108.64], P1 ;  /* 0x200000006c037fae */ /* 0x000fe2000892187c */
[----:B------:R-:W-:Y:S02]  /*53bb0*/  IADD3.X R107, R107, R0, RZ, P0, !PT ;  /* 0x000000006b6b7210 */ /* 0x000fe400007fe4ff */
[----:B------:R-:W-:Y:S01]  /*53bc0*/  IADD3 R103, P2, R103, R4, RZ ;  /* 0x0000000467677210 */ /* 0x000fe20007f5e0ff */
[----:B------:R1:W-:Y:S04]  /*53bd0*/  STL [R1+0x1fc0], R106 ;  /* 0x001fc06a01007387 */ /* 0x0003e80000100800 */
[----:B------:R-:W-:Y:S01]  /*53be0*/  IMAD.X R105, R105, 0x1, R0, P2 ;  /* 0x0000000169697824 */ /* 0x000fe200010e0600 */
[----:B------:R-:W-:Y:S04]  /*53bf0*/  STL [R1+0x1fbc], R107 ;  /* 0x001fbc6b01007387 */ /* 0x000fe80000100800 */
[----:B------:R1:W-:Y:S04]  /*53c00*/  STL [R1+0x1fc8], R103 ;  /* 0x001fc86701007387 */ /* 0x0003e80000100800 */
[----:B------:R2:W-:Y:S04]  /*53c10*/  STL [R1+0x1fc4], R105 ;  /* 0x001fc46901007387 */ /* 0x0005e80000100800 */
[----:B------:R-:W3:Y:S04]  /*53c20*/  LDL.LU R110, [R1+0x1fe8] ;  /* 0x001fe800016e7983 */ /* 0x000ee80000300800 */
[----:B------:R1:W-:Y:S04]  /*53c30*/  LDGSTS.E [R3+0x24000], desc[UR60][R106.64], P1 ;  /* 0x240000006a037fae */ /* 0x0003e8000892187c */
[----:B------:R-:W3:Y:S04]  /*53c40*/  LDL.LU R111, [R1+0x1fe4] ;  /* 0x001fe400016f7983 */ /* 0x000ee80000300800 */
[----:B------:R-:W3:Y:S01]  /*53c50*/  LDL.LU R108, [R1+0x1fec] ;  /* 0x001fec00016c7983 */ /* 0x000ee20000300800 */
[----:B-1----:R-:W-:-:S03]  /*53c60*/  IMAD.MOV.U32 R106, RZ, RZ, R103 ;  /* 0x000000ffff6a7224 */ /* 0x002fc600078e0067 */
[----:B------:R-:W3:Y:S01]  /*53c70*/  LDL.LU R103, [R1+0x1ff0] ;  /* 0x001ff00001677983 */ /* 0x000ee20000300800 */
[----:B------:R-:W-:-:S03]  /*53c80*/  IMAD.MOV.U32 R107, RZ, RZ, R105 ;  /* 0x000000ffff6b7224 */ /* 0x000fc600078e0069 */
[----:B------:R-:W3:Y:S04]  /*53c90*/  LDL.LU R109, [R1+0x1ff4] ;  /* 0x001ff400016d7983 */ /* 0x000ee80000300800 */
[----:B------:R-:W-:Y:S04]  /*53ca0*/  LDGSTS.E [R3+0x28000], desc[UR60][R106.64], P1 ;  /* 0x280000006a037fae */ /* 0x000fe8000892187c */
[----:B------:R-:W3:Y:S01]  /*53cb0*/  LDL.LU R107, [R1+0x1ff8] ;  /* 0x001ff800016b7983 */ /* 0x000ee20000300800 */
[----:B--2---:R-:W-:-:S05]  /*53cc0*/  IADD3 R9, P0, R9, R4, RZ ;  /* 0x0000000409097210 */ /* 0x004fca0007f1e0ff */
[----:B------:R-:W-:Y:S01]  /*53cd0*/  IMAD.X R104, R104, 0x1, R0, P0 ;  /* 0x0000000168687824 */ /* 0x000fe200000e0600 */
[----:B------:R-:W-:Y:S03]  /*53ce0*/  STL [R1+0x1fd0], R9 ;  /* 0x001fd00901007387 */ /* 0x000fe60000100800 */
[----:B------:R-:W-:Y:S01]  /*53cf0*/  IMAD.MOV.U32 R105, RZ, RZ, R104 ;  /* 0x000000ffff697224 */ /* 0x000fe200078e0068 */
[----:B------:R1:W-:Y:S04]  /*53d00*/  STL [R1+0x1fcc], R104 ;  /* 0x001fcc6801007387 */ /* 0x0003e80000100800 */
[----:B------:R-:W2:Y:S01]  /*53d10*/  LDL.LU R106, [R1+0x1ffc] ;  /* 0x001ffc00016a7983 */ /* 0x000ea20000300800 */
[----:B-1----:R-:W-:-:S03]  /*53d20*/  MOV R104, R9 ;  /* 0x0000000900687202 */ /* 0x002fc60000000f00 */
[----:B------:R-:W2:Y:S04]  /*53d30*/  LDL.LU R9, [R1+0x2000] ;  /* 0x0020000001097983 */ /* 0x000ea80000300800 */
[----:B------:R-:W-:Y:S04]  /*53d40*/  LDGSTS.E [R3+0x2c000], desc[UR60][R104.64], P1 ;  /* 0x2c00000068037fae */ /* 0x000fe8000892187c */
[----:B------:R-:W2:Y:S04]  /*53d50*/  LDL.LU R105, [R1+0x2004] ;  /* 0x0020040001697983 */ /* 0x000ea80000300800 */
[----:B------:R-:W2:Y:S01]  /*53d60*/  LDL.LU R104, [R1+0x2008] ;  /* 0x0020080001687983 */ /* 0x000ea20000300800 */
[----:B------:R-:W-:-:S04]  /*53d70*/  UISETP.GT.AND UP1, UPT, UR6, 0x59, UPT ;  /* 0x000000590600788c */ /* 0x000fc8000bf24270 */
[----:B------:R-:W-:-:S04]  /*53d80*/  USEL UR4, URZ, 0x4, !UP1 ;  /* 0x000000043f047887 */ /* 0x000fc8000c800000 */
[----:B------:R-:W-:-:S06]  /*53d90*/  USEL UR4, UR4, URZ, !UP0 ;  /* 0x0000003f04047287 */ /* 0x000fcc000c000000 */
[----:B------:R-:W-:Y:S02]  /*53da0*/  ISETP.NE.U32.AND P0, PT, RZ, UR4, PT ;  /* 0x00000004ff007c0c */ /* 0x000fe4000bf05070 */
[-C--:B----4-:R-:W-:Y:S02]  /*53db0*/  IADD3 R112, P1, R112, R4.reuse, RZ ;  /* 0x0000000470707210 */ /* 0x090fe40007f3e0ff */
[----:B---3--:R-:W-:-:S03]  /*53dc0*/  IADD3 R11, P2, R11, R4, RZ ;  /* 0x000000040b0b7210 */ /* 0x008fc60007f5e0ff */
[----:B------:R-:W-:Y:S01]  /*53dd0*/  STL [R1+0x1fd8], R112 ;  /* 0x001fd87001007387 */ /* 0x000fe20000100800 */
[--C-:B------:R-:W-:Y:S02]  /*53de0*/  IMAD.X R113, R113, 0x1, R0.reuse, P1 ;  /* 0x0000000171717824 */ /* 0x100fe400008e0600 */
[----:B------:R-:W-:-:S03]  /*53df0*/  IMAD.X R102, R102, 0x1, R0, P2 ;  /* 0x0000000166667824 */ /* 0x000fc600010e0600 */
[----:B------:R1:W-:Y:S04]  /*53e00*/  STL [R1+0x1fd4], R113 ;  /* 0x001fd47101007387 */ /* 0x0003e80000100800 */
[----:B------:R-:W-:Y:S04]  /*53e10*/  STL [R1+0x1fe0], R11 ;  /* 0x001fe00b01007387 */ /* 0x000fe80000100800 */
[----:B------:R1:W-:Y:S04]  /*53e20*/  LDGSTS.E [R3+0x20004], desc[UR60][R112.64], P0 ;  /* 0x2000400070037fae */ /* 0x0003e8000812187c */
[----:B------:R3:W-:Y:S01]  /*53e30*/  STL [R1+0x1fdc], R102 ;  /* 0x001fdc6601007387 */ /* 0x0007e20000100800 */
[----:B------:R-:W-:Y:S01]  /*53e40*/  UISETP.GT.AND UP1, UPT, UR6, 0x5a, UPT ;  /* 0x0000005a0600788c */ /* 0x000fe2000bf24270 */
[----:B-1----:R-:W-:-:S02]  /*53e50*/  IMAD.MOV.U32 R113, RZ, RZ, R102 ;  /* 0x000000ffff717224 */ /* 0x002fc400078e0066 */
[----:B------:R-:W-:Y:S01]  /*53e60*/  IMAD.MOV.U32 R112, RZ, RZ, R11 ;  /* 0x000000ffff707224 */ /* 0x000fe200078e000b */
[----:B---3--:R-:W3:Y:S04]  /*53e70*/  LDL.LU R102, [R1+0x200c] ;  /* 0x00200c0001667983 */ /* 0x008ee80000300800 */
[----:B------:R-:W4:Y:S01]  /*53e80*/  LDL.LU R11, [R1+0x2010] ;  /* 0x00201000010b7983 */ /* 0x000f220000300800 */
[-C--:B------:R-:W-:Y:S01]  /*53e90*/  IADD3 R110, P1, R110, R4.reuse, RZ ;  /* 0x000000046e6e7210 */ /* 0x080fe20007f3e0ff */
[----:B------:R-:W-:Y:S02]  /*53ea0*/  USEL UR4, URZ, 0x4, !UP1 ;  /* 0x000000043f047887 */ /* 0x000fe4000c800000 */
[----:B------:R-:W-:Y:S02]  /*53eb0*/  LDGSTS.E [R3+0x24004], desc[UR60][R112.64], P0 ;  /* 0x2400400070037fae */ /* 0x000fe4000812187c */
[----:B------:R-:W-:Y:S01]  /*53ec0*/  USEL UR4, UR4, URZ, !UP0 ;  /* 0x0000003f04047287 */ /* 0x000fe2000c000000 */
[----:B------:R-:W-:Y:S01]  /*53ed0*/  IMAD.X R111, R111, 0x1, R0, P1 ;  /* 0x000000016f6f7824 */ /* 0x000fe200008e0600 */
[----:B------:R1:W-:Y:S01]  /*53ee0*/  STL [R1+0x1fe8], R110 ;  /* 0x001fe86e01007387 */ /* 0x0003e20000100800 */
[----:B------:R-:W-:-:S03]  /*53ef0*/  IADD3 R103, P2, R103, R4, RZ ;  /* 0x0000000467677210 */ /* 0x000fc60007f5e0ff */
[----:B------:R1:W-:Y:S01]  /*53f00*/  LDGSTS.E [R3+0x28004], desc[UR60][R110.64], P0 ;  /* 0x280040006e037fae */ /* 0x0003e2000812187c */
[----:B------:R-:W-:-:S03]  /*53f10*/  IADD3.X R108, R108, R0, RZ, P2, !PT ;  /* 0x000000006c6c7210 */ /* 0x000fc600017fe4ff */
[----:B------:R1:W-:Y:S01]  /*53f20*/  STL [R1+0x1fe4], R111 ;  /* 0x001fe46f01007387 */ /* 0x0003e20000100800 */
[----:B------:R-:W-:Y:S01]  /*53f30*/  ISETP.NE.U32.AND P1, PT, RZ, UR4, PT ;  /* 0x00000004ff007c0c */ /* 0x000fe2000bf25070 */
[----:B-1----:R-:W-:Y:S02]  /*53f40*/  IMAD.MOV.U32 R110, RZ, RZ, R103 ;  /* 0x000000ffff6e7224 */ /* 0x002fe400078e0067 */
[----:B------:R-:W-:Y:S01]  /*53f50*/  IMAD.MOV.U32 R111, RZ, RZ, R108 ;  /* 0x000000ffff6f7224 */ /* 0x000fe200078e006c */
[----:B------:R-:W-:-:S04]  /*53f60*/  IADD3 R107, P3, R107, R4, RZ ;  /* 0x000000046b6b7210 */ /* 0x000fc80007f7e0ff */
[----:B------:R1:W-:Y:S01]  /*53f70*/  LDGSTS.E [R3+0x2c004], desc[UR60][R110.64], P0 ;  /* 0x2c0040006e037fae */ /* 0x0003e2000812187c */
[----:B------:R-:W-:-:S03]  /*53f80*/  IMAD.X R109, R109, 0x1, R0, P3 ;  /* 0x000000016d6d7824 */ /* 0x000fc600018e0600 */
[----:B------:R-:W-:Y:S04]  /*53f90*/  STL [R1+0x1ff0], R103 ;  /* 0x001ff06701007387 */ /* 0x000fe80000100800 */
[----:B------:R1:W-:Y:S04]  /*53fa0*/  STL [R1+0x1fec], R108 ;  /* 0x001fec6c01007387 */ /* 0x0003e80000100800 */
[----:B------:R-:W-:Y:S01]  /*53fb0*/  STL [R1+0x1ff8], R107 ;  /* 0x001ff86b01007387 */ /* 0x000fe20000100800 */
[----:B-1----:R-:W-:Y:S02]  /*53fc0*/  IMAD.MOV.U32 R110, RZ, RZ, R107 ;  /* 0x000000ffff6e7224 */ /* 0x002fe400078e006b */
[----:B------:R-:W-:Y:S01]  /*53fd0*/  IMAD.MOV.U32 R111, RZ, RZ, R109 ;  /* 0x000000ffff6f7224 */ /* 0x000fe200078e006d */
[----:B------:R1:W-:Y:S04]  /*53fe0*/  STL [R1+0x1ff4], R109 ;  /* 0x001ff46d01007387 */ /* 0x0003e80000100800 */
[----:B------:R-:W3:Y:S04]  /*53ff0*/  LDL.LU R108, [R1+0x2018] ;  /* 0x00201800016c7983 */ /* 0x000ee80000300800 */
[----:B------:R-:W3:Y:S04]  /*54000*/  LDL.LU R103, [R1+0x2020] ;  /* 0x0020200001677983 */ /* 0x000ee80000300800 */
[----:B-1----:R-:W3:Y:S04]  /*54010*/  LDL.LU R109, [R1+0x2014] ;  /* 0x00201400016d7983 */ /* 0x002ee80000300800 */
[----:B------:R-:W3:Y:S04]  /*54020*/  LDL.LU R107, [R1+0x201c] ;  /* 0x00201c00016b7983 */ /* 0x000ee80000300800 */
[----:B------:R1:W-:Y:S01]  /*54030*/  LDGSTS.E [R3+0x20008], desc[UR60][R110.64], P1 ;  /* 0x200080006e037fae */ /* 0x0003e2000892187c */
[----:B--2---:R-:W-:-:S04]  /*54040*/  IADD3 R9, P0, R9, R4, RZ ;  /* 0x0000000409097210 */ /* 0x004fc80007f1e0ff */
[----:B------:R-:W-:Y:S01]  /*54050*/  IADD3.X R106, R106, R0, RZ, P0, !PT ;  /* 0x000000006a6a7210 */ /* 0x000fe200007fe4ff */
[----:B------:R2:W-:Y:S01]  /*54060*/  STL [R1+0x2000], R9 ;  /* 0x0020000901007387 */ /* 0x0005e20000100800 */
[----:B-1----:R-:W-:-:S03]  /*54070*/  IMAD.MOV.U32 R110, RZ, RZ, R9 ;  /* 0x000000ffff6e7224 */ /* 0x002fc600078e0009 */
[----:B------:R1:W-:Y:S01]  /*54080*/  STL [R1+0x1ffc], R106 ;  /* 0x001ffc6a01007387 */ /* 0x0003e20000100800 */
[----:B------:R-:W-:Y:S01]  /*54090*/  IMAD.MOV.U32 R111, RZ, RZ, R106 ;  /* 0x000000ffff6f7224 */ /* 0x000fe200078e006a */
[----:B------:R-:W-:Y:S01]  /*540a0*/  UISETP.GT.AND UP1, UPT, UR6, 0x5b, UPT ;  /* 0x0000005b0600788c */ /* 0x000fe2000bf24270 */
[----:B------:R-:W-:-:S03]  /*540b0*/  IADD3 R104, P2, R104, R4, RZ ;  /* 0x0000000468687210 */ /* 0x000fc60007f5e0ff */
[----:B------:R-:W-:Y:S02]  /*540c0*/  LDGSTS.E [R3+0x24008], desc[UR60][R110.64], P1 ;  /* 0x240080006e037fae */ /* 0x000fe4000892187c */
[----:B------:R-:W-:Y:S02]  /*540d0*/  IMAD.X R105, R105, 0x1, R0, P2 ;  /* 0x0000000169697824 */ /* 0x000fe400010e0600 */
[----:B------:R3:W-:Y:S04]  /*540e0*/  STL [R1+0x2008], R104 ;  /* 0x0020086801007387 */ /* 0x0007e80000100800 */
[----:B--2---:R-:W2:Y:S04]  /*540f0*/  LDL.LU R9, [R1+0x2028] ;  /* 0x0020280001097983 */ /* 0x004ea80000300800 */
[----:B------:R3:W-:Y:S04]  /*54100*/  STL [R1+0x2004], R105 ;  /* 0x0020046901007387 */ /* 0x0007e80000100800 */
[----:B-1----:R-:W2:Y:S01]  /*54110*/  LDL.LU R106, [R1+0x2024] ;  /* 0x00202400016a7983 */ /* 0x002ea20000300800 */
[----:B------:R-:W-:-:S03]  /*54120*/  USEL UR4, URZ, 0x4, !UP1 ;  /* 0x000000043f047887 */ /* 0x000fc6000c800000 */
[----:B------:R1:W-:Y:S01]  /*54130*/  LDGSTS.E [R3+0x28008], desc[UR60][R104.64], P1 ;  /* 0x2800800068037fae */ /* 0x0003e2000892187c */
[----:B------:R-:W-:Y:S01]  /*54140*/  USEL UR4, UR4, URZ, !UP0 ;  /* 0x0000003f04047287 */ /* 0x000fe2000c000000 */
[----:B----4-:R-:W-:-:S05]  /*54150*/  IADD3 R11, P0, R11, R4, RZ ;  /* 0x000000040b0b7210 */ /* 0x010fca0007f1e0ff */
[----:B---3--:R-:W-:Y:S01]  /*54160*/  IMAD.X R102, R102, 0x1, R0, P0 ;  /* 0x0000000166667824 */ /* 0x008fe200000e0600 */
[----:B------:R-:W-:Y:S04]  /*54170*/  STL [R1+0x2010], R11 ;  /* 0x0020100b01007387 */ /* 0x000fe80000100800 */
[----:B------:R3:W-:Y:S04]  /*54180*/  STL [R1+0x200c], R102 ;  /* 0x00200c6601007387 */ /* 0x0007e80000100800 */
[----:B------:R-:W4:Y:S01]  /*54190*/  LDL.LU R112, [R1+0x2030] ;  /* 0x0020300001707983 */ /* 0x000f220000300800 */
[----:B-1----:R-:W-:Y:S01]  /*541a0*/  IMAD.MOV.U32 R104, RZ, RZ, R11 ;  /* 0x000000ffff687224 */ /* 0x002fe200078e000b */
[----:B------:R-:W-:-:S02]  /*541b0*/  MOV R105, R102 ;  /* 0x0000006600697202 */ /* 0x000fc40000000f00 */
[----:B------:R-:W4:Y:S04]  /*541c0*/  LDL.LU R110, [R1+0x23b8] ;  /* 0x0023b800016e7983 */ /* 0x000f280000300800 */
[----:B------:R-:W4:Y:S01]  /*541d0*/  LDL.LU R113, [R1+0x202c] ;  /* 0x00202c0001717983 */ /* 0x000f220000300800 */
[----:B------:R-:W-:-:S03]  /*541e0*/  ISETP.NE.U32.AND P0, PT, RZ, UR4, PT ;  /* 0x00000004ff007c0c */ /* 0x000fc6000bf05070 */
[----:B------:R-:W-:Y:S04]  /*541f0*/  LDGSTS.E [R3+0x2c008], desc[UR60][R104.64], P1 ;  /* 0x2c00800068037fae */ /* 0x000fe8000892187c */
[----:B------:R-:W4:Y:S04]  /*54200*/  LDL.LU R111, [R1+0x23b4] ;  /* 0x0023b400016f7983 */ /* 0x000f280000300800 */
[----:B------:R-:W4:Y:S04]  /*54210*/  LDL.LU R105, [R1+0x23bc] ;  /* 0x0023bc0001697983 */ /* 0x000f280000300800 */
[----:B---3--:R-:W3:Y:S04]  /*54220*/  LDL.LU R102, [R1+0x23c0] ;  /* 0x0023c00001667983 */ /* 0x008ee80000300800 */
[----:B------:R-:W3:Y:S04]  /*54230*/  LDL.LU R104, [R1+0x23c4] ;  /* 0x0023c40001687983 */ /* 0x000ee80000300800 */
[----:B------:R-:W3:Y:S01]  /*54240*/  LDL.LU R11, [R1+0x23c8] ;  /* 0x0023c800010b7983 */ /* 0x000ee20000300800 */
[----:B------:R-:W-:-:S02]  /*54250*/  IADD3 R108, P1, R108, R4, RZ ;  /* 0x000000046c6c7210 */ /* 0x000fc40007f3e0ff */
[----:B------:R-:W-:-:S03]  /*54260*/  IADD3 R103, P2, R103, R4, RZ ;  /* 0x0000000467677210 */ /* 0x000fc60007f5e0ff */
[--C-:B------:R-:W-:Y:S01]  /*54270*/  IMAD.X R109, R109, 0x1, R0.reuse, P1 ;  /* 0x000000016d6d7824 */ /* 0x100fe200008e0600 */
        /* <DEDUP_REMOVED lines=8> */
[----:B------:R-:W3:Y:S04]  /*54300*/  LDL.LU R103, [R1+0x23d0] ;  /* 0x0023d00001677983 */ /* 0x000ee80000300800 */
[----:B------:R1:W-:Y:S01]  /*54310*/  LDGSTS.E [R3+0x2400c], desc[UR60][R108.64], P0 ;  /* 0x2400c0006c037fae */ /* 0x0003e2000812187c */
[----:B--2---:R-:W-:-:S05]  /*54320*/  IADD3 R9, P1, R9, R4, RZ ;  /* 0x0000000409097210 */ /* 0x004fca0007f3e0ff */
[----:B------:R-:W-:Y:S01]  /*54330*/  IMAD.X R106, R106, 0x1, R0, P1 ;  /* 0x000000016a6a7824 */ /* 0x000fe200008e0600 */
[----:B------:R-:W-:Y:S03]  /*54340*/  STL [R1+0x2028], R9 ;  /* 0x0020280901007387 */ /* 0x000fe60000100800 */
[----:B-1----:R-:W-:Y:S01]  /*54350*/  IMAD.MOV.U32 R109, RZ, RZ, R106 ;  /* 0x000000ffff6d7224 */ /* 0x002fe200078e006a */
[----:B------:R1:W-:Y:S04]  /*54360*/  STL [R1+0x2024], R106 ;  /* 0x0020246a01007387 */ /* 0x0003e80000100800 */
[----:B-1----:R-:W2:Y:S01]  /*54370*/  LDL.LU R106, [R1+0x23cc] ;  /* 0x0023cc00016a7983 */ /* 0x002ea20000300800 */
[----:B------:R-:W-:-:S04]  /*54380*/  UISETP.GT.AND UP1, UPT, UR6, 0x78, UPT ;  /* 0x000000780600788c */ /* 0x000fc8000bf24270 */
[----:B------:R-:W-:Y:S01]  /*54390*/  USEL UR4, URZ, 0x4, !UP1 ;  /* 0x000000043f047887 */ /* 0x000fe2000c800000 */
[----:B------:R-:W-:-:S03]  /*543a0*/  MOV R108, R9 ;  /* 0x00000009006c7202 */ /* 0x000fc60000000f00 */
[----:B------:R-:W-:Y:S02]  /*543b0*/  USEL UR4, UR4, URZ, !UP0 ;  /* 0x0000003f04047287 */ /* 0x000fe4000c000000 */
[----:B------:R-:W-:Y:S04]  /*543c0*/  LDGSTS.E [R3+0x2800c], desc[UR60][R108.64], P0 ;  /* 0x2800c0006c037fae */ /* 0x000fe8000812187c */
[----:B------:R-:W-:Y:S01]  /*543d0*/  ISETP.NE.U32.AND P1, PT, RZ, UR4, PT ;  /* 0x00000004ff007c0c */ /* 0x000fe2000bf25070 */
[----:B------:R-:W2:Y:S04]  /*543e0*/  LDL.LU R109, [R1+0x23d4] ;  /* 0x0023d400016d7983 */ /* 0x000ea80000300800 */
[----:B------:R-:W2:Y:S04]  /*543f0*/  LDL.LU R108, [R1+0x23d8] ;  /* 0x0023d800016c7983 */ /* 0x000ea80000300800 */
[----:B------:R-:W2:Y:S04]  /*54400*/  LDL.LU R107, [R1+0x23dc] ;  /* 0x0023dc00016b7983 */ /* 0x000ea80000300800 */
[----:B------:R-:W2:Y:S01]  /*54410*/  LDL.LU R9, [R1+0x23e0] ;  /* 0x0023e00001097983 */ /* 0x000ea20000300800 */
[----:B----4-:R-:W-:-:S02]  /*54420*/  IADD3 R112, P2, R112, R4, RZ ;  /* 0x0000000470707210 */ /* 0x010fc40007f5e0ff */
[----:B------:R-:W-:-:S03]  /*54430*/  IADD3 R110, P3, R110, R4, RZ ;  /* 0x000000046e6e7210 */ /* 0x000fc60007f7e0ff */
[----:B------:R-:W-:-:S05]  /*54440*/  IMAD.X R113, R113, 0x1, R0, P2 ;  /* 0x0000000171717824 */ /* 0x000fca00010e0600 */
[----:B------:R-:W-:Y:S01]  /*54450*/  LDGSTS.E [R3+0x2c00c], desc[UR60][R112.64], P0 ;  /* 0x2c00c00070037fae */ /* 0x000fe2000812187c */
[----:B------:R-:W-:-:S03]  /*54460*/  IMAD.X R111, R111, 0x1, R0, P3 ;  /* 0x000000016f6f7824 */ /* 0x000fc600018e0600 */
[----:B------:R-:W-:Y:S04]  /*54470*/  STL [R1+0x2030], R112 ;  /* 0x0020307001007387 */ /* 0x000fe80000100800 */
[----:B------:R-:W-:Y:S01]  /*54480*/  STL [R1+0x202c], R113 ;  /* 0x00202c7101007387 */ /* 0x000fe20000100800 */
[----:B---3--:R-:W-:-:S03]  /*54490*/  IADD3 R102, P0, R102, R4, RZ ;  /* 0x0000000466667210 */ /* 0x008fc60007f1e0ff */
[----:B------:R1:W-:Y:S02]  /*544a0*/  STL [R1+0x23b8], R110 ;  /* 0x0023b86e01007387 */ /* 0x0003e40000100800 */
[----:B------:R-:W-:Y:S02]  /*544b0*/  IMAD.X R105, R105, 0x1, R0, P0 ;  /* 0x0000000169697824 */ /* 0x000fe400000e0600 */
[----:B------:R3:W-:Y:S01]  /*544c0*/  STL [R1+0x23b4], R111 ;  /* 0x0023b46f01007387 */ /* 0x0007e20000100800 */
[----:B------:R-:W-:-:S03]  /*544d0*/  IADD3 R11, P2, R11, R4, RZ ;  /* 0x000000040b0b7210 */ /* 0x000fc60007f5e0ff */
[----:B------:R1:W-:Y:S04]  /*544e0*/  LDGSTS.E [R3+0x30000], desc[UR60][R110.64], P1 ;  /* 0x300000006e037fae */ /* 0x0003e8000892187c */
[----:B------:R4:W-:Y:S01]  /*544f0*/  STL [R1+0x23c0], R102 ;  /* 0x0023c06601007387 */ /* 0x0009e20000100800 */
[----:B------:R-:W-:-:S03]  /*54500*/  IMAD.X R104, R104, 0x1, R0, P2 ;  /* 0x0000000168687824 */ /* 0x000fc600010e0600 */
[----:B------:R-:W-:Y:S01]  /*54510*/  STL [R1+0x23bc], R105 ;  /* 0x0023bc6901007387 */ /* 0x000fe20000100800 */
[----:B-1----:R-:W-:Y:S01]  /*54520*/  MOV R110, R102 ;  /* 0x00000066006e7202 */ /* 0x002fe20000000f00 */
[----:B---3--:R-:W-:Y:S02]  /*54530*/  IMAD.MOV.U32 R111, RZ, RZ, R105 ;  /* 0x000000ffff6f7224 */ /* 0x008fe400078e0069 */
        /* <DEDUP_REMOVED lines=8> */
[----:B------:R-:W-:-:S03]  /*545c0*/  IADD3 R103, P0, R103, R4, RZ ;  /* 0x0000000467677210 */ /* 0x000fc60007f1e0ff */
[----:B------:R-:W4:Y:S04]  /*545d0*/  LDL.LU R11, [R1+0x23f8] ;  /* 0x0023f800010b7983 */ /* 0x000f280000300800 */
[----:B------:R1:W-:Y:S04]  /*545e0*/  LDGSTS.E [R3+0x38000], desc[UR60][R110.64], P1 ;  /* 0x380000006e037fae */ /* 0x0003e8000892187c */
[----:B------:R-:W-:Y:S01]  /*545f0*/  STL [R1+0x23d0], R103 ;  /* 0x0023d06701007387 */ /* 0x000fe20000100800 */
[----:B-1----:R-:W-:Y:S02]  /*54600*/  IMAD.MOV.U32 R110, RZ, RZ, R103 ;  /* 0x000000ffff6e7224 */ /* 0x002fe400078e0067 */
[----:B--2---:R-:W-:-:S05]  /*54610*/  IMAD.X R106, R106, 0x1, R0, P0 ;  /* 0x000000016a6a7824 */ /* 0x004fca00000e0600 */
[----:B------:R1:W-:Y:S01]  /*54620*/  STL [R1+0x23cc], R106 ;  /* 0x0023cc6a01007387 */ /* 0x0003e20000100800 */
[----:B------:R-:W-:Y:S01]  /*54630*/  MOV R111, R106 ;  /* 0x0000006a006f7202 */ /* 0x000fe20000000f00 */
[----:B------:R-:W-:Y:S02]  /*54640*/  UISETP.GT.AND UP1, UPT, UR6, 0x79, UPT ;  /* 0x000000790600788c */ /* 0x000fe4000bf24270 */
[----:B-1----:R-:W2:Y:S04]  /*54650*/  LDL.LU R106, [R1+0x23ec] ;  /* 0x0023ec00016a7983 */ /* 0x002ea80000300800 */
[----:B------:R-:W2:Y:S01]  /*54660*/  LDL.LU R103, [R1+0x23f4] ;  /* 0x0023f40001677983 */ /* 0x000ea20000300800 */
[----:B------:R-:W-:-:S03]  /*54670*/  USEL UR4, URZ, 0x4, !UP1 ;  /* 0x000000043f047887 */ /* 0x000fc6000c800000 */
[----:B------:R1:W-:Y:S01]  /*54680*/  LDGSTS.E [R3+0x3c000], desc[UR60][R110.64], P1 ;  /* 0x3c0000006e037fae */ /* 0x0003e2000892187c */
[----:B------:R-:W-:Y:S01]  /*54690*/  USEL UR4, UR4, URZ, !UP0 ;  /* 0x0000003f04047287 */ /* 0x000fe2000c000000 */
[----:B------:R-:W-:-:S05]  /*546a0*/  IADD3 R108, P1, R108, R4, RZ ;  /* 0x000000046c6c7210 */ /* 0x000fca0007f3e0ff */
[----:B------:R-:W-:Y:S01]  /*546b0*/  ISETP.NE.U32.AND P0, PT, RZ, UR4, PT ;  /* 0x00000004ff007c0c */ /* 0x000fe2000bf05070 */
[--C-:B------:R-:W-:Y:S01]  /*546c0*/  IMAD.X R109, R109, 0x1, R0.reuse, P1 ;  /* 0x000000016d6d7824 */ /* 0x100fe200008e0600 */
[----:B------:R-:W-:Y:S01]  /*546d0*/  IADD3 R9, P2, R9, R4, RZ ;  /* 0x0000000409097210 */ /* 0x000fe20007f5e0ff */
[----:B------:R-:W-:Y:S04]  /*546e0*/  STL [R1+0x23d8], R108 ;  /* 0x0023d86c01007387 */ /* 0x000fe80000100800 */
[----:B------:R-:W-:Y:S01]  /*546f0*/  IMAD.X R107, R107, 0x1, R0, P2 ;  /* 0x000000016b6b7824 */ /* 0x000fe200010e0600 */
[----:B------:R1:W-:Y:S02]  /*54700*/  STL [R1+0x23d4], R109 ;  /* 0x0023d46d01007387 */ /* 0x0003e40000100800 */
[----:B-1----:R-:W-:-:S02]  /*54710*/  IMAD.MOV.U32 R110, RZ, RZ, R9 ;  /* 0x000000ffff6e7224 */ /* 0x002fc400078e0009 */
[----:B------:R1:W-:Y:S01]  /*54720*/  STL [R1+0x23e0], R9 ;  /* 0x0023e00901007387 */ /* 0x0003e20000100800 */
[----:B------:R-:W-:-:S03]  /*54730*/  IMAD.MOV.U32 R111, RZ, RZ, R107 ;  /* 0x000000ffff6f7224 */ /* 0x000fc600078e006b */
[----:B------:R-:W-:Y:S04]  /*54740*/  STL [R1+0x23dc], R107 ;  /* 0x0023dc6b01007387 */ /* 0x000fe80000100800 */
[----:B------:R-:W2:Y:S04]  /*54750*/  LDL.LU R112, [R1+0x2400] ;  /* 0x0024000001707983 */ /* 0x000ea80000300800 */
[----:B------:R-:W-:Y:S04]  /*54760*/  LDGSTS.E [R3+0x30004], desc[UR60][R108.64], P0 ;  /* 0x300040006c037fae */ /* 0x000fe8000812187c */
[----:B------:R-:W-:Y:S04]  /*54770*/  LDGSTS.E [R3+0x34004], desc[UR60][R110.64], P0 ;  /* 0x340040006e037fae */ /* 0x000fe8000812187c */
[----:B------:R-:W2:Y:S04]  /*54780*/  LDL.LU R109, [R1+0x2408] ;  /* 0x00240800016d7983 */ /* 0x000ea80000300800 */
[----:B------:R-:W2:Y:S04]  /*54790*/  LDL.LU R113, [R1+0x23fc] ;  /* 0x0023fc0001717983 */ /* 0x000ea80000300800 */
[----:B------:R-:W2:Y:S04]  /*547a0*/  LDL.LU R110, [R1+0x2404] ;  /* 0x00240400016e7983 */ /* 0x000ea80000300800 */
[----:B-1----:R-:W2:Y:S01]  /*547b0*/  LDL.LU R9, [R1+0x2410] ;  /* 0x0024100001097983 */ /* 0x002ea20000300800 */
[----:B---3--:R-:W-:-:S04]  /*547c0*/  IADD3 R102, P1, R102, R4, RZ ;  /* 0x0000000466667210 */ /* 0x008fc80007f3e0ff */
[----:B------:R-:W-:Y:S01]  /*547d0*/  MOV R114, R102 ;  /* 0x0000006600727202 */ /* 0x000fe20000000f00 */
[----:B------:R1:W-:Y:S01]  /*547e0*/  STL [R1+0x23e8], R102 ;  /* 0x0023e86601007387 */ /* 0x0003e20000100800 */
[----:B----4-:R-:W-:Y:S01]  /*547f0*/  IMAD.X R104, R104, 0x1, R0, P1 ;  /* 0x0000000168687824 */ /* 0x010fe200008e0600 */
[----:B------:R-:W-:-:S04]  /*54800*/  IADD3 R105, P2, R105, R4, RZ ;  /* 0x0000000469697210 */ /* 0x000fc80007f5e0ff */
[----:B------:R3:W-:Y:S04]  /*54810*/  STL [R1+0x23e4], R104 ;  /* 0x0023e46801007387 */ /* 0x0007e80000100800 */
[----:B-1----:R-:W4:Y:S01]  /*54820*/  LDL.LU R102, [R1+0x240c] ;  /* 0x00240c0001667983 */ /* 0x002f220000300800 */
[----:B------:R-:W-:Y:S01]  /*54830*/  IMAD.MOV.U32 R115, RZ, RZ, R104 ;  /* 0x000000ffff737224 */ /* 0x000fe200078e0068 */
[----:B------:R-:W-:Y:S02]  /*54840*/  IADD3 R11, P3, R11, R4, RZ ;  /* 0x000000040b0b7210 */ /* 0x000fe40007f7e0ff */
[----:B---3--:R-:W3:Y:S04]  /*54850*/  LDL.LU R104, [R1+0x2418] ;  /* 0x0024180001687983 */ /* 0x008ee80000300800 */
[----:B------:R-:W3:Y:S04]  /*54860*/  LDL.LU R108, [R1+0x2420] ;  /* 0x00242000016c7983 */ /* 0x000ee80000300800 */
[----:B------:R-:W-:Y:S04]  /*54870*/  STL [R1+0x23f0], R105 ;  /* 0x0023f06901007387 */ /* 0x000fe80000100800 */
[----:B------:R1:W-:Y:S01]  /*54880*/  LDGSTS.E [R3+0x38004], desc[UR60][R114.64], P0 ;  /* 0x3800400072037fae */ /* 0x0003e2000812187c */
[----:B--2---:R-:W-:-:S04]  /*54890*/  IMAD.X R106, R106, 0x1, R0, P2 ;  /* 0x000000016a6a7824 */ /* 0x004fc800010e0600 */
[----:B------:R-:W-:Y:S01]  /*548a0*/  IMAD.MOV.U32 R107, RZ, RZ, R106 ;  /* 0x000000ffff6b7224 */ /* 0x000fe200078e006a */
[----:B------:R2:W-:Y:S01]  /*548b0*/  STL [R1+0x23ec], R106 ;  /* 0x0023ec6a01007387 */ /* 0x0005e20000100800 */
[----:B------:R-:W-:-:S03]  /*548c0*/  IMAD.X R103, R103, 0x1, R0, P3 ;  /* 0x0000000167677824 */ /* 0x000fc600018e0600 */
[----:B------:R1:W-:Y:S01]  /*548d0*/  STL [R1+0x23f8], R11 ;  /* 0x0023f80b01007387 */ /* 0x0003e20000100800 */
[----:B--2---:R-:W-:-:S03]  /*548e0*/  IMAD.MOV.U32 R106, RZ, RZ, R105 ;  /* 0x000000ffff6a7224 */ /* 0x004fc600078e0069 */
[----:B------:R2:W-:Y:S04]  /*548f0*/  STL [R1+0x23f4], R103 ;  /* 0x0023f46701007387 */ /* 0x0005e80000100800 */
[----:B------:R-:W-:Y:S04]  /*54900*/  LDGSTS.E [R3+0x3c004], desc[UR60][R106.64], P0 ;  /* 0x3c0040006a037fae */ /* 0x000fe8000812187c */
[----:B------:R-:W3:Y:S04]  /*54910*/  LDL.LU R107, [R1+0x2414] ;  /* 0x00241400016b7983 */ /* 0x000ee80000300800 */
[----:B------:R-:W3:Y:S01]  /*54920*/  LDL.LU R111, [R1+0x241c] ;  /* 0x00241c00016f7983 */ /* 0x000ee20000300800 */
[----:B------:R-:W-:Y:S01]  /*54930*/  UISETP.GT.AND UP1, UPT, UR6, 0x7a, UPT ;  /* 0x0000007a0600788c */ /* 0x000fe2000bf24270 */
[----:B-1----:R-:W-:-:S02]  /*54940*/  MOV R114, R11 ;  /* 0x0000000b00727202 */ /* 0x002fc40000000f00 */
[----:B------:R-:W3:Y:S01]  /*54950*/  LDL.LU R106, [R1+0x2424] ;  /* 0x00242400016a7983 */ /* 0x000ee20000300800 */
[----:B------:R-:W-:Y:S01]  /*54960*/  USEL UR4, URZ, 0x4, !UP1 ;  /* 0x000000043f047887 */ /* 0x000fe2000c800000 */
[----:B------:R-:W-:Y:S02]  /*54970*/  IMAD.MOV.U32 R115, RZ, RZ, R103 ;  /* 0x000000ffff737224 */ /* 0x000fe400078e0067 */
[----:B------:R-:W3:Y:S01]  /*54980*/  LDL.LU R11, [R1+0x2428] ;  /* 0x00242800010b7983 */ /* 0x000ee20000300800 */
[----:B------:R-:W-:-:S03]  /*54990*/  USEL UR4, UR4, URZ, !UP0 ;  /* 0x0000003f04047287 */ /* 0x000fc6000c000000 */
[----:B------:R-:W3:Y:S03]  /*549a0*/  LDL.LU R105, [R1+0x242c] ;  /* 0x00242c0001697983 */ /* 0x000ee60000300800 */
[----:B------:R-:W-:Y:S01]  /*549b0*/  ISETP.NE.U32.AND P1, PT, RZ, UR4, PT ;  /* 0x00000004ff007c0c */ /* 0x000fe2000bf25070 */
[----:B--2---:R-:W2:Y:S01]  /*549c0*/  LDL.LU R103, [R1+0x2430] ;  /* 0x0024300001677983 */ /* 0x004ea20000300800 */
[-C--:B------:R-:W-:Y:S02]  /*549d0*/  IADD3 R112, P0, R112, R4.reuse, RZ ;  /* 0x0000000470707210 */ /* 0x080fe40007f1e0ff */
[----:B------:R-:W-:-:S03]  /*549e0*/  IADD3 R109, P2, R109, R4, RZ ;  /* 0x000000046d6d7210 */ /* 0x000fc60007f5e0ff */
[--C-:B------:R-:W-:Y:S01]  /*549f0*/  IMAD.X R113, R113, 0x1, R0.reuse, P0 ;  /* 0x0000000171717824 */ /* 0x100fe200000e0600 */
[----:B------:R1:W-:Y:S01]  /*54a00*/  STL [R1+0x2400], R112 ;  /* 0x0024007001007387 */ /* 0x0003e20000100800 */
[----:B------:R-:W-:-:S03]  /*54a10*/  IMAD.X R110, R110, 0x1, R0, P2 ;  /* 0x000000016e6e7824 */ /* 0x000fc600010e0600 */
[----:B------:R1:W-:Y:S01]  /*54a20*/  STL [R1+0x23fc], R113 ;  /* 0x0023fc7101007387 */ /* 0x0003e20000100800 */
[----:B------:R-:W-:-:S03]  /*54a30*/  IADD3 R9, P0, R9, R4, RZ ;  /* 0x0000000409097210 */ /* 0x000fc60007f1e0ff */
[----:B------:R-:W-:Y:S04]  /*54a40*/  LDGSTS.E [R3+0x30008], desc[UR60][R114.64], P1 ;  /* 0x3000800072037fae */ /* 0x000fe8000892187c */
[----:B------:R1:W-:Y:S02]  /*54a50*/  LDGSTS.E [R3+0x34008], desc[UR60][R112.64], P1 ;  /* 0x3400800070037fae */ /* 0x0003e4000892187c */
[----:B-1----:R-:W-:Y:S02]  /*54a60*/  IMAD.MOV.U32 R112, RZ, RZ, R109 ;  /* 0x000000ffff707224 */ /* 0x002fe400078e006d */
[----:B------:R-:W-:Y:S01]  /*54a70*/  IMAD.MOV.U32 R113, RZ, RZ, R110 ;  /* 0x000000ffff717224 */ /* 0x000fe200078e006e */
[----:B------:R-:W-:Y:S04]  /*54a80*/  STL [R1+0x2408], R109 ;  /* 0x0024086d01007387 */ /* 0x000fe80000100800 */
[----:B------:R1:W-:Y:S04]  /*54a90*/  LDGSTS.E [R3+0x38008], desc[UR60][R112.64], P1 ;  /* 0x3800800070037fae */ /* 0x0003e8000892187c */
[----:B------:R3:W-:Y:S01]  /*54aa0*/  STL [R1+0x2404], R110 ;  /* 0x0024046e01007387 */ /* 0x0007e20000100800 */
[----:B-1----:R-:W-:-:S03]  /*54ab0*/  IMAD.MOV.U32 R112, RZ, RZ, R9 ;  /* 0x000000ffff707224 */ /* 0x002fc600078e0009 */
[----:B------:R-:W-:Y:S01]  /*54ac0*/  STL [R1+0x2410], R9 ;  /* 0x0024100901007387 */ /* 0x000fe20000100800 */
[----:B----4-:R-:W-:-:S05]  /*54ad0*/  IADD3.X R102, R102, R0, RZ, P0, !PT ;  /* 0x0000000066667210 */ /* 0x010fca00007fe4ff */
[----:B------:R-:W-:Y:S01]  /*54ae0*/  IMAD.MOV.U32 R113, RZ, RZ, R102 ;  /* 0x000000ffff717224 */ /* 0x000fe200078e0066 */
[----:B------:R1:W-:Y:S04]  /*54af0*/  STL [R1+0x240c], R102 ;  /* 0x00240c6601007387 */ /* 0x0003e80000100800 */
[----:B------:R4:W-:Y:S01]  /*54b00*/  LDGSTS.E [R3+0x3c008], desc[UR60][R112.64], P1 ;  /* 0x3c00800070037fae */ /* 0x0009e2000892187c */
[-C--:B---3--:R-:W-:Y:S02]  /*54b10*/  IADD3 R104, P1, R104, R4.reuse, RZ ;  /* 0x0000000468687210 */ /* 0x088fe40007f3e0ff */
[----:B------:R-:W-:Y:S01]  /*54b20*/  IADD3 R108, P2, R108, R4, RZ ;  /* 0x000000046c6c7210 */ /* 0x000fe20007f5e0ff */
[----:B------:R-:W3:Y:S04]  /*54b30*/  LDL.LU R110, [R1+0x1834] ;  /* 0x00183400016e7983 */ /* 0x000ee80000300800 */
[----:B------:R-:W3:Y:S04]  /*54b40*/  LDL.LU R109, [R1+0x1838] ;  /* 0x00183800016d7983 */ /* 0x000ee80000300800 */
[----:B-1----:R-:W3:Y:S04]  /*54b50*/  LDL.LU R102, [R1+0x1840] ;  /* 0x0018400001667983 */ /* 0x002ee80000300800 */
[----:B------:R-:W3:Y:S04]  /*54b60*/  LDL.LU R9, [R1+0x1848] ;  /* 0x0018480001097983 */ /* 0x000ee80000300800 */
[----:B------:R-:W-:Y:S01]  /*54b70*/  STL [R1+0x2418], R104 ;  /* 0x0024186801007387 */ /* 0x000fe20000100800 */
[----:B----4-:R-:W-:-:S02]  /*54b80*/  IMAD.MOV.U32 R112, RZ, RZ, R104 ;  /* 0x000000ffff707224 */ /* 0x010fc400078e0068 */
[--C-:B------:R-:W-:Y:S02]  /*54b90*/  IMAD.X R107, R107, 0x1, R0.reuse, P1 ;  /* 0x000000016b6b7824 */ /* 0x100fe400008e0600 */
[----:B------:R-:W-:-:S03]  /*54ba0*/  IMAD.X R111, R111, 0x1, R0, P2 ;  /* 0x000000016f6f7824 */ /* 0x000fc600010e0600 */
[----:B------:R1:W-:Y:S01]  /*54bb0*/  STL [R1+0x2414], R107 ;  /* 0x0024146b01007387 */ /* 0x0003e20000100800 */
[----:B------:R-:W-:-:S03]  /*54bc0*/  MOV R113, R107 ;  /* 0x0000006b00717202 */ /* 0x000fc60000000f00 */
[----:B------:R-:W-:Y:S04]  /*54bd0*/  STL [R1+0x2420], R108 ;  /* 0x0024206c01007387 */ /* 0x000fe80000100800 */
[----:B------:R-:W-:Y:S04]  /*54be0*/  STL [R1+0x241c], R111 ;  /* 0x00241c6f01007387 */ /* 0x000fe80000100800 */
[----:B-1----:R-:W4:Y:S04]  /*54bf0*/  LDL.LU R107, [R1+0x183c] ;  /* 0x00183c00016b7983 */ /* 0x002f280000300800 */
[----:B------:R-:W4:Y:S01]  /*54c00*/  LDL.LU R104, [R1+0x1844] ;  /* 0x0018440001687983 */ /* 0x000f220000300800 */
[----:B------:R-:W-:-:S04]  /*54c10*/  UISETP.GT.AND UP1, UPT, UR6, 0x7b, UPT ;  /* 0x0000007b0600788c */ /* 0x000fc8000bf24270 */
[----:B------:R-:W-:-:S04]  /*54c20*/  USEL UR4, URZ, 0x4, !UP1 ;  /* 0x000000043f047887 */ /* 0x000fc8000c800000 */
[----:B------:R-:W-:-:S06]  /*54c30*/  USEL UR4, UR4, URZ, !UP0 ;  /* 0x0000003f04047287 */ /* 0x000fcc000c000000 */
[----:B------:R-:W-:Y:S02]  /*54c40*/  ISETP.NE.U32.AND P0, PT, RZ, UR4, PT ;  /* 0x00000004ff007c0c */ /* 0x000fe4000bf05070 */
[-C--:B------:R-:W-:Y:S02]  /*54c50*/  IADD3 R11, P1, R11, R4.reuse, RZ ;  /* 0x000000040b0b7210 */ /* 0x080fe40007f3e0ff */
[----:B--2---:R-:W-:-:S03]  /*54c60*/  IADD3 R103, P2, R103, R4, RZ ;  /* 0x0000000467677210 */ /* 0x004fc60007f5e0ff */
[--C-:B------:R-:W-:Y:S02]  /*54c70*/  IMAD.X R106, R106, 0x1, R0.reuse, P1 ;  /* 0x000000016a6a7824 */ /* 0x100fe400008e0600 */
[----:B------:R-:W-:-:S04]  /*54c80*/  IMAD.X R105, R105, 0x1, R0, P2 ;  /* 0x0000000169697824 */ /* 0x000fc800010e0600 */
[----:B------:R1:W-:Y:S04]  /*54c90*/  LDGSTS.E [R3+0x3000c], desc[UR60][R112.64], P0 ;  /* 0x3000c00070037fae */ /* 0x0003e8000812187c */
[----:B------:R2:W-:Y:S01]  /*54ca0*/  STL [R1+0x2428], R11 ;  /* 0x0024280b01007387 */ /* 0x0005e20000100800 */
[----:B-1----:R-:W-:Y:S02]  /*54cb0*/  IMAD.MOV.U32 R112, RZ, RZ, R108 ;  /* 0x000000ffff707224 */ /* 0x002fe400078e006c */
[----:B------:R-:W-:Y:S01]  /*54cc0*/  IMAD.MOV.U32 R113, RZ, RZ, R111 ;  /* 0x000000ffff717224 */ /* 0x000fe200078e006f */
[----:B------:R-:W-:Y:S04]  /*54cd0*/  STL [R1+0x2424], R106 ;  /* 0x0024246a01007387 */ /* 0x000fe80000100800 */
[----:B------:R1:W-:Y:S04]  /*54ce0*/  LDGSTS.E [R3+0x3400c], desc[UR60][R112.64], P0 ;  /* 0x3400c00070037fae */ /* 0x0003e8000812187c */
[----:B------:R2:W-:Y:S04]  /*54cf0*/  STL [R1+0x2430], R103 ;  /* 0x0024306701007387 */ /* 0x0005e80000100800 */
[----:B------:R3:W-:Y:S01]  /*54d00*/  STL [R1+0x242c], R105 ;  /* 0x00242c6901007387 */ /* 0x0007e20000100800 */
[----:B-1----:R-:W-:Y:S01]  /*54d10*/  IMAD.MOV.U32 R112, RZ, RZ, R11 ;  /* 0x000000ffff707224 */ /* 0x002fe200078e000b */
[----:B------:R-:W-:-:S02]  /*54d20*/  MOV R113, R106 ;  /* 0x0000006a00717202 */ /* 0x000fc40000000f00 */
[----:B--2---:R-:W2:Y:S01]  /*54d30*/  LDL.LU R11, [R1+0x1850] ;  /* 0x00185000010b7983 */ /* 0x004ea20000300800 */
[----:B------:R-:W-:-:S03]  /*54d40*/  UISETP.GT.AND UP1, UPT, UR6, 0x1c, UPT ;  /* 0x0000001c0600788c */ /* 0x000fc6000bf24270 */
[----:B------:R1:W-:Y:S01]  /*54d50*/  LDGSTS.E [R3+0x3800c], desc[UR60][R112.64], P0 ;  /* 0x3800c00070037fae */ /* 0x0003e2000812187c */
[----:B------:R-:W-:Y:S01]  /*54d60*/  USEL UR4, URZ, 0x4, !UP1 ;  /* 0x000000043f047887 */ /* 0x000fe2000c800000 */
[----:B-1----:R-:W-:Y:S02]  /*54d70*/  IMAD.MOV.U32 R112, RZ, RZ, R103 ;  /* 0x000000ffff707224 */ /* 0x002fe400078e0067 */
[----:B------:R-:W2:Y:S01]  /*54d80*/  LDL.LU R103, [R1+0x184c] ;  /* 0x00184c0001677983 */ /* 0x000ea20000300800 */
[----:B------:R-:W-:Y:S01]  /*54d90*/  IMAD.MOV.U32 R113, RZ, RZ, R105 ;  /* 0x000000ffff717224 */ /* 0x000fe200078e0069 */
[----:B------:R-:W-:Y:S02]  /*54da0*/  USEL UR4, UR4, URZ, !UP0 ;  /* 0x0000003f04047287 */ /* 0x000fe4000c000000 */
[----:B------:R-:W2:Y:S01]  /*54db0*/  LDL.LU R108, [R1+0x1854] ;  /* 0x00185400016c7983 */ /* 0x000ea20000300800 */
[----:B---3--:R-:W-:-:S03]  /*54dc0*/  IADD3 R109, P1, R109, R4, RZ ;  /* 0x000000046d6d7210 */ /* 0x008fc60007f3e0ff */
[----:B------:R-:W3:Y:S04]  /*54dd0*/  LDL.LU R105, [R1+0x1858] ;  /* 0x0018580001697983 */ /* 0x000ee80000300800 */
[----:B------:R-:W3:Y:S04]  /*54de0*/  LDL.LU R111, [R1+0x185c] ;  /* 0x00185c00016f7983 */ /* 0x000ee80000300800 */
[----:B------:R1:W-:Y:S01]  /*54df0*/  LDGSTS.E [R3+0x3c00c], desc[UR60][R112.64], P0 ;  /* 0x3c00c00070037fae */ /* 0x0003e2000812187c */
[----:B------:R-:W-:-:S03]  /*54e00*/  ISETP.NE.U32.AND P0, PT, RZ, UR4, PT ;  /* 0x00000004ff007c0c */ /* 0x000fc6000bf05070 */
[----:B------:R-:W3:Y:S01]  /*54e10*/  LDL.LU R106, [R1+0x1860] ;  /* 0x00186000016a7983 */ /* 0x000ee20000300800 */
[----:B------:R-:W-:Y:S01]  /*54e20*/  IMAD.X R110, R110, 0x1, R0, P1 ;  /* 0x000000016e6e7824 */ /* 0x000fe200008e0600 */
[----:B------:R-:W-:Y:S02]  /*54e30*/  IADD3 R102, P1, R102, R4, RZ ;  /* 0x0000000466667210 */ /* 0x000fe40007f3e0ff */
[----:B-1----:R-:W-:Y:S01]  /*54e40*/  LOP3.LUT R3, R7, 0x70, RZ, 0x3c, !PT ;  /* 0x0000007007037812 */ /* 0x002fe200078e3cff */
[----:B------:R-:W-:Y:S01]  /*54e50*/  IMAD.MOV.U32 R112, RZ, RZ, R109 ;  /* 0x000000ffff707224 */ /* 0x000fe200078e006d */
[----:B------:R-:W-:-:S03]  /*54e60*/  MOV R113, R110 ;  /* 0x0000006e00717202 */ /* 0x000fc60000000f00 */
[----:B------:R-:W-:Y:S01]  /*54e70*/  VIADD R3, R3, UR5 ;  /* 0x0000000503037c36 */ /* 0x000fe20008000000 */
[----:B------:R-:W-:Y:S01]  /*54e80*/  IADD3 R9, P2, R9, R4, RZ ;  /* 0x0000000409097210 */ /* 0x000fe20007f5e0ff */
[----:B------:R-:W-:Y:S04]  /*54e90*/  STL [R1+0x1838], R109 ;  /* 0x0018386d01007387 */ /* 0x000fe80000100800 */
[----:B------:R-:W-:Y:S04]  /*54ea0*/  STL [R1+0x1834], R110 ;  /* 0x0018346e01007387 */ /* 0x000fe80000100800 */
[----:B------:R1:W-:Y:S04]  /*54eb0*/  LDGSTS.E [R3], desc[UR60][R112.64], P0 ;  /* 0x0000000070037fae */ /* 0x0003e8000812187c */
[----:B------:R4:W-:Y:S01]  /*54ec0*/  STL [R1+0x1840], R102 ;  /* 0x0018406601007387 */ /* 0x0009e20000100800 */
[----:B-1----:R-:W-:-:S02]  /*54ed0*/  IMAD.MOV.U32 R112, RZ, RZ, R102 ;  /* 0x000000ffff707224 */ /* 0x002fc400078e0066 */
[----:B----4-:R-:W-:-:S04]  /*54ee0*/  IMAD.X R107, R107, 0x1, R0, P1 ;  /* 0x000000016b6b7824 */ /* 0x010fc800008e0600 */
[----:B------:R-:W-:Y:S01]  /*54ef0*/  IMAD.MOV.U32 R113, RZ, RZ, R107 ;  /* 0x000000ffff717224 */ /* 0x000fe200078e006b */
[----:B------:R-:W-:Y:S01]  /*54f00*/  STL [R1+0x183c], R107 ;  /* 0x00183c6b01007387 */ /* 0x000fe20000100800 */
[----:B------:R-:W-:-:S03]  /*54f10*/  IMAD.X R104, R104, 0x1, R0, P2 ;  /* 0x0000000168687824 */ /* 0x000fc600010e0600 */
[----:B------:R-:W-:Y:S04]  /*54f20*/  STL [R1+0x1848], R9 ;  /* 0x0018480901007387 */ /* 0x000fe80000100800 */
[----:B------:R-:W4:Y:S04]  /*54f30*/  LDL.LU R102, [R1+0x1868] ;  /* 0x0018680001667983 */ /* 0x000f280000300800 */
[----:B------:R1:W-:Y:S04]  /*54f40*/  LDGSTS.E [R3+0x4000], desc[UR60][R112.64], P0 ;  /* 0x0400000070037fae */ /* 0x0003e8000812187c */
[----:B------:R1:W-:Y:S02]  /*54f50*/  STL [R1+0x1844], R104 ;  /* 0x0018446801007387 */ /* 0x0003e40000100800 */
[----:B-1----:R-:W-:-:S02]  /*54f60*/  MOV R113, R104 ;  /* 0x0000006800717202 */ /* 0x002fc40000000f00 */
[----:B------:R-:W4:Y:S01]  /*54f70*/  LDL.LU R104, [R1+0x1864] ;  /* 0x0018640001687983 */ /* 0x000f220000300800 */
[----:B------:R-:W-:-:S03]  /*54f80*/  IMAD.MOV.U32 R112, RZ, RZ, R9 ;  /* 0x000000ffff707224 */ /* 0x000fc600078e0009 */
[----:B------:R-:W4:Y:S01]  /*54f90*/  LDL.LU R107, [R1+0x1870] ;  /* 0x00187000016b7983 */ /* 0x000f220000300800 */
[----:B------:R-:W-:-:S03]  /*54fa0*/  UISETP.GT.AND UP1, UPT, UR6, 0x1d, UPT ;  /* 0x0000001d0600788c */ /* 0x000fc6000bf24270 */
[----:B------:R-:W4:Y:S01]  /*54fb0*/  LDL.LU R9, [R1+0x1878] ;  /* 0x0018780001097983 */ /* 0x000f220000300800 */
[----:B------:R-:W-:-:S03]  /*54fc0*/  USEL UR4, URZ, 0x4, !UP1 ;  /* 0x000000043f047887 */ /* 0x000fc6000c800000 */
[----:B------:R1:W-:Y:S01]  /*54fd0*/  LDGSTS.E [R3+0x8000], desc[UR60][R112.64], P0 ;  /* 0x0800000070037fae */ /* 0x0003e2000812187c */
[----:B------:R-:W-:Y:S01]  /*54fe0*/  USEL UR4, UR4, URZ, !UP0 ;  /* 0x0000003f04047287 */ /* 0x000fe2000c000000 */
[----:B--2---:R-:W-:-:S05]  /*54ff0*/  IADD3 R11, P1, R11, R4, RZ ;  /* 0x000000040b0b7210 */ /* 0x004fca0007f3e0ff */
[----:B------:R-:W-:Y:S01]  /*55000*/  STL [R1+0x1850], R11 ;  /* 0x0018500b01007387 */ /* 0x000fe20000100800 */
[----:B------:R-:W-:-:S05]  /*55010*/  IMAD.X R103, R103, 0x1, R0, P1 ;  /* 0x0000000167677824 */ /* 0x000fca00008e0600 */
[----:B------:R2:W-:Y:S04]  /*55020*/  STL [R1+0x184c], R103 ;  /* 0x00184c6701007387 */ /* 0x0005e80000100800 */
[----:B------:R-:W4:Y:S01]  /*55030*/  LDL.LU R109, [R1+0x186c] ;  /* 0x00186c00016d7983 */ /* 0x000f220000300800 */
[-C--:B---3--:R-:W-:Y:S01]  /*55040*/  IADD3 R105, P1, R105, R4.reuse, RZ ;  /* 0x0000000469697210 */ /* 0x088fe20007f3e0ff */
[----:B-1----:R-:W-:Y:S02]  /*55050*/  IMAD.MOV.U32 R112, RZ, RZ, R11 ;  /* 0x000000ffff707224 */ /* 0x002fe400078e000b */
[----:B------:R-:W3:Y:S01]  /*55060*/  LDL.LU R110, [R1+0x1874] ;  /* 0x00187400016e7983 */ /* 0x000ee20000300800 */
[----:B------:R-:W-:Y:S02]  /*55070*/  IMAD.MOV.U32 R113, RZ, RZ, R103 ;  /* 0x000000ffff717224 */ /* 0x000fe400078e0067 */
[----:B------:R-:W-:Y:S01]  /*55080*/  IMAD.X R108, R108, 0x1, R0, P1 ;  /* 0x000000016c6c7824 */ /* 0x000fe200008e0600 */
[----:B--2---:R-:W2:Y:S01]  /*55090*/  LDL.LU R103, [R1+0x1880] ;  /* 0x0018800001677983 */ /* 0x004ea20000300800 */
[----:B------:R-:W-:-:S03]  /*550a0*/  IADD3 R106, P2, R106, R4, RZ ;  /* 0x000000046a6a7210 */ /* 0x000fc60007f5e0ff */
[----:B------:R-:W2:Y:S02]  /*550b0*/  LDL.LU R11, [R1+0x1888] ;  /* 0x00188800010b7983 */ /* 0x000ea40000300800 */
[----:B------:R-:W-:Y:S02]  /*550c0*/  IMAD.X R111, R111, 0x1, R0, P2 ;  /* 0x000000016f6f7824 */ /* 0x000fe400010e0600 */
[----:B------:R1:W-:Y:S01]  /*550d0*/  LDGSTS.E [R3+0xc000], desc[UR60][R112.64], P0 ;  /* 0x0c00000070037fae */ /* 0x0003e2000812187c */
[----:B------:R-:W-:-:S03]  /*550e0*/  ISETP.NE.U32.AND P0, PT, RZ, UR4, PT ;  /* 0x00000004ff007c0c */ /* 0x000fc6000bf05070 */
[----:B------:R-:W-:Y:S04]  /*550f0*/  STL [R1+0x1858], R105 ;  /* 0x0018586901007387 */ /* 0x000fe80000100800 */
[----:B------:R1:W-:Y:S02]  /*55100*/  STL [R1+0x1854], R108 ;  /* 0x0018546c01007387 */ /* 0x0003e40000100800 */
[----:B-1----:R-:W-:Y:S02]  /*55110*/  IMAD.MOV.U32 R113, RZ, RZ, R108 ;  /* 0x000000ffff717224 */ /* 0x002fe400078e006c */
[----:B------:R-:W-:Y:S01]  /*55120*/  STL [R1+0x1860], R106 ;  /* 0x0018606a01007387 */ /* 0x000fe20000100800 */
[----:B------:R-:W-:-:S03]  /*55130*/  MOV R112, R105 ;  /* 0x0000006900707202 */ /* 0x000fc60000000f00 */
[----:B------:R-:W2:Y:S04]  /*55140*/  LDL.LU R108, [R1+0x187c] ;  /* 0x00187c00016c7983 */ /* 0x000ea80000300800 */
[----:B------:R-:W-:Y:S04]  /*55150*/  STL [R1+0x185c], R111 ;  /* 0x00185c6f01007387 */ /* 0x000fe80000100800 */
[----:B------:R-:W2:Y:S04]  /*55160*/  LDL.LU R105, [R1+0x1884] ;  /* 0x0018840001697983 */ /* 0x000ea80000300800 */
[----:B------:R1:W-:Y:S04]  /*55170*/  LDGSTS.E [R3+0x4], desc[UR60][R112.64], P0 ;  /* 0x0000400070037fae */ /* 0x0003e8000812187c */
[----:B------:R-:W2:Y:S01]  /*55180*/  LDL.LU R7, [R1+0x1890] ;  /* 0x0018900001077983 */ /* 0x000ea20000300800 */
[----:B-1----:R-:W-:-:S02]  /*55190*/  IMAD.MOV.U32 R112, RZ, RZ, R106 ;  /* 0x000000ffff707224 */ /* 0x002fc400078e006a */
[----:B------:R-:W-:-:S05]  /*551a0*/  IMAD.MOV.U32 R113, RZ, RZ, R111 ;  /* 0x000000ffff717224 */ /* 0x000fca00078e006f */
[----:B------:R1:W-:Y:S01]  /*551b0*/  LDGSTS.E [R3+0x4004], desc[UR60][R112.64], P0 ;  /* 0x0400400070037fae */ /* 0x0003e2000812187c */
[----:B----4-:R-:W-:-:S05]  /*551c0*/  IADD3 R102, P1, R102, R4, RZ ;  /* 0x0000000466667210 */ /* 0x010fca0007f3e0ff */
[----:B------:R4:W-:Y:S01]  /*551d0*/  STL [R1+0x1868], R102 ;  /* 0x0018686601007387 */ /* 0x0009e20000100800 */
[----:B-1----:R-:W-:Y:S02]  /*551e0*/  IMAD.MOV.U32 R112, RZ, RZ, R102 ;  /* 0x000000ffff707224 */ /* 0x002fe400078e0066 */
[----:B------:R-:W-:-:S05]  /*551f0*/  IMAD.X R104, R104, 0x1, R0, P1 ;  /* 0x0000000168687824 */ /* 0x000fca00008e0600 */
[----:B------:R1:W-:Y:S04]  /*55200*/  STL [R1+0x1864], R104 ;  /* 0x0018646801007387 */ /* 0x0003e80000100800 */
[----:B----4-:R-:W4:Y:S01]  /*55210*/  LDL.LU R102, [R1+0x188c] ;  /* 0x00188c0001667983 */ /* 0x010f220000300800 */
        /* <DEDUP_REMOVED lines=8> */
[----:B-1----:R-:W4:Y:S01]  /*552a0*/  LDL.LU R104, [R1+0x18a0] ;  /* 0x0018a00001687983 */ /* 0x002f220000300800 */
[----:B------:R-:W-:-:S03]  /*552b0*/  ISETP.NE.U32.AND P1, PT, RZ, UR4, PT ;  /* 0x00000004ff007c0c */ /* 0x000fc6000bf25070 */
[----:B------:R1:W-:Y:S01]  /*552c0*/  STL [R1+0x1870], R107 ;  /* 0x0018706b01007387 */ /* 0x0003e20000100800 */
[----:B------:R-:W-:Y:S02]  /*552d0*/  IMAD.MOV.U32 R112, RZ, RZ, R107 ;  /* 0x000000ffff707224 */ /* 0x000fe400078e006b */
[----:B------:R-:W-:-:S04]  /*552e0*/  IMAD.X R109, R109, 0x1, R0, P2 ;  /* 0x000000016d6d7824 */ /* 0x000fc800010e0600 */
[----:B------:R-:W-:Y:S02]  /*552f0*/  IMAD.MOV.U32 R113, RZ, RZ, R109 ;  /* 0x000000ffff717224 */ /* 0x000fe400078e006d */
[----:B---3--:R-:W-:Y:S01]  /*55300*/  IMAD.X R110, R110, 0x1, R0, P3 ;  /* 0x000000016e6e7824 */ /* 0x008fe200018e0600 */
[----:B------:R3:W-:Y:S04]  /*55310*/  STL [R1+0x186c], R109 ;  /* 0x00186c6d01007387 */ /* 0x0007e80000100800 */
[----:B------:R-:W-:Y:S01]  /*55320*/  LDGSTS.E [R3+0xc004], desc[UR60][R112.64], P0 ;  /* 0x0c00400070037fae */ /* 0x000fe2000812187c */
[----:B--2---:R-:W-:-:S03]  /*55330*/  IADD3 R103, P0, R103, R4, RZ ;  /* 0x0000000467677210 */ /* 0x004fc60007f1e0ff */
[----:B------:R-:W-:Y:S01]  /*55340*/  STL [R1+0x1878], R9 ;  /* 0x0018780901007387 */ /* 0x000fe20000100800 */
[----:B------:R-:W-:-:S03]  /*55350*/  IADD3 R11, P2, R11, R4, RZ ;  /* 0x000000040b0b7210 */ /* 0x000fc60007f5e0ff */
[----:B------:R2:W-:Y:S01]  /*55360*/  STL [R1+0x1874], R110 ;  /* 0x0018746e01007387 */ /* 0x0005e20000100800 */
[----:B------:R-:W-:-:S03]  /*55370*/  IMAD.MOV.U32 R111, RZ, RZ, R110 ;  /* 0x000000ffff6f7224 */ /* 0x000fc600078e006e */
[----:B-1----:R-:W4:Y:S04]  /*55380*/  LDL.LU R107, [R1+0x1894] ;  /* 0x00189400016b7983 */ /* 0x002f280000300800 */
[----:B---3--:R-:W3:Y:S01]  /*55390*/  LDL.LU R109, [R1+0x189c] ;  /* 0x00189c00016d7983 */ /* 0x008ee20000300800 */
[----:B--2---:R-:W-:-:S03]  /*553a0*/  MOV R110, R9 ;  /* 0x00000009006e7202 */ /* 0x004fc60000000f00 */
[----:B------:R-:W2:Y:S01]  /*553b0*/  LDL.LU R9, [R1+0x18a8] ;  /* 0x0018a80001097983 */ /* 0x000ea20000300800 */
        /* <DEDUP_REMOVED lines=8> */
[----:B------:R-:W2:Y:S01]  /*55440*/  LDL.LU R103, [R1+0x18a4] ;  /* 0x0018a40001677983 */ /* 0x000ea20000300800 */
[----:B------:R-:W-:Y:S01]  /*55450*/  IMAD.MOV.U32 R111, RZ, RZ, R108 ;  /* 0x000000ffff6f7224 */ /* 0x000fe200078e006c */
[----:B------:R-:W-:-:S04]  /*55460*/  IADD3 R7, P0, R7, R4, RZ ;  /* 0x0000000407077210 */ /* 0x000fc80007f1e0ff */
[----:B------:R1:W-:Y:S02]  /*55470*/  LDGSTS.E [R3+0x4008], desc[UR60][R110.64], P1 ;  /* 0x040080006e037fae */ /* 0x0003e4000892187c */
[----:B-1----:R-:W-:Y:S01]  /*55480*/  IMAD.MOV.U32 R110, RZ, RZ, R11 ;  /* 0x000000ffff6e7224 */ /* 0x002fe200078e000b */
[----:B------:R-:W-:Y:S02]  /*55490*/  MOV R111, R105 ;  /* 0x00000069006f7202 */ /* 0x000fe40000000f00 */
[----:B------:R-:W2:Y:S04]  /*554a0*/  LDL.LU R105, [R1+0x18b0] ;  /* 0x0018b00001697983 */ /* 0x000ea80000300800 */
[----:B------:R-:W2:Y:S04]  /*554b0*/  LDL.LU R11, [R1+0x1c38] ;  /* 0x001c3800010b7983 */ /* 0x000ea80000300800 */
[----:B------:R-:W-:Y:S04]  /*554c0*/  STL [R1+0x1890], R7 ;  /* 0x0018900701007387 */ /* 0x000fe80000100800 */
[----:B------:R-:W-:Y:S01]  /*554d0*/  LDGSTS.E [R3+0x8008], desc[UR60][R110.64], P1 ;  /* 0x080080006e037fae */ /* 0x000fe2000892187c */
[----:B----4-:R-:W-:-:S05]  /*554e0*/  IMAD.X R102, R102, 0x1, R0, P0 ;  /* 0x0000000166667824 */ /* 0x010fca00000e0600 */
[----:B------:R1:W-:Y:S04]  /*554f0*/  STL [R1+0x188c], R102 ;  /* 0x00188c6601007387 */ /* 0x0003e80000100800 */
[----:B------:R-:W4:Y:S04]  /*55500*/  LDL.LU R110, [R1+0x18ac] ;  /* 0x0018ac00016e7983 */ /* 0x000f280000300800 */
[----:B------:R-:W4:Y:S01]  /*55510*/  LDL.LU R108, [R1+0x1c34] ;  /* 0x001c3400016c7983 */ /* 0x000f220000300800 */
[----:B------:R-:W-:Y:S01]  /*55520*/  UISETP.GT.AND UP1, UPT, UR6, 0x1f, UPT ;  /* 0x0000001f0600788c */ /* 0x000fe2000bf24270 */
[----:B------:R-:W-:-:S03]  /*55530*/  IMAD.MOV.U32 R112, RZ, RZ, R7 ;  /* 0x000000ffff707224 */ /* 0x000fc600078e0007 */
[----:B------:R-:W-:Y:S01]  /*55540*/  USEL UR4, URZ, 0x4, !UP1 ;  /* 0x000000043f047887 */ /* 0x000fe2000c800000 */
[----:B------:R-:W-:Y:S01]  /*55550*/  IMAD.MOV.U32 R113, RZ, RZ, R102 ;  /* 0x000000ffff717224 */ /* 0x000fe200078e0066 */
[----:B------:R-:W-:Y:S01]  /*55560*/  IADD3 R104, P2, R104, R4, RZ ;  /* 0x0000000468687210 */ /* 0x000fe20007f5e0ff */
[----:B-1----:R-:W4:Y:S01]  /*55570*/  LDL.LU R102, [R1+0x1c40] ;  /* 0x001c400001667983 */ /* 0x002f220000300800 */
[----:B------:R-:W-:-:S03]  /*55580*/  USEL UR4, UR4, URZ, !UP0 ;  /* 0x0000003f04047287 */ /* 0x000fc6000c000000 */
[----:B------:R1:W-:Y:S01]  /*55590*/  LDGSTS.E [R3+0xc008], desc[UR60][R112.64], P1 ;  /* 0x0c00800070037fae */ /* 0x0003e2000892187c */
[----:B------:R-:W-:Y:S02]  /*555a0*/  IADD3 R106, P1, R106, R4, RZ ;  /* 0x000000046a6a7210 */ /* 0x000fe40007f3e0ff */
[----:B------:R-:W-:Y:S01]  /*555b0*/  ISETP.NE.U32.AND P0, PT, RZ, UR4, PT ;  /* 0x00000004ff007c0c */ /* 0x000fe2000bf05070 */
[----:B------:R-:W4:Y:S04]  /*555c0*/  LDL.LU R7, [R1+0x1c48] ;  /* 0x001c480001077983 */ /* 0x000f280000300800 */
[----:B------:R-:W-:Y:S01]  /*555d0*/  STL [R1+0x1898], R106 ;  /* 0x0018986a01007387 */ /* 0x000fe20000100800 */
[----:B-1----:R-:W-:Y:S01]  /*555e0*/  MOV R112, R106 ;  /* 0x0000006a00707202 */ /* 0x002fe20000000f00 */
[----:B------:R-:W-:-:S02]  /*555f0*/  IMAD.X R107, R107, 0x1, R0, P1 ;  /* 0x000000016b6b7824 */ /* 0x000fc400008e0600 */
[----:B---3--:R-:W-:Y:S02]  /*55600*/  IMAD.X R109, R109, 0x1, R0, P2 ;  /* 0x000000016d6d7824 */ /* 0x008fe400010e0600 */
[----:B------:R-:W-:Y:S01]  /*55610*/  IMAD.MOV.U32 R113, RZ, RZ, R107 ;  /* 0x000000ffff717224 */ /* 0x000fe200078e006b */
[----:B------:R1:W-:Y:S01]  /*55620*/  STL [R1+0x1894], R107 ;  /* 0x0018946b01007387 */ /* 0x0003e20000100800 */
[----:B--2---:R-:W-:-:S03]  /*55630*/  IADD3 R9, P1, R9, R4, RZ ;  /* 0x0000000409097210 */ /* 0x004fc60007f3e0ff */
[----:B------:R-:W-:Y:S04]  /*55640*/  STL [R1+0x18a0], R104 ;  /* 0x0018a06801007387 */ /* 0x000fe80000100800 */
[----:B------:R2:W-:Y:S04]  /*55650*/  LDGSTS.E [R3+0xc], desc[UR60][R112.64], P0 ;  /* 0x0000c00070037fae */ /* 0x0005e8000812187c */
[----:B-1----:R-:W3:Y:S04]  /*55660*/  LDL.LU R107, [R1+0x1c3c] ;  /* 0x001c3c00016b7983 */ /* 0x002ee80000300800 */
[----:B------:R-:W-:Y:S04]  /*55670*/  STL [R1+0x189c], R109 ;  /* 0x00189c6d01007387 */ /* 0x000fe80000100800 */
[----:B------:R-:W3:Y:S01]  /*55680*/  LDL.LU R106, [R1+0x1c44] ;  /* 0x001c4400016a7983 */ /* 0x000ee20000300800 */
[----:B--2---:R-:W-:-:S02]  /*55690*/  IMAD.MOV.U32 R112, RZ, RZ, R104 ;  /* 0x000000ffff707224 */ /* 0x004fc400078e0068 */
[----:B------:R-:W-:Y:S01]  /*556a0*/  IMAD.MOV.U32 R113, RZ, RZ, R109 ;  /* 0x000000ffff717224 */ /* 0x000fe200078e006d */
[----:B------:R1:W-:Y:S01]  /*556b0*/  STL [R1+0x18a8], R9 ;  /* 0x0018a80901007387 */ /* 0x0003e20000100800 */
[----:B------:R-:W-:-:S03]  /*556c0*/  IMAD.X R103, R103, 0x1, R0, P1 ;  /* 0x0000000167677824 */ /* 0x000fc600008e0600 */
[----:B------:R2:W-:Y:S04]  /*556d0*/  LDGSTS.E [R3+0x400c], desc[UR60][R112.64], P0 ;  /* 0x0400c00070037fae */ /* 0x0005e8000812187c */
[----:B------:R1:W-:Y:S01]  /*556e0*/  STL [R1+0x18a4], R103 ;  /* 0x0018a46701007387 */ /* 0x0003e20000100800 */
[----:B--2---:R-:W-:-:S03]  /*556f0*/  IMAD.MOV.U32 R112, RZ, RZ, R9 ;  /* 0x000000ffff707224 */ /* 0x004fc600078e0009 */
[----:B-1----:R-:W2:Y:S04]  /*55700*/  LDL.LU R9, [R1+0x1c50] ;  /* 0x001c500001097983 */ /* 0x002ea80000300800 */
[----:B------:R-:W2:Y:S01]  /*55710*/  LDL.LU R104, [R1+0x1c4c] ;  /* 0x001c4c0001687983 */ /* 0x000ea20000300800 */
[-C--:B------:R-:W-:Y:S02]  /*55720*/  IADD3 R105, P2, R105, R4.reuse, RZ ;  /* 0x0000000469697210 */ /* 0x080fe40007f5e0ff */
[----:B------:R-:W-:Y:S02]  /*55730*/  IADD3 R11, P3, R11, R4, RZ ;  /* 0x000000040b0b7210 */ /* 0x000fe40007f7e0ff */
[----:B------:R-:W-:Y:S02]  /*55740*/  MOV R113, R103 ;  /* 0x0000006700717202 */ /* 0x000fe40000000f00 */
[----:B------:R-:W2:Y:S04]  /*55750*/  LDL.LU R103, [R1+0x1c58] ;  /* 0x001c580001677983 */ /* 0x000ea80000300800 */
[----:B------:R-:W2:Y:S04]  /*55760*/  LDL.LU R109, [R1+0x1c60] ;  /* 0x001c6000016d7983 */ /* 0x000ea80000300800 */
[----:B------:R-:W-:Y:S04]  /*55770*/  STL [R1+0x18b0], R105 ;  /* 0x0018b06901007387 */ /* 0x000fe80000100800 */
[----:B------:R1:W-:Y:S01]  /*55780*/  LDGSTS.E [R3+0x800c], desc[UR60][R112.64], P0 ;  /* 0x0800c00070037fae */ /* 0x0003e2000812187c */
[----:B----4-:R-:W-:-:S02]  /*55790*/  IMAD.X R110, R110, 0x1, R0, P2 ;  /* 0x000000016e6e7824 */ /* 0x010fc400010e0600 */
[----:B------:R-:W-:-:S03]  /*557a0*/  IMAD.X R108, R108, 0x1, R0, P3 ;  /* 0x000000016c6c7824 */ /* 0x000fc600018e0600 */
[----:B------:R4:W-:Y:S01]  /*557b0*/  STL [R1+0x18ac], R110 ;  /* 0x0018ac6e01007387 */ /* 0x0009e20000100800 */
[----:B------:R-:W-:-:S03]  /*557c0*/  IMAD.MOV.U32 R111, RZ, RZ, R110 ;  /* 0x000000ffff6f7224 */ /* 0x000fc600078e006e */
[----:B------:R1:W-:Y:S04]  /*557d0*/  STL [R1+0x1c38], R11 ;  /* 0x001c380b01007387 */ /* 0x0003e80000100800 */
[----:B------:R-:W-:Y:S01]  /*557e0*/  STL [R1+0x1c34], R108 ;  /* 0x001c346c01007387 */ /* 0x000fe20000100800 */
[----:B----4-:R-:W-:-:S03]  /*557f0*/  IMAD.MOV.U32 R110, RZ, RZ, R105 ;  /* 0x000000ffff6e7224 */ /* 0x010fc600078e0069 */
[----:B------:R-:W4:Y:S04]  /*55800*/  LDL.LU R105, [R1+0x1c54] ;  /* 0x001c540001697983 */ /* 0x000f280000300800 */
[----:B------:R-:W-:Y:S04]  /*55810*/  LDGSTS.E [R3+0xc00c], desc[UR60][R110.64], P0 ;  /* 0x0c00c0006e037fae */ /* 0x000fe8000812187c */
[----:B------:R-:W4:Y:S01]  /*55820*/  LDL.LU R110, [R1+0x1c5c] ;  /* 0x001c5c00016e7983 */ /* 0x000f220000300800 */
[----:B------:R-:W-:-:S04]  /*55830*/  UISETP.GT.AND UP1, UPT, UR6, 0x3c, UPT ;  /* 0x0000003c0600788c */ /* 0x000fc8000bf24270 */
[----:B------:R-:W-:-:S04]  /*55840*/  USEL UR4, URZ, 0x4, !UP1 ;  /* 0x000000043f047887 */ /* 0x000fc8000c800000 */
[----:B------:R-:W-:Y:S01]  /*55850*/  USEL UR4, UR4, URZ, !UP0 ;  /* 0x0000003f04047287 */ /* 0x000fe2000c000000 */
[----:B------:R-:W-:-:S05]  /*55860*/  IADD3 R102, P0, R102, R4, RZ ;  /* 0x0000000466667210 */ /* 0x000fca0007f1e0ff */
[----:B------:R-:W-:Y:S02]  /*55870*/  ISETP.NE.U32.AND P1, PT, RZ, UR4, PT ;  /* 0x00000004ff007c0c */ /* 0x000fe4000bf25070 */
[----:B------:R-:W-:Y:S01]  /*55880*/  IADD3 R7, P2, R7, R4, RZ ;  /* 0x0000000407077210 */ /* 0x000fe20007f5e0ff */
[----:B-1----:R-:W-:Y:S01]  /*55890*/  IMAD.MOV.U32 R112, RZ, RZ, R11 ;  /* 0x000000ffff707224 */ /* 0x002fe200078e000b */
[----:B------:R-:W-:Y:S01]  /*558a0*/  MOV R113, R108 ;  /* 0x0000006c00717202 */ /* 0x000fe20000000f00 */
[----:B------:R-:W4:Y:S04]  /*558b0*/  LDL.LU R11, [R1+0x1c68] ;  /* 0x001c6800010b7983 */ /* 0x000f280000300800 */
[----:B------:R-:W-:Y:S04]  /*558c0*/  STL [R1+0x1c40], R102 ;  /* 0x001c406601007387 */ /* 0x000fe80000100800 */
[----:B------:R1:W-:Y:S02]  /*558d0*/  LDGSTS.E [R3+0x10000], desc[UR60][R112.64], P1 ;  /* 0x1000000070037fae */ /* 0x0003e4000892187c */
[----:B-1----:R-:W-:-:S02]  /*558e0*/  IMAD.MOV.U32 R112, RZ, RZ, R102 ;  /* 0x000000ffff707224 */ /* 0x002fc400078e0066 */
[----:B---3--:R-:W-:-:S04]  /*558f0*/  IMAD.X R107, R107, 0x1, R0, P0 ;  /* 0x000000016b6b7824 */ /* 0x008fc800000e0600 */
[----:B------:R-:W-:Y:S01]  /*55900*/  IMAD.MOV.U32 R113, RZ, RZ, R107 ;  /* 0x000000ffff717224 */ /* 0x000fe200078e006b */
[----:B------:R1:W-:Y:S01]  /*55910*/  STL [R1+0x1c3c], R107 ;  /* 0x001c3c6b01007387 */ /* 0x0003e20000100800 */
[----:B------:R-:W-:-:S03]  /*55920*/  IMAD.X R106, R106, 0x1, R0, P2 ;  /* 0x000000016a6a7824 */ /* 0x000fc600010e0600 */
[----:B------:R-:W-:Y:S04]  /*55930*/  STL [R1+0x1c48], R7 ;  /* 0x001c480701007387 */ /* 0x000fe80000100800 */
[----:B------:R3:W-:Y:S01]  /*55940*/  STL [R1+0x1c44], R106 ;  /* 0x001c446a01007387 */ /* 0x0007e20000100800 */
[----:B-1----:R-:W-:-:S03]  /*55950*/  IMAD.MOV.U32 R107, RZ, RZ, R106 ;  /* 0x000000ffff6b7224 */ /* 0x002fc600078e006a */
[----:B------:R-:W4:Y:S04]  /*55960*/  LDL.LU R102, [R1+0x1c64] ;  /* 0x001c640001667983 */ /* 0x000f280000300800 */
[----:B------:R1:W-:Y:S01]  /*55970*/  LDGSTS.E [R3+0x14000], desc[UR60][R112.64], P1 ;  /* 0x1400000070037fae */ /* 0x0003e2000892187c */
[----:B---3--:R-:W-:-:S03]  /*55980*/  MOV R106, R7 ;  /* 0x00000007006a7202 */ /* 0x008fc60000000f00 */
[----:B------:R-:W3:Y:S04]  /*55990*/  LDL.LU R108, [R1+0x1c6c] ;  /* 0x001c6c00016c7983 */ /* 0x000ee80000300800 */
[----:B------:R-:W-:Y:S01]  /*559a0*/  LDGSTS.E [R3+0x18000], desc[UR60][R106.64], P1 ;  /* 0x180000006a037fae */ /* 0x000fe2000892187c */
[----:B--2---:R-:W-:-:S05]  /*559b0*/  IADD3 R9, P0, R9, R4, RZ ;  /* 0x0000000409097210 */ /* 0x004fca0007f1e0ff */
[----:B------:R-:W-:Y:S01]  /*559c0*/  IMAD.X R104, R104, 0x1, R0, P0 ;  /* 0x0000000168687824 */ /* 0x000fe200000e0600 */
[----:B------:R-:W2:Y:S01]  /*559d0*/  LDL.LU R107, [R1+0x1c70] ;  /* 0x001c7000016b7983 */ /* 0x000ea20000300800 */
[----:B-1----:R-:W-:Y:S02]  /*559e0*/  IMAD.MOV.U32 R112, RZ, RZ, R9 ;  /* 0x000000ffff707224 */ /* 0x002fe400078e0009 */
[----:B------:R-:W-:Y:S01]  /*559f0*/  IMAD.MOV.U32 R113, RZ, RZ, R104 ;  /* 0x000000ffff717224 */ /* 0x000fe200078e0068 */
[----:B------:R-:W3:Y:S04]  /*55a00*/  LDL.LU R106, [R1+0x1c74] ;  /* 0x001c7400016a7983 */ /* 0x000ee80000300800 */
[----:B------:R-:W3:Y:S04]  /*55a10*/  LDL.LU R7, [R1+0x1c78] ;  /* 0x001c780001077983 */ /* 0x000ee80000300800 */
[----:B------:R1:W-:Y:S01]  /*55a20*/  LDGSTS.E [R3+0x1c000], desc[UR60][R112.64], P1 ;  /* 0x1c00000070037fae */ /* 0x0003e2000892187c */
[----:B------:R-:W-:-:S02]  /*55a30*/  IADD3 R103, P1, R103, R4, RZ ;  /* 0x0000000467677210 */ /* 0x000fc40007f3e0ff */
[----:B------:R-:W-:Y:S01]  /*55a40*/  IADD3 R109, P2, R109, R4, RZ ;  /* 0x000000046d6d7210 */ /* 0x000fe20007f5e0ff */
[----:B------:R-:W-:Y:S04]  /*55a50*/  STL [R1+0x1c50], R9 ;  /* 0x001c500901007387 */ /* 0x000fe80000100800 */
[----:B------:R1:W-:Y:S02]  /*55a60*/  STL [R1+0x1c4c], R104 ;  /* 0x001c4c6801007387 */ /* 0x0003e40000100800 */
[----:B-1----:R-:W-:Y:S02]  /*55a70*/  MOV R112, R103 ;  /* 0x0000006700707202 */ /* 0x002fe40000000f00 */
[----:B------:R-:W3:Y:S04]  /*55a80*/  LDL.LU R104, [R1+0x1c80] ;  /* 0x001c800001687983 */ /* 0x000ee80000300800 */
[----:B------:R-:W3:Y:S04]  /*55a90*/  LDL.LU R9, [R1+0x1c88] ;  /* 0x001c880001097983 */ /* 0x000ee80000300800 */
[----:B------:R-:W-:Y:S01]  /*55aa0*/  STL [R1+0x1c58], R103 ;  /* 0x001c586701007387 */ /* 0x000fe20000100800 */
[----:B----4-:R-:W-:-:S04]  /*55ab0*/  IMAD.X R105, R105, 0x1, R0, P1 ;  /* 0x0000000169697824 */ /* 0x010fc800008e0600 */
[----:B------:R-:W-:Y:S01]  /*55ac0*/  IMAD.MOV.U32 R113, RZ, RZ, R105 ;  /* 0x000000ffff717224 */ /* 0x000fe200078e0069 */
[----:B------:R1:W-:Y:S04]  /*55ad0*/  STL [R1+0x1c54], R105 ;  /* 0x001c546901007387 */ /* 0x0003e80000100800 */
[----:B------:R-:W-:Y:S04]  /*55ae0*/  STL [R1+0x1c60], R109 ;  /* 0x001c606d01007387 */ /* 0x000fe80000100800 */
[----:B-1----:R-:W4:Y:S01]  /*55af0*/  LDL.LU R105, [R1+0x1c7c] ;  /* 0x001c7c0001697983 */ /* 0x002f220000300800 */
[----:B------:R-:W-:-:S05]  /*55b00*/  IMAD.X R110, R110, 0x1, R0, P2 ;  /* 0x000000016e6e7824 */ /* 0x000fca00010e0600 */
[----:B------:R1:W-:Y:S04]  /*55b10*/  STL [R1+0x1c5c], R110 ;  /* 0x001c5c6e01007387 */ /* 0x0003e80000100800 */
[----:B------:R-:W4:Y:S01]  /*55b20*/  LDL.LU R103, [R1+0x1c84] ;  /* 0x001c840001677983 */ /* 0x000f220000300800 */
[----:B------:R-:W-:-:S04]  /*55b30*/  UISETP.GT.AND UP1, UPT, UR6, 0x3d, UPT ;  /* 0x0000003d0600788c */ /* 0x000fc8000bf24270 */
[----:B------:R-:W-:-:S04]  /*55b40*/  USEL UR4, URZ, 0x4, !UP1 ;  /* 0x000000043f047887 */ /* 0x000fc8000c800000 */
[----:B------:R-:W-:-:S06]  /*55b50*/  USEL UR4, UR4, URZ, !UP0 ;  /* 0x0000003f04047287 */ /* 0x000fcc000c000000 */
[----:B------:R-:W-:Y:S02]  /*55b60*/  ISETP.NE.U32.AND P0, PT, RZ, UR4, PT ;  /* 0x00000004ff007c0c */ /* 0x000fe4000bf05070 */
[----:B------:R-:W-:Y:S01]  /*55b70*/  IADD3 R11, P1, R11, R4, RZ ;  /* 0x000000040b0b7210 */ /* 0x000fe20007f3e0ff */
[----:B------:R-:W-:Y:S02]  /*55b80*/  IMAD.MOV.U32 R111, RZ, RZ, R110 ;  /* 0x000000ffff6f7224 */ /* 0x000fe400078e006e */
[----:B-1----:R-:W-:Y:S02]  /*55b90*/  IMAD.MOV.U32 R110, RZ, RZ, R109 ;  /* 0x000000ffff6e7224 */ /* 0x002fe400078e006d */
[----:B------:R1:W-:Y:S01]  /*55ba0*/  STL [R1+0x1c68], R11 ;  /* 0x001c680b01007387 */ /* 0x0003e20000100800 */
[----:B------:R-:W-:-:S05]  /*55bb0*/  UISETP.GT.AND UP1, UPT, UR6, 0x3e, UPT ;  /* 0x0000003e0600788c */ /* 0x000fca000bf24270 */
[----:B------:R-:W-:Y:S04]  /*55bc0*/  LDGSTS.E [R3+0x10004], desc[UR60][R112.64], P0 ;  /* 0x1000400070037fae */ /* 0x000fe8000812187c */
[----:B------:R1:W-:Y:S01]  /*55bd0*/  LDGSTS.E [R3+0x14004], desc[UR60][R110.64], P0 ;  /* 0x140040006e037fae */ /* 0x0003e2000812187c */
[----:B------:R-:W-:Y:S01]  /*55be0*/  USEL UR4, URZ, 0x4, !UP1 ;  /* 0x000000043f047887 */ /* 0x000fe2000c800000 */
[----:B-1----:R-:W-:-:S03]  /*55bf0*/  IMAD.MOV.U32 R110, RZ, RZ, R11 ;  /* 0x000000ffff6e7224 */ /* 0x002fc600078e000b */
[----:B------:R-:W-:Y:S01]  /*55c00*/  USEL UR4, UR4, URZ, !UP0 ;  /* 0x0000003f04047287 */ /* 0x000fe2000c000000 */
[----:B------:R-:W-:-:S05]  /*55c10*/  IMAD.X R102, R102, 0x1, R0, P1 ;  /* 0x0000000166667824 */ /* 0x000fca00008e0600 */
[----:B------:R1:W-:Y:S04]  /*55c20*/  STL [R1+0x1c64], R102 ;  /* 0x001c646601007387 */ /* 0x0003e80000100800 */
[----:B------:R-:W4:Y:S01]  /*55c30*/  LDL.LU R11, [R1+0x1c90] ;  /* 0x001c9000010b7983 */ /* 0x000f220000300800 */
[----:B------:R-:W-:-:S03]  /*55c40*/  MOV R111, R102 ;  /* 0x00000066006f7202 */ /* 0x000fc60000000f00 */
[----:B-1----:R-:W4:Y:S01]  /*55c50*/  LDL.LU R102, [R1+0x1c8c] ;  /* 0x001c8c0001667983 */ /* 0x002f220000300800 */
[----:B--2---:R-:W-:-:S03]  /*55c60*/  IADD3 R107, P2, R107, R4, RZ ;  /* 0x000000046b6b7210 */ /* 0x004fc60007f5e0ff */
[----:B------:R-:W-:Y:S02]  /*55c70*/  LDGSTS.E [R3+0x18004], desc[UR60][R110.64], P0 ;  /* 0x180040006e037fae */ /* 0x000fe4000812187c */
[----:B---3--:R-:W-:Y:S01]  /*55c80*/  IMAD.X R108, R108, 0x1, R0, P2 ;  /* 0x000000016c6c7824 */ /* 0x008fe200010e0600 */
[----:B------:R-:W-:Y:S01]  /*55c90*/  IADD3 R7, P3, R7, R4, RZ ;  /* 0x0000000407077210 */ /* 0x000fe20007f7e0ff */
[----:B------:R-:W-:Y:S02]  /*55ca0*/  STL [R1+0x1c70], R107 ;  /* 0x001c706b01007387 */ /* 0x000fe40000100800 */
[----:B------:R-:W-:Y:S02]  /*55cb0*/  IMAD.MOV.U32 R109, RZ, RZ, R108 ;  /* 0x000000ffff6d7224 */ /* 0x000fe400078e006c */
[----:B------:R-:W-:Y:S01]  /*55cc0*/  IMAD.X R106, R106, 0x1, R0, P3 ;  /* 0x000000016a6a7824 */ /* 0x000fe200018e0600 */
[----:B------:R1:W-:Y:S01]  /*55cd0*/  STL [R1+0x1c6c], R108 ;  /* 0x001c6c6c01007387 */ /* 0x0003e20000100800 */
[----:B------:R-:W-:-:S03]  /*55ce0*/  ISETP.NE.U32.AND P1, PT, RZ, UR4, PT ;  /* 0x00000004ff007c0c */ /* 0x000fc6000bf25070 */
[----:B------:R-:W-:Y:S01]  /*55cf0*/  STL [R1+0x1c78], R7 ;  /* 0x001c780701007387 */ /* 0x000fe20000100800 */
[----:B-1----:R-:W-:-:S03]  /*55d00*/  IMAD.MOV.U32 R108, RZ, RZ, R107 ;  /* 0x000000ffff6c7224 */ /* 0x002fc600078e006b */
[----:B------:R1:W-:Y:S04]  /*55d10*/  STL [R1+0x1c74], R106 ;  /* 0x001c746a01007387 */ /* 0x0003e80000100800 */
[----:B------:R-:W-:Y:S01]  /*55d20*/  LDGSTS.E [R3+0x1c004], desc[UR60][R108.64], P0 ;  /* 0x1c0040006c037fae */ /* 0x000fe2000812187c */
[----:B------:R-:W-:-:S03]  /*55d30*/  IADD3 R104, P0, R104, R4, RZ ;  /* 0x0000000468687210 */ /* 0x000fc60007f1e0ff */
[----:B------:R-:W2:Y:S01]  /*55d40*/  LDL.LU R111, [R1+0x1c98] ;  /* 0x001c9800016f7983 */ /* 0x000ea20000300800 */
[----:B------:R-:W-:Y:S01]  /*55d50*/  IADD3 R9, P2, R9, R4, RZ ;  /* 0x0000000409097210 */ /* 0x000fe20007f5e0ff */
[----:B------:R-:W-:Y:S01]  /*55d60*/  IMAD.MOV.U32 R107, RZ, RZ, R106 ;  /* 0x000000ffff6b7224 */ /* 0x000fe200078e006a */
[----:B-1----:R-:W-:Y:S01]  /*55d70*/  MOV R106, R7 ;  /* 0x00000007006a7202 */ /* 0x002fe20000000f00 */
[----:B------:R-:W3:Y:S04]  /*55d80*/  LDL.LU R109, [R1+0x1ca0] ;  /* 0x001ca000016d7983 */ /* 0x000ee80000300800 */
[----:B------:R-:W3:Y:S04]  /*55d90*/  LDL.LU R112, [R1+0x1c94] ;  /* 0x001c940001707983 */ /* 0x000ee80000300800 */
[----:B------:R-:W3:Y:S04]  /*55da0*/  LDL.LU R110, [R1+0x1c9c] ;  /* 0x001c9c00016e7983 */ /* 0x000ee80000300800 */
[----:B------:R-:W3:Y:S04]  /*55db0*/  LDL.LU R7, [R1+0x1ca8] ;  /* 0x001ca80001077983 */ /* 0x000ee80000300800 */
[----:B------:R1:W-:Y:S04]  /*55dc0*/  STL [R1+0x1c80], R104 ;  /* 0x001c806801007387 */ /* 0x0003e80000100800 */
[----:B------:R1:W-:Y:S02]  /*55dd0*/  LDGSTS.E [R3+0x10008], desc[UR60][R106.64], P1 ;  /* 0x100080006a037fae */ /* 0x0003e4000892187c */
[----:B-1----:R-:W-:-:S02]  /*55de0*/  IMAD.MOV.U32 R106, RZ, RZ, R9 ;  /* 0x000000ffff6a7224 */ /* 0x002fc400078e0009 */
[----:B----4-:R-:W-:-:S05]  /*55df0*/  IMAD.X R105, R105, 0x1, R0, P0 ;  /* 0x0000000169697824 */ /* 0x010fca00000e0600 */
[----:B------:R-:W-:Y:S01]  /*55e00*/  STL [R1+0x1c7c], R105 ;  /* 0x001c7c6901007387 */ /* 0x000fe20000100800 */
[----:B------:R-:W-:-:S03]  /*55e10*/  IMAD.X R103, R103, 0x1, R0, P2 ;  /* 0x0000000167677824 */ /* 0x000fc600010e0600 */
[----:B------:R1:W-:Y:S04]  /*55e20*/  STL [R1+0x1c88], R9 ;  /* 0x001c880901007387 */ /* 0x0003e80000100800 */
[----:B------:R-:W-:Y:S04]  /*55e30*/  LDGSTS.E [R3+0x14008], desc[UR60][R104.64], P1 ;  /* 0x1400800068037fae */ /* 0x000fe8000892187c */
[----:B------:R4:W-:Y:S01]  /*55e40*/  STL [R1+0x1c84], R103 ;  /* 0x001c846701007387 */ /* 0x0009e20000100800 */
[----:B------:R-:W-:-:S05]  /*55e50*/  IMAD.MOV.U32 R107, RZ, RZ, R103 ;  /* 0x000000ffff6b7224 */ /* 0x000fca00078e0067 */
[----:B------:R-:W-:Y:S04]  /*55e60*/  LDGSTS.E [R3+0x18008], desc[UR60][R106.64], P1 ;  /* 0x180080006a037fae */ /* 0x000fe8000892187c */
[----:B------:R-:W3:Y:S04]  /*55e70*/  LDL.LU R104, [R1+0x1ca4] ;  /* 0x001ca40001687983 */ /* 0x000ee80000300800 */
[----:B------:R-:W3:Y:S04]  /*55e80*/  LDL.LU R108, [R1+0x1cac] ;  /* 0x001cac00016c7983 */ /* 0x000ee80000300800 */
[----:B-1----:R-:W3:Y:S04]  /*55e90*/  LDL.LU R9, [R1+0x1cb0] ;  /* 0x001cb00001097983 */ /* 0x002ee80000300800 */
[----:B------:R-:W3:Y:S04]  /*55ea0*/  LDL.LU R107, [R1+0x2034] ;  /* 0x00203400016b7983 */ /* 0x000ee80000300800 */
[----:B----4-:R-:W4:Y:S01]  /*55eb0*/  LDL.LU R103, [R1+0x2038] ;  /* 0x0020380001677983 */ /* 0x010f220000300800 */
[----:B------:R-:W-:-:S04]  /*55ec0*/  UISETP.GT.AND UP1, UPT, UR6, 0x3f, UPT ;  /* 0x0000003f0600788c */ /* 0x000fc8000bf24270 */
[----:B------:R-:W-:-:S04]  /*55ed0*/  USEL UR4, URZ, 0x4, !UP1 ;  /* 0x000000043f047887 */ /* 0x000fc8000c800000 */
[----:B------:R-:W-:Y:S01]  /*55ee0*/  USEL UR4, UR4, URZ, !UP0 ;  /* 0x0000003f04047287 */ /* 0x000fe2000c000000 */
[----:B------:R-:W-:-:S05]  /*55ef0*/  IADD3 R11, P0, R11, R4, RZ ;  /* 0x000000040b0b7210 */ /* 0x000fca0007f1e0ff */
[----:B------:R-:W-:Y:S01]  /*55f00*/  IMAD.X R102, R102, 0x1, R0, P0 ;  /* 0x0000000166667824 */ /* 0x000fe200000e0600 */
[----:B------:R-:W-:-:S03]  /*55f10*/  MOV R114, R11 ;  /* 0x0000000b00727202 */ /* 0x000fc60000000f00 */
[----:B------:R-:W-:Y:S01]  /*55f20*/  IMAD.MOV.U32 R115, RZ, RZ, R102 ;  /* 0x000000ffff737224 */ /* 0x000fe200078e0066 */
[----:B------:R-:W-:Y:S04]  /*55f30*/  STL [R1+0x1c90], R11 ;  /* 0x001c900b01007387 */ /* 0x000fe80000100800 */
[----:B------:R1:W-:Y:S04]  /*55f40*/  STL [R1+0x1c8c], R102 ;  /* 0x001c8c6601007387 */ /* 0x0003e80000100800 */
[----:B------:R-:W-:Y:S04]  /*55f50*/  LDGSTS.E [R3+0x1c008], desc[UR60][R114.64], P1 ;  /* 0x1c00800072037fae */ /* 0x000fe8000892187c */
[----:B------:R-:W4:Y:S01]  /*55f60*/  LDL.LU R106, [R1+0x203c] ;  /* 0x00203c00016a7983 */ /* 0x000f220000300800 */
[----:B------:R-:W-:-:S03]  /*55f70*/  ISETP.NE.U32.AND P0, PT, RZ, UR4, PT ;  /* 0x00000004ff007c0c */ /* 0x000fc6000bf05070 */
[----:B------:R-:W4:Y:S04]  /*55f80*/  LDL.LU R105, [R1+0x2040] ;  /* 0x0020400001697983 */ /* 0x000f280000300800 */
[----:B-1----:R-:W4:Y:S04]  /*55f90*/  LDL.LU R102, [R1+0x2044] ;  /* 0x0020440001667983 */ /* 0x002f280000300800 */
[----:B------:R-:W4:Y:S01]  /*55fa0*/  LDL.LU R11, [R1+0x2048] ;  /* 0x00204800010b7983 */ /* 0x000f220000300800 */
[-C--:B--2---:R-:W-:Y:S02]  /*55fb0*/  IADD3 R111, P1, R111, R4.reuse, RZ ;  /* 0x000000046f6f7210 */ /* 0x084fe40007f3e0ff */
[----:B---3--:R-:W-:-:S03]  /*55fc0*/  IADD3 R109, P2, R109, R4, RZ ;  /* 0x000000046d6d7210 */ /* 0x008fc60007f5e0ff */
        /* <DEDUP_REMOVED lines=8> */
[----:B-1----:R-:W-:Y:S01]  /*56050*/  IMAD.MOV.U32 R112, RZ, RZ, R111 ;  /* 0x000000ffff707224 */ /* 0x002fe200078e006f */
[----:B------:R-:W-:-:S02]  /*56060*/  MOV R111, R110 ;  /* 0x0000006e006f7202 */ /* 0x000fc40000000f00 */
[----:B------:R1:W-:Y:S04]  /*56070*/  STL [R1+0x1ca8], R7 ;  /* 0x001ca80701007387 */ /* 0x0003e80000100800 */
[----:B------:R-:W-:Y:S01]  /*56080*/  LDGSTS.E [R3+0x1000c], desc[UR60][R112.64], P0 ;  /* 0x1000c00070037fae */ /* 0x000fe2000812187c */
[----:B--2---:R-:W-:-:S05]  /*56090*/  IMAD.MOV.U32 R110, RZ, RZ, R109 ;  /* 0x000000ffff6e7224 */ /* 0x004fca00078e006d */
[----:B------:R2:W-:Y:S02]  /*560a0*/  LDGSTS.E [R3+0x1400c], desc[UR60][R110.64], P0 ;  /* 0x1400c0006e037fae */ /* 0x0005e4000812187c */
[----:B--2---:R-:W-:Y:S02]  /*560b0*/  IMAD.MOV.U32 R110, RZ, RZ, R7 ;  /* 0x000000ffff6e7224 */ /* 0x004fe400078e0007 */
[----:B------:R-:W-:-:S05]  /*560c0*/  IMAD.X R104, R104, 0x1, R0, P1 ;  /* 0x0000000168687824 */ /* 0x000fca00008e0600 */
[----:B------:R2:W-:Y:S04]  /*560d0*/  STL [R1+0x1ca4], R104 ;  /* 0x001ca46801007387 */ /* 0x0005e80000100800 */
[----:B-1----:R-:W3:Y:S01]  /*560e0*/  LDL.LU R7, [R1+0x2050] ;  /* 0x0020500001077983 */ /* 0x002ee20000300800 */
[----:B------:R-:W-:Y:S01]  /*560f0*/  IMAD.MOV.U32 R111, RZ, RZ, R104 ;  /* 0x000000ffff6f7224 */ /* 0x000fe200078e0068 */
[-C--:B------:R-:W-:Y:S02]  /*56100*/  IADD3 R9, P2, R9, R4.reuse, RZ ;  /* 0x0000000409097210 */ /* 0x080fe40007f5e0ff */
[----:B--2---:R-:W2:Y:S01]  /*56110*/  LDL.LU R104, [R1+0x204c] ;  /* 0x00204c0001687983 */ /* 0x004ea20000300800 */
[----:B----4-:R-:W-:Y:S02]  /*56120*/  IADD3 R103, P3, R103, R4, RZ ;  /* 0x0000000467677210 */ /* 0x010fe40007f7e0ff */
[----:B------:R-:W-:Y:S01]  /*56130*/  IMAD.X R108, R108, 0x1, R0, P2 ;  /* 0x000000016c6c7824 */ /* 0x000fe200010e0600 */
[----:B------:R-:W-:Y:S01]  /*56140*/  LDGSTS.E [R3+0x1800c], desc[UR60][R110.64], P0 ;  /* 0x1800c0006e037fae */ /* 0x000fe2000812187c */
[----:B------:R-:W-:-:S03]  /*56150*/  IADD3.X R107, R107, R0, RZ, P3, !PT ;  /* 0x000000006b6b7210 */ /* 0x000fc60001ffe4ff */
[----:B------:R-:W-:Y:S04]  /*56160*/  STL [R1+0x1cb0], R9 ;  /* 0x001cb00901007387 */ /* 0x000fe80000100800 */
        /* <DEDUP_REMOVED lines=10> */
[----:B----4-:R-:W4:Y:S01]  /*56210*/  LDL.LU R103, [R1+0x205c] ;  /* 0x00205c0001677983 */ /* 0x010f220000300800 */
[----:B------:R-:W-:-:S04]  /*56220*/  UISETP.GT.AND UP1, UPT, UR6, 0x5c, UPT ;  /* 0x0000005c0600788c */ /* 0x000fc8000bf24270 */
[----:B------:R-:W-:-:S04]  /*56230*/  USEL UR4, URZ, 0x4, !UP1 ;  /* 0x000000043f047887 */ /* 0x000fc8000c800000 */
[----:B------:R-:W-:Y:S01]  /*56240*/  USEL UR4, UR4, URZ, !UP0 ;  /* 0x0000003f04047287 */ /* 0x000fe2000c000000 */
[----:B------:R-:W-:-:S05]  /*56250*/  IADD3 R105, P0, R105, R4, RZ ;  /* 0x0000000469697210 */ /* 0x000fca0007f1e0ff */
[----:B------:R-:W-:Y:S01]  /*56260*/  ISETP.NE.U32.AND P1, PT, RZ, UR4, PT ;  /* 0x00000004ff007c0c */ /* 0x000fe2000bf25070 */
[----:B------:R-:W-:Y:S01]  /*56270*/  IMAD.X R106, R106, 0x1, R0, P0 ;  /* 0x000000016a6a7824 */ /* 0x000fe200000e0600 */
[----:B------:R-:W-:Y:S01]  /*56280*/  STL [R1+0x2040], R105 ;  /* 0x0020406901007387 */ /* 0x000fe20000100800 */
[----:B------:R-:W-:Y:S01]  /*56290*/  IMAD.MOV.U32 R109, RZ, RZ, R107 ;  /* 0x000000ffff6d7224 */ /* 0x000fe200078e006b */
[----:B------:R-:W-:Y:S01]  /*562a0*/  IADD3 R11, P2, R11, R4, RZ ;  /* 0x000000040b0b7210 */ /* 0x000fe20007f5e0ff */
[----:B------:R-:W-:Y:S01]  /*562b0*/  IMAD.MOV.U32 R107, RZ, RZ, R106 ;  /* 0x000000ffff6b7224 */ /* 0x000fe200078e006a */
[----:B------:R1:W-:Y:S02]  /*562c0*/  STL [R1+0x203c], R106 ;  /* 0x00203c6a01007387 */ /* 0x0003e40000100800 */
[----:B------:R-:W-:Y:S02]  /*562d0*/  IADD3.X R102, R102, R0, RZ, P2, !PT ;  /* 0x0000000066667210 */ /* 0x000fe400017fe4ff */
[----:B------:R1:W-:Y:S04]  /*562e0*/  STL [R1+0x2048], R11 ;  /* 0x0020480b01007387 */ /* 0x0003e80000100800 */
[----:B------:R-:W-:Y:S01]  /*562f0*/  LDGSTS.E [R3+0x20000], desc[UR60][R108.64], P1 ;  /* 0x200000006c037fae */ /* 0x000fe2000892187c */
[----:B-1----:R-:W-:-:S03]  /*56300*/  IMAD.MOV.U32 R106, RZ, RZ, R105 ;  /* 0x000000ffff6a7224 */ /* 0x002fc600078e0069 */
[----:B------:R1:W-:Y:S04]  /*56310*/  STL [R1+0x2044], R102 ;  /* 0x0020446601007387 */ /* 0x0003e80000100800 */
[----:B------:R1:W-:Y:S04]  /*56320*/  LDGSTS.E [R3+0x24000], desc[UR60][R106.64], P1 ;  /* 0x240000006a037fae */ /* 0x0003e8000892187c */
[----:B------:R-:W4:Y:S01]  /*56330*/  LDL.LU R109, [R1+0x2068] ;  /* 0x00206800016d7983 */ /* 0x000f220000300800 */
[----:B------:R-:W-:-:S03]  /*56340*/  UISETP.GT.AND UP1, UPT, UR6, 0x5d, UPT ;  /* 0x0000005d0600788c */ /* 0x000fc6000bf24270 */
[----:B------:R-:W4:Y:S01]  /*56350*/  LDL.LU R110, [R1+0x2064] ;  /* 0x00206400016e7983 */ /* 0x000f220000300800 */
[----:B-1----:R-:W-:Y:S02]  /*56360*/  IMAD.MOV.U32 R106, RZ, RZ, R11 ;  /* 0x000000ffff6a7224 */ /* 0x002fe400078e000b */
[----:B------:R-:W-:-:S05]  /*56370*/  IMAD.MOV.U32 R107, RZ, RZ, R102 ;  /* 0x000000ffff6b7224 */ /* 0x000fca00078e0066 */
[----:B------:R-:W-:Y:S01]  /*56380*/  LDGSTS.E [R3+0x28000], desc[UR60][R106.64], P1 ;  /* 0x280000006a037fae */ /* 0x000fe2000892187c */
[----:B------:R-:W-:-:S03]  /*56390*/  USEL UR4, URZ, 0x4, !UP1 ;  /* 0x000000043f047887 */ /* 0x000fc6000c800000 */
[----:B------:R-:W4:Y:S04]  /*563a0*/  LDL.LU R107, [R1+0x206c] ;  /* 0x00206c00016b7983 */ /* 0x000f280000300800 */
[----:B------:R-:W4:Y:S04]  /*563b0*/  LDL.LU R11, [R1+0x2070] ;  /* 0x00207000010b7983 */ /* 0x000f280000300800 */
[----:B------:R-:W4:Y:S04]  /*563c0*/  LDL.LU R108, [R1+0x2074] ;  /* 0x00207400016c7983 */ /* 0x000f280000300800 */
[----:B------:R-:W4:Y:S01]  /*563d0*/  LDL.LU R102, [R1+0x2078] ;  /* 0x0020780001667983 */ /* 0x000f220000300800 */
[----:B------:R-:W-:Y:S01]  /*563e0*/  USEL UR4, UR4, URZ, !UP0 ;  /* 0x0000003f04047287 */ /* 0x000fe2000c000000 */
[----:B---3--:R-:W-:-:S05]  /*563f0*/  IADD3 R7, P0, R7, R4, RZ ;  /* 0x0000000407077210 */ /* 0x008fca0007f1e0ff */
[----:B--2---:R-:W-:Y:S01]  /*56400*/  IMAD.X R104, R104, 0x1, R0, P0 ;  /* 0x0000000168687824 */ /* 0x004fe200000e0600 */
[----:B------:R-:W-:Y:S04]  /*56410*/  STL [R1+0x2050], R7 ;  /* 0x0020500701007387 */ /* 0x000fe80000100800 */
[----:B------:R1:W-:Y:S01]  /*56420*/  STL [R1+0x204c], R104 ;  /* 0x00204c6801007387 */ /* 0x0003e20000100800 */
[----:B------:R-:W-:Y:S02]  /*56430*/  MOV R105, R104 ;  /* 0x0000006800697202 */ /* 0x000fe40000000f00 */
[----:B------:R-:W-:Y:S01]  /*56440*/  ISETP.NE.U32.AND P0, PT, RZ, UR4, PT ;  /* 0x00000004ff007c0c */ /* 0x000fe2000bf05070 */
[----:B------:R-:W2:Y:S01]  /*56450*/  LDL.LU R106, [R1+0x207c] ;  /* 0x00207c00016a7983 */ /* 0x000ea20000300800 */
[----:B-1----:R-:W-:-:S03]  /*56460*/  IMAD.MOV.U32 R104, RZ, RZ, R7 ;  /* 0x000000ffff687224 */ /* 0x002fc600078e0007 */
[----:B------:R-:W3:Y:S04]  /*56470*/  LDL.LU R7, [R1+0x2080] ;  /* 0x0020800001077983 */ /* 0x000ee80000300800 */
        /* <DEDUP_REMOVED lines=9> */
[----:B----4-:R-:W-:Y:S02]  /*56510*/  IMAD.X R103, R103, 0x1, R0, P2 ;  /* 0x0000000167677824 */ /* 0x010fe400010e0600 */
[----:B-1----:R-:W-:Y:S01]  /*56520*/  IMAD.MOV.U32 R112, RZ, RZ, R111 ;  /* 0x000000ffff707224 */ /* 0x002fe200078e006f */
[----:B------:R-:W-:Y:S04]  /*56530*/  STL [R1+0x2060], R9 ;  /* 0x0020600901007387 */ /* 0x000fe80000100800 */
[----:B------:R1:W-:Y:S04]  /*56540*/  LDGSTS.E [R3+0x20004], desc[UR60][R112.64], P0 ;  /* 0x2000400070037fae */ /* 0x0003e8000812187c */
[----:B------:R4:W-:Y:S01]  /*56550*/  STL [R1+0x205c], R103 ;  /* 0x00205c6701007387 */ /* 0x0009e20000100800 */
[----:B-1----:R-:W-:Y:S01]  /*56560*/  IMAD.MOV.U32 R113, RZ, RZ, R103 ;  /* 0x000000ffff717224 */ /* 0x002fe200078e0067 */
[----:B------:R-:W-:-:S02]  /*56570*/  MOV R112, R9 ;  /* 0x0000000900707202 */ /* 0x000fc40000000f00 */
[----:B----4-:R-:W4:Y:S04]  /*56580*/  LDL.LU R103, [R1+0x208c] ;  /* 0x00208c0001677983 */ /* 0x010f280000300800 */
[----:B------:R-:W4:Y:S01]  /*56590*/  LDL.LU R9, [R1+0x2090] ;  /* 0x0020900001097983 */ /* 0x000f220000300800 */
[----:B------:R-:W-:-:S03]  /*565a0*/  UISETP.GT.AND UP1, UPT, UR6, 0x5e, UPT ;  /* 0x0000005e0600788c */ /* 0x000fc6000bf24270 */
[----:B------:R-:W-:Y:S01]  /*565b0*/  LDGSTS.E [R3+0x24004], desc[UR60][R112.64], P0 ;  /* 0x2400400070037fae */ /* 0x000fe2000812187c */
[----:B------:R-:W-:-:S04]  /*565c0*/  USEL UR4, URZ, 0x4, !UP1 ;  /* 0x000000043f047887 */ /* 0x000fc8000c800000 */
[----:B------:R-:W-:Y:S01]  /*565d0*/  USEL UR4, UR4, URZ, !UP0 ;  /* 0x0000003f04047287 */ /* 0x000fe2000c000000 */
[----:B------:R-:W-:-:S05]  /*565e0*/  IADD3 R109, P1, R109, R4, RZ ;  /* 0x000000046d6d7210 */ /* 0x000fca0007f3e0ff */
[----:B------:R-:W-:Y:S01]  /*565f0*/  IMAD.X R110, R110, 0x1, R0, P1 ;  /* 0x000000016e6e7824 */ /* 0x000fe200008e0600 */
[----:B------:R-:W-:Y:S01]  /*56600*/  STL [R1+0x2068], R109 ;  /* 0x0020686d01007387 */ /* 0x000fe20000100800 */
[----:B------:R-:W-:Y:S02]  /*56610*/  ISETP.NE.U32.AND P1, PT, RZ, UR4, PT ;  /* 0x00000004ff007c0c */ /* 0x000fe4000bf25070 */
[----:B------:R-:W-:Y:S01]  /*56620*/  IMAD.MOV.U32 R111, RZ, RZ, R110 ;  /* 0x000000ffff6f7224 */ /* 0x000fe200078e006e */
[----:B------:R1:W-:Y:S02]  /*56630*/  STL [R1+0x2064], R110 ;  /* 0x0020646e01007387 */ /* 0x0003e40000100800 */
[----:B-1----:R-:W-:-:S05]  /*56640*/  IMAD.MOV.U32 R110, RZ, RZ, R109 ;  /* 0x000000ffff6e7224 */ /* 0x002fca00078e006d */
[----:B------:R1:W-:Y:S01]  /*56650*/  LDGSTS.E [R3+0x28004], desc[UR60][R110.64], P0 ;  /* 0x280040006e037fae */ /* 0x0003e2000812187c */
[----:B------:R-:W-:-:S05]  /*56660*/  IADD3 R11, P2, R11, R4, RZ ;  /* 0x000000040b0b7210 */ /* 0x000fca0007f5e0ff */
[----:B------:R-:W-:Y:S01]  /*56670*/  IMAD.X R107, R107, 0x1, R0, P2 ;  /* 0x000000016b6b7824 */ /* 0x000fe200010e0600 */
[----:B------:R-:W-:Y:S01]  /*56680*/  IADD3 R102, P3, R102, R4, RZ ;  /* 0x0000000466667210 */ /* 0x000fe20007f7e0ff */
[----:B------:R-:W-:Y:S03]  /*56690*/  STL [R1+0x2070], R11 ;  /* 0x0020700b01007387 */ /* 0x000fe60000100800 */
[----:B------:R-:W-:Y:S01]  /*566a0*/  IADD3.X R108, R108, R0, RZ, P3, !PT ;  /* 0x000000006c6c7210 */ /* 0x000fe20001ffe4ff */
[----:B------:R1:W-:Y:S02]  /*566b0*/  STL [R1+0x206c], R107 ;  /* 0x00206c6b01007387 */ /* 0x0003e40000100800 */
[----:B-1----:R-:W-:Y:S02]  /*566c0*/  IMAD.MOV.U32 R110, RZ, RZ, R11 ;  /* 0x000000ffff6e7224 */ /* 0x002fe400078e000b */
[----:B------:R-:W-:Y:S01]  /*566d0*/  IMAD.MOV.U32 R111, RZ, RZ, R107 ;  /* 0x000000ffff6f7224 */ /* 0x000fe200078e006b */
[----:B------:R-:W-:Y:S01]  /*566e0*/  STL [R1+0x2078], R102 ;  /* 0x0020786601007387 */ /* 0x000fe20000100800 */
[----:B------:R-:W-:-:S03]  /*566f0*/  IMAD.MOV.U32 R109, RZ, RZ, R108 ;  /* 0x000000ffff6d7224 */ /* 0x000fc600078e006c */
[----:B------:R1:W-:Y:S04]  /*56700*/  STL [R1+0x2074], R108 ;  /* 0x0020746c01007387 */ /* 0x0003e80000100800 */
[----:B------:R-:W4:Y:S04]  /*56710*/  LDL.LU R107, [R1+0x2098] ;  /* 0x00209800016b7983 */ /* 0x000f280000300800 */
[----:B------:R2:W-:Y:S01]  /*56720*/  LDGSTS.E [R3+0x2c004], desc[UR60][R110.64], P0 ;  /* 0x2c0040006e037fae */ /* 0x0005e2000812187c */
[----:B-1----:R-:W-:-:S03]  /*56730*/  IMAD.MOV.U32 R108, RZ, RZ, R102 ;  /* 0x000000ffff6c7224 */ /* 0x002fc600078e0066 */
[----:B------:R-:W4:Y:S04]  /*56740*/  LDL.LU R11, [R1+0x20a0] ;  /* 0x0020a000010b7983 */ /* 0x000f280000300800 */
[----:B------:R1:W-:Y:S04]  /*56750*/  LDGSTS.E [R3+0x20008], desc[UR60][R108.64], P1 ;  /* 0x200080006c037fae */ /* 0x0003e8000892187c */
[----:B------:R-:W1:Y:S04]  /*56760*/  LDL.LU R108, [R1+0x2094] ;  /* 0x00209400016c7983 */ /* 0x000e680000300800 */
[----:B------:R-:W4:Y:S01]  /*56770*/  LDL.LU R102, [R1+0x209c] ;  /* 0x00209c0001667983 */ /* 0x000f220000300800 */
[----:B---3--:R-:W-:-:S05]  /*56780*/  IADD3 R7, P0, R7, R4, RZ ;  /* 0x0000000407077210 */ /* 0x008fca0007f1e0ff */
[----:B--2---:R-:W-:Y:S01]  /*56790*/  IMAD.X R106, R106, 0x1, R0, P0 ;  /* 0x000000016a6a7824 */ /* 0x004fe200000e0600 */
[----:B------:R2:W-:Y:S01]  /*567a0*/  STL [R1+0x2080], R7 ;  /* 0x0020800701007387 */ /* 0x0005e20000100800 */
[----:B------:R-:W-:Y:S02]  /*567b0*/  IMAD.MOV.U32 R110, RZ, RZ, R7 ;  /* 0x000000ffff6e7224 */ /* 0x000fe400078e0007 */
[----:B------:R-:W-:Y:S01]  /*567c0*/  IMAD.MOV.U32 R111, RZ, RZ, R106 ;  /* 0x000000ffff6f7224 */ /* 0x000fe200078e006a */
[----:B------:R-:W-:Y:S04]  /*567d0*/  STL [R1+0x207c], R106 ;  /* 0x00207c6a01007387 */ /* 0x000fe80000100800 */
[----:B------:R-:W-:Y:S01]  /*567e0*/  LDGSTS.E [R3+0x24008], desc[UR60][R110.64], P1 ;  /* 0x240080006e037fae */ /* 0x000fe2000892187c */
[----:B------:R-:W-:-:S04]  /*567f0*/  IADD3 R104, P2, R104, R4, RZ ;  /* 0x0000000468687210 */ /* 0x000fc80007f5e0ff */
[----:B------:R-:W-:Y:S01]  /*56800*/  IADD3.X R105, R105, R0, RZ, P2, !PT ;  /* 0x0000000069697210 */ /* 0x000fe200017fe4ff */
[----:B------:R-:W-:Y:S04]  /*56810*/  STL [R1+0x2088], R104 ;  /* 0x0020886801007387 */ /* 0x000fe80000100800 */
[----:B------:R3:W-:Y:S04]  /*56820*/  STL [R1+0x2084], R105 ;  /* 0x0020846901007387 */ /* 0x0007e80000100800 */
[----:B--2---:R-:W2:Y:S04]  /*56830*/  LDL.LU R7, [R1+0x20a8] ;  /* 0x0020a80001077983 */ /* 0x004ea80000300800 */
[----:B------:R-:W-:Y:S04]  /*56840*/  LDGSTS.E [R3+0x28008], desc[UR60][R104.64], P1 ;  /* 0x2800800068037fae */ /* 0x000fe8000892187c */
[----:B---3--:R-:W3:Y:S01]  /*56850*/  LDL.LU R105, [R1+0x20a4] ;  /* 0x0020a40001697983 */ /* 0x008ee20000300800 */
[----:B----4-:R-:W-:-:S05]  /*56860*/  IADD3 R9, P0, R9, R4, RZ ;  /* 0x0000000409097210 */ /* 0x010fca0007f1e0ff */
[----:B------:R-:W-:Y:S01]  /*56870*/  IMAD.X R103, R103, 0x1, R0, P0 ;  /* 0x0000000167677824 */ /* 0x000fe200000e0600 */
[----:B------:R4:W-:Y:S01]  /*56880*/  STL [R1+0x2090], R9 ;  /* 0x0020900901007387 */ /* 0x0009e20000100800 */
[----:B------:R-:W-:Y:S02]  /*56890*/  IMAD.MOV.U32 R112, RZ, RZ, R9 ;  /* 0x000000ffff707224 */ /* 0x000fe400078e0009 */
[----:B------:R-:W-:Y:S01]  /*568a0*/  IMAD.MOV.U32 R113, RZ, RZ, R103 ;  /* 0x000000ffff717224 */ /* 0x000fe200078e0067 */
[----:B------:R4:W-:Y:S04]  /*568b0*/  STL [R1+0x208c], R103 ;  /* 0x00208c6701007387 */ /* 0x0009e80000100800 */
[----:B------:R-:W3:Y:S04]  /*568c0*/  LDL.LU R111, [R1+0x20b0] ;  /* 0x0020b000016f7983 */ /* 0x000ee80000300800 */
[----:B------:R-:W3:Y:S04]  /*568d0*/  LDL.LU R109, [R1+0x2438] ;  /* 0x00243800016d7983 */ /* 0x000ee80000300800 */
[----:B------:R-:W-:Y:S04]  /*568e0*/  LDGSTS.E [R3+0x2c008], desc[UR60][R112.64], P1 ;  /* 0x2c00800070037fae */ /* 0x000fe8000892187c */
[----:B------:R-:W3:Y:S04]  /*568f0*/  LDL.LU R112, [R1+0x20ac] ;  /* 0x0020ac0001707983 */ /* 0x000ee80000300800 */
[----:B------:R-:W3:Y:S04]  /*56900*/  LDL.LU R110, [R1+0x2434] ;  /* 0x00243400016e7983 */ /* 0x000ee80000300800 */
[----:B------:R-:W3:Y:S04]  /*56910*/  LDL.LU R106, [R1+0x243c] ;  /* 0x00243c00016a7983 */ /* 0x000ee80000300800 */
[----:B----4-:R-:W4:Y:S04]  /*56920*/  LDL.LU R9, [R1+0x2440] ;  /* 0x0024400001097983 */ /* 0x010f280000300800 */
[----:B------:R-:W4:Y:S04]  /*56930*/  LDL.LU R104, [R1+0x2444] ;  /* 0x0024440001687983 */ /* 0x000f280000300800 */
[----:B------:R-:W4:Y:S01]  /*56940*/  LDL.LU R103, [R1+0x2448] ;  /* 0x0024480001677983 */ /* 0x000f220000300800 */
[----:B------:R-:W-:-:S04]  /*56950*/  UISETP.GT.AND UP1, UPT, UR6, 0x5f, UPT ;  /* 0x0000005f0600788c */ /* 0x000fc8000bf24270 */
[----:B------:R-:W-:-:S04]  /*56960*/  USEL UR4, URZ, 0x4, !UP1 ;  /* 0x000000043f047887 */ /* 0x000fc8000c800000 */
[----:B------:R-:W-:-:S06]  /*56970*/  USEL UR4, UR4, URZ, !UP0 ;  /* 0x0000003f04047287 */ /* 0x000fcc000c000000 */
[----:B------:R-:W-:Y:S02]  /*56980*/  ISETP.NE.U32.AND P0, PT, RZ, UR4, PT ;  /* 0x00000004ff007c0c */ /* 0x000fe4000bf05070 */
[-C--:B------:R-:W-:Y:S02]  /*56990*/  IADD3 R107, P1, R107, R4.reuse, RZ ;  /* 0x000000046b6b7210 */ /* 0x080fe40007f3e0ff */
[----:B------:R-:W-:-:S03]  /*569a0*/  IADD3 R11, P2, R11, R4, RZ ;  /* 0x000000040b0b7210 */ /* 0x000fc60007f5e0ff */
[----:B------:R-:W-:Y:S01]  /*569b0*/  IMAD.MOV.U32 R114, RZ, RZ, R107 ;  /* 0x000000ffff727224 */ /* 0x000fe200078e006b */
[----:B------:R-:W-:Y:S01]  /*569c0*/  STL [R1+0x2098], R107 ;  /* 0x0020986b01007387 */ /* 0x000fe20000100800 */
[----:B-1----:R-:W-:Y:S01]  /*569d0*/  IADD3.X R108, R108, R0, RZ, P1, !PT ;  /* 0x000000006c6c7210 */ /* 0x002fe20000ffe4ff */
[----:B------:R-:W-:-:S04]  /*569e0*/  IMAD.X R102, R102, 0x1, R0, P2 ;  /* 0x0000000166667824 */ /* 0x000fc800010e0600 */
[----:B------:R-:W-:Y:S01]  /*569f0*/  IMAD.MOV.U32 R115, RZ, RZ, R108 ;  /* 0x000000ffff737224 */ /* 0x000fe200078e006c */
        /* <DEDUP_REMOVED lines=9> */
[----:B------:R1:W-:Y:S01]  /*56a90*/  LDGSTS.E [R3+0x2400c], desc[UR60][R114.64], P0 ;  /* 0x2400c00072037fae */ /* 0x0003e2000812187c */
[----:B------:R-:W-:-:S04]  /*56aa0*/  USEL UR4, URZ, 0x4, !UP1 ;  /* 0x000000043f047887 */ /* 0x000fc8000c800000 */
[----:B------:R-:W-:Y:S01]  /*56ab0*/  USEL UR4, UR4, URZ, !UP0 ;  /* 0x0000003f04047287 */ /* 0x000fe2000c000000 */
[----:B--2---:R-:W-:-:S05]  /*56ac0*/  IADD3 R7, P1, R7, R4, RZ ;  /* 0x0000000407077210 */ /* 0x004fca0007f3e0ff */
[----:B------:R-:W-:Y:S01]  /*56ad0*/  STL [R1+0x20a8], R7 ;  /* 0x0020a80701007387 */ /* 0x000fe20000100800 */
[----:B-1----:R-:W-:Y:S01]  /*56ae0*/  IMAD.MOV.U32 R114, RZ, RZ, R7 ;  /* 0x000000ffff727224 */ /* 0x002fe200078e0007 */
[----:B---3--:R-:W-:-:S05]  /*56af0*/  IADD3.X R105, R105, R0, RZ, P1, !PT ;  /* 0x0000000069697210 */ /* 0x008fca0000ffe4ff */
[----:B------:R1:W-:Y:S01]  /*56b00*/  STL [R1+0x20a4], R105 ;  /* 0x0020a46901007387 */ /* 0x0003e20000100800 */
[----:B------:R-:W-:-:S03]  /*56b10*/  IMAD.MOV.U32 R115, RZ, RZ, R105 ;  /* 0x000000ffff737224 */ /* 0x000fc600078e0069 */
[----:B------:R-:W2:Y:S04]  /*56b20*/  LDL.LU R108, [R1+0x2454] ;  /* 0x00245400016c7983 */ /* 0x000ea80000300800 */
[----:B------:R-:W3:Y:S04]  /*56b30*/  LDL.LU R107, [R1+0x2458] ;  /* 0x00245800016b7983 */ /* 0x000ee80000300800 */
        /* <DEDUP_REMOVED lines=10> */
[----:B------:R-:W-:Y:S01]  /*56be0*/  IMAD.X R110, R110, 0x1, R0, P3 ;  /* 0x000000016e6e7824 */ /* 0x000fe200018e0600 */
[----:B-1----:R-:W-:Y:S02]  /*56bf0*/  MOV R112, R111 ;  /* 0x0000006f00707202 */ /* 0x002fe40000000f00 */
[----:B------:R-:W-:Y:S04]  /*56c00*/  STL [R1+0x2438], R109 ;  /* 0x0024386d01007387 */ /* 0x000fe80000100800 */
[----:B------:R-:W-:Y:S01]  /*56c10*/  LDGSTS.E [R3+0x2c00c], desc[UR60][R112.64], P0 ;  /* 0x2c00c00070037fae */ /* 0x000fe2000812187c */
[----:B----4-:R-:W-:Y:S01]  /*56c20*/  IADD3 R9, P0, R9, R4, RZ ;  /* 0x0000000409097210 */ /* 0x010fe20007f1e0ff */
[----:B------:R-:W-:-:S02]  /*56c30*/  IMAD.MOV.U32 R111, RZ, RZ, R110 ;  /* 0x000000ffff6f7224 */ /* 0x000fc400078e006e */
[----:B------:R1:W-:Y:S01]  /*56c40*/  STL [R1+0x2434], R110 ;  /* 0x0024346e01007387 */ /* 0x0003e20000100800 */
[----:B------:R-:W-:Y:S01]  /*56c50*/  IADD3 R103, P2, R103, R4, RZ ;  /* 0x0000000467677210 */ /* 0x000fe20007f5e0ff */
[----:B------:R-:W-:Y:S02]  /*56c60*/  IMAD.X R106, R106, 0x1, R0, P0 ;  /* 0x000000016a6a7824 */ /* 0x000fe400000e0600 */
[----:B------:R4:W-:Y:S01]  /*56c70*/  STL [R1+0x2440], R9 ;  /* 0x0024400901007387 */ /* 0x0009e20000100800 */
[----:B-1----:R-:W-:-:S03]  /*56c80*/  IMAD.MOV.U32 R110, RZ, RZ, R109 ;  /* 0x000000ffff6e7224 */ /* 0x002fc600078e006d */
[----:B------:R-:W-:Y:S01]  /*56c90*/  STL [R1+0x243c], R106 ;  /* 0x00243c6a01007387 */ /* 0x000fe20000100800 */
[----:B------:R-:W-:-:S03]  /*56ca0*/  IMAD.X R104, R104, 0x1, R0, P2 ;  /* 0x0000000168687824 */ /* 0x000fc600010e0600 */
[----:B------:R1:W-:Y:S04]  /*56cb0*/  LDGSTS.E [R3+0x30000], desc[UR60][R110.64], P1 ;  /* 0x300000006e037fae */ /* 0x0003e8000892187c */
[----:B------:R-:W-:Y:S01]  /*56cc0*/  STL [R1+0x2448], R103 ;  /* 0x0024486701007387 */ /* 0x000fe20000100800 */
[----:B-1----:R-:W-:Y:S01]  /*56cd0*/  IMAD.MOV.U32 R110, RZ, RZ, R9 ;  /* 0x000000ffff6e7224 */ /* 0x002fe200078e0009 */
[----:B------:R-:W-:Y:S02]  /*56ce0*/  MOV R111, R106 ;  /* 0x0000006a006f7202 */ /* 0x000fe40000000f00 */
[----:B----4-:R-:W4:Y:S04]  /*56cf0*/  LDL.LU R9, [R1+0x2468] ;  /* 0x0024680001097983 */ /* 0x010f280000300800 */
[----:B------:R1:W-:Y:S04]  /*56d00*/  LDGSTS.E [R3+0x34000], desc[UR60][R110.64], P1 ;  /* 0x340000006e037fae */ /* 0x0003e8000892187c */
[----:B------:R1:W-:Y:S02]  /*56d10*/  STL [R1+0x2444], R104 ;  /* 0x0024446801007387 */ /* 0x0003e40000100800 */
[----:B-1----:R-:W-:-:S02]  /*56d20*/  IMAD.MOV.U32 R111, RZ, RZ, R104 ;  /* 0x000000ffff6f7224 */ /* 0x002fc400078e0068 */
[----:B------:R-:W4:Y:S01]  /*56d30*/  LDL.LU R104, [R1+0x2464] ;  /* 0x0024640001687983 */ /* 0x000f220000300800 */
[----:B------:R-:W-:Y:S01]  /*56d40*/  IMAD.MOV.U32 R110, RZ, RZ, R103 ;  /* 0x000000ffff6e7224 */ /* 0x000fe200078e0067 */
[----:B------:R-:W-:-:S04]  /*56d50*/  UISETP.GT.AND UP1, UPT, UR6, 0x7d, UPT ;  /* 0x0000007d0600788c */ /* 0x000fc8000bf24270 */
[----:B------:R1:W-:Y:S01]  /*56d60*/  LDGSTS.E [R3+0x38000], desc[UR60][R110.64], P1 ;  /* 0x380000006e037fae */ /* 0x0003e2000892187c */
[----:B------:R-:W-:Y:S01]  /*56d70*/  USEL UR4, URZ, 0x4, !UP1 ;  /* 0x000000043f047887 */ /* 0x000fe2000c800000 */
[----:B------:R-:W-:-:S05]  /*56d80*/  IADD3 R11, P0, R11, R4, RZ ;  /* 0x000000040b0b7210 */ /* 0x000fca0007f1e0ff */
[----:B------:R-:W-:Y:S01]  /*56d90*/  IMAD.X R102, R102, 0x1, R0, P0 ;  /* 0x0000000166667824 */ /* 0x000fe200000e0600 */
[----:B------:R1:W-:Y:S02]  /*56da0*/  STL [R1+0x2450], R11 ;  /* 0x0024500b01007387 */ /* 0x0003e40000100800 */
[----:B-1----:R-:W-:Y:S02]  /*56db0*/  IMAD.MOV.U32 R110, RZ, RZ, R11 ;  /* 0x000000ffff6e7224 */ /* 0x002fe400078e000b */
[----:B------:R1:W-:Y:S04]  /*56dc0*/  STL [R1+0x244c], R102 ;  /* 0x00244c6601007387 */ /* 0x0003e80000100800 */
[----:B------:R-:W4:Y:S04]  /*56dd0*/  LDL.LU R103, [R1+0x2470] ;  /* 0x0024700001677983 */ /* 0x000f280000300800 */
[----:B------:R-:W4:Y:S01]  /*56de0*/  LDL.LU R11, [R1+0x2478] ;  /* 0x00247800010b7983 */ /* 0x000f220000300800 */
[----:B------:R-:W-:-:S03]  /*56df0*/  IMAD.MOV.U32 R111, RZ, RZ, R102 ;  /* 0x000000ffff6f7224 */ /* 0x000fc600078e0066 */
[----:B------:R-:W4:Y:S01]  /*56e00*/  LDL.LU R106, [R1+0x246c] ;  /* 0x00246c00016a7983 */ /* 0x000f220000300800 */
[----:B------:R-:W-:-:S03]  /*56e10*/  USEL UR4, UR4, URZ, !UP0 ;  /* 0x0000003f04047287 */ /* 0x000fc6000c000000 */
[----:B-1----:R-:W4:Y:S04]  /*56e20*/  LDL.LU R102, [R1+0x2474] ;  /* 0x0024740001667983 */ /* 0x002f280000300800 */
[----:B------:R1:W-:Y:S01]  /*56e30*/  LDGSTS.E [R3+0x3c000], desc[UR60][R110.64], P1 ;  /* 0x3c0000006e037fae */ /* 0x0003e2000892187c */
[----:B------:R-:W-:Y:S02]  /*56e40*/  ISETP.NE.U32.AND P0, PT, RZ, UR4, PT ;  /* 0x00000004ff007c0c */ /* 0x000fe4000bf05070 */
[----:B---3--:R-:W-:-:S04]  /*56e50*/  IADD3 R107, P1, R107, R4, RZ ;  /* 0x000000046b6b7210 */ /* 0x008fc80007f3e0ff */
[----:B--2---:R-:W-:Y:S02]  /*56e60*/  IADD3.X R108, R108, R0, RZ, P1, !PT ;  /* 0x000000006c6c7210 */ /* 0x004fe40000ffe4ff */
[----:B------:R-:W-:Y:S01]  /*56e70*/  IADD3 R7, P2, R7, R4, RZ ;  /* 0x0000000407077210 */ /* 0x000fe20007f5e0ff */
[----:B------:R-:W-:Y:S02]  /*56e80*/  STL [R1+0x2458], R107 ;  /* 0x0024586b01007387 */ /* 0x000fe40000100800 */
[----:B------:R-:W-:Y:S02]  /*56e90*/  IMAD.MOV.U32 R109, RZ, RZ, R108 ;  /* 0x000000ffff6d7224 */ /* 0x000fe400078e006c */
[----:B------:R-:W-:Y:S01]  /*56ea0*/  IMAD.X R105, R105, 0x1, R0, P2 ;  /* 0x0000000169697824 */ /* 0x000fe200010e0600 */
[----:B------:R2:W-:Y:S01]  /*56eb0*/  STL [R1+0x2454], R108 ;  /* 0x0024546c01007387 */ /* 0x0005e20000100800 */
[----:B------:R-:W-:Y:S02]  /*56ec0*/  IMAD.MOV.U32 R112, RZ, RZ, R7 ;  /* 0x000000ffff707224 */ /* 0x000fe400078e0007 */
[----:B------:R-:W-:Y:S01]  /*56ed0*/  IMAD.MOV.U32 R113, RZ, RZ, R105 ;  /* 0x000000ffff717224 */ /* 0x000fe200078e0069 */
[----:B------:R3:W-:Y:S01]  /*56ee0*/  STL [R1+0x2460], R7 ;  /* 0x0024600701007387 */ /* 0x0007e20000100800 */
[----:B--2---:R-:W-:-:S03]  /*56ef0*/  IMAD.MOV.U32 R108, RZ, RZ, R107 ;  /* 0x000000ffff6c7224 */ /* 0x004fc600078e006b */
[----:B------:R2:W-:Y:S04]  /*56f00*/  STL [R1+0x245c], R105 ;  /* 0x00245c6901007387 */ /* 0x0005e80000100800 */
[----:B------:R-:W1:Y:S04]  /*56f10*/  LDL.LU R111, [R1+0x2480] ;  /* 0x00248000016f7983 */ /* 0x000e680000300800 */
[----:B------:R1:W-:Y:S04]  /*56f20*/  LDGSTS.E [R3+0x30004], desc[UR60][R108.64], P0 ;  /* 0x300040006c037fae */ /* 0x0003e8000812187c */
[----:B------:R1:W-:Y:S04]  /*56f30*/  LDGSTS.E [R3+0x34004], desc[UR60][R112.64], P0 ;  /* 0x3400400070037fae */ /* 0x0003e8000812187c */
[----:B------:R-:W2:Y:S04]  /*56f40*/  LDL.LU R109, [R1+0x2488] ;  /* 0x00248800016d7983 */ /* 0x000ea80000300800 */
[----:B------:R-:W2:Y:S04]  /*56f50*/  LDL.LU R112, [R1+0x247c] ;  /* 0x00247c0001707983 */ /* 0x000ea80000300800 */
[----:B------:R-:W2:Y:S04]  /*56f60*/  LDL.LU R110, [R1+0x2484] ;  /* 0x00248400016e7983 */ /* 0x000ea80000300800 */
[----:B---3--:R-:W3:Y:S01]  /*56f70*/  LDL.LU R7, [R1+0x2490] ;  /* 0x0024900001077983 */ /* 0x008ee20000300800 */
[----:B----4-:R-:W-:-:S05]  /*56f80*/  IADD3 R9, P1, R9, R4, RZ ;  /* 0x0000000409097210 */ /* 0x010fca0007f3e0ff */
[----:B------:R-:W-:Y:S01]  /*56f90*/  STL [R1+0x2468], R9 ;  /* 0x0024680901007387 */ /* 0x000fe20000100800 */
[----:B------:R-:W-:-:S05]  /*56fa0*/  IADD3.X R104, R104, R0, RZ, P1, !PT ;  /* 0x0000000068687210 */ /* 0x000fca0000ffe4ff */
[----:B------:R4:W-:Y:S01]  /*56fb0*/  STL [R1+0x2464], R104 ;  /* 0x0024646801007387 */ /* 0x0009e20000100800 */
[----:B--2---:R-:W-:Y:S02]  /*56fc0*/  IMAD.MOV.U32 R105, RZ, RZ, R104 ;  /* 0x000000ffff697224 */ /* 0x004fe400078e0068 */
[----:B----4-:R-:W-:Y:S02]  /*56fd0*/  IMAD.MOV.U32 R104, RZ, RZ, R9 ;  /* 0x000000ffff687224 */ /* 0x010fe400078e0009 */
[----:B------:R-:W2:Y:S01]  /*56fe0*/  LDL.LU R9, [R1+0x248c] ;  /* 0x00248c0001097983 */ /* 0x000ea20000300800 */
[----:B------:R-:W-:-:S03]  /*56ff0*/  UISETP.GT.AND UP1, UPT, UR6, 0x7e, UPT ;  /* 0x0000007e0600788c */ /* 0x000fc6000bf24270 */
[----:B------:R-:W4:Y:S01]  /*57000*/  LDL.LU R108, [R1+0x2494] ;  /* 0x00249400016c7983 */ /* 0x000f220000300800 */
[----:B------:R-:W-:-:S03]  /*57010*/  USEL UR4, URZ, 0x4, !UP1 ;  /* 0x000000043f047887 */ /* 0x000fc6000c800000 */
[----:B------:R-:W-:Y:S01]  /*57020*/  LDGSTS.E [R3+0x38004], desc[UR60][R104.64], P0 ;  /* 0x3800400068037fae */ /* 0x000fe2000812187c */
[----:B------:R-:W-:-:S03]  /*57030*/  USEL UR4, UR4, URZ, !UP0 ;  /* 0x0000003f04047287 */ /* 0x000fc6000c000000 */
[----:B------:R-:W4:Y:S03]  /*57040*/  LDL.LU R107, [R1+0x2498] ;  /* 0x00249800016b7983 */ /* 0x000f260000300800 */
[----:B------:R-:W-:Y:S02]  /*57050*/  ISETP.NE.U32.AND P1, PT, RZ, UR4, PT ;  /* 0x00000004ff007c0c */ /* 0x000fe4000bf25070 */
[-C--:B------:R-:W-:Y:S01]  /*57060*/  IADD3 R103, P2, R103, R4.reuse, RZ ;  /* 0x0000000467677210 */ /* 0x080fe20007f5e0ff */
[----:B------:R-:W4:Y:S01]  /*57070*/  LDL.LU R105, [R1+0x249c] ;  /* 0x00249c0001697983 */ /* 0x000f220000300800 */
[----:B------:R-:W-:-:S03]  /*57080*/  IADD3 R11, P3, R11, R4, RZ ;  /* 0x000000040b0b7210 */ /* 0x000fc60007f7e0ff */
[----:B------:R-:W4:Y:S01]  /*57090*/  LDL.LU R104, [R1+0x24a0] ;  /* 0x0024a00001687983 */ /* 0x000f220000300800 */
[----:B------:R-:W-:-:S03]  /*570a0*/  IMAD.X R106, R106, 0x1, R0, P2 ;  /* 0x000000016a6a7824 */ /* 0x000fc600010e0600 */
[----:B------:R1:W-:Y:S01]  /*570b0*/  STL [R1+0x2470], R103 ;  /* 0x0024706701007387 */ /* 0x0003e20000100800 */
[----:B------:R-:W-:-:S03]  /*570c0*/  IMAD.X R102, R102, 0x1, R0, P3 ;  /* 0x0000000166667824 */ /* 0x000fc600018e0600 */
[----:B------:R1:W-:Y:S01]  /*570d0*/  STL [R1+0x246c], R106 ;  /* 0x00246c6a01007387 */ /* 0x0003e20000100800 */
[----:B------:R-:W-:Y:S01]  /*570e0*/  IMAD.MOV.U32 R114, RZ, RZ, R103 ;  /* 0x000000ffff727224 */ /* 0x000fe200078e0067 */
[----:B------:R-:W-:Y:S02]  /*570f0*/  MOV R115, R106 ;  /* 0x0000006a00737202 */ /* 0x000fe40000000f00 */
[----:B------:R-:W-:Y:S01]  /*57100*/  STL [R1+0x2478], R11 ;  /* 0x0024780b01007387 */ /* 0x000fe20000100800 */
[----:B-1----:R-:W-:-:S03]  /*57110*/  IMAD.MOV.U32 R103, RZ, RZ, R102 ;  /* 0x000000ffff677224 */ /* 0x002fc600078e0066 */
[----:B------:R1:W-:Y:S04]  /*57120*/  STL [R1+0x2474], R102 ;  /* 0x0024746601007387 */ /* 0x0003e80000100800 */
[----:B------:R-:W-:Y:S04]  /*57130*/  LDGSTS.E [R3+0x3c004], desc[UR60][R114.64], P0 ;  /* 0x3c00400072037fae */ /* 0x000fe8000812187c */
[----:B------:R-:W4:Y:S01]  /*57140*/  LDL.LU R106, [R1+0x24a4] ;  /* 0x0024a400016a7983 */ /* 0x000f220000300800 */
[----:B-1----:R-:W-:-:S05]  /*57150*/  IMAD.MOV.U32 R102, RZ, RZ, R11 ;  /* 0x000000ffff667224 */ /* 0x002fca00078e000b */
[----:B------:R-:W-:Y:S04]  /*57160*/  LDGSTS.E [R3+0x30008], desc[UR60][R102.64], P1 ;  /* 0x3000800066037fae */ /* 0x000fe8000892187c */
[----:B------:R-:W4:Y:S04]  /*57170*/  LDL.LU R103, [R1+0x24a8] ;  /* 0x0024a80001677983 */ /* 0x000f280000300800 */
[----:B------:R-:W4:Y:S04]  /*57180*/  LDL.LU R102, [R1+0x24ac] ;  /* 0x0024ac0001667983 */ /* 0x000f280000300800 */
[----:B------:R-:W4:Y:S01]  /*57190*/  LDL.LU R11, [R1+0x24b0] ;  /* 0x0024b000010b7983 */ /* 0x000f220000300800 */
[----:B------:R-:W-:-:S05]  /*571a0*/  IADD3 R111, P0, R111, R4, RZ ;  /* 0x000000046f6f7210 */ /* 0x000fca0007f1e0ff */
[----:B------:R-:W-:Y:S01]  /*571b0*/  STL [R1+0x2480], R111 ;  /* 0x0024806f01007387 */ /* 0x000fe20000100800 */
[----:B------:R-:W-:Y:S01]  /*571c0*/  IADD3 R109, P2, R109, R4, RZ ;  /* 0x000000046d6d7210 */ /* 0x000fe20007f5e0ff */
[----:B------:R-:W-:-:S04]  /*571d0*/  IMAD.X R112, R112, 0x1, R0, P0 ;  /* 0x0000000170707824 */ /* 0x000fc800000e0600 */
[----:B------:R-:W-:Y:S01]  /*571e0*/  IMAD.X R110, R110, 0x1, R0, P2 ;  /* 0x000000016e6e7824 */ /* 0x000fe200010e0600 */
[----:B------:R1:W-:Y:S01]  /*571f0*/  STL [R1+0x247c], R112 ;  /* 0x00247c7001007387 */ /* 0x0003e20000100800 */
[----:B------:R-:W-:Y:S01]  /*57200*/  IMAD.MOV.U32 R113, RZ, RZ, R112 ;  /* 0x000000ffff717224 */ /* 0x000fe200078e0070 */
[----:B---3--:R-:W-:Y:S02]  /*57210*/  IADD3 R7, P0, R7, R4, RZ ;  /* 0x0000000407077210 */ /* 0x008fe40007f1e0ff */
[----:B------:R-:W-:Y:S04]  /*57220*/  STL [R1+0x2488], R109 ;  /* 0x0024886d01007387 */ /* 0x000fe80000100800 */
[----:B------:R3:W-:Y:S01]  /*57230*/  STL [R1+0x2484], R110 ;  /* 0x0024846e01007387 */ /* 0x0007e20000100800 */
[----:B-1----:R-:W-:Y:S01]  /*57240*/  MOV R112, R111 ;  /* 0x0000006f00707202 */ /* 0x002fe20000000f00 */
[----:B------:R-:W-:-:S02]  /*57250*/  IMAD.MOV.U32 R111, RZ, RZ, R110 ;  /* 0x000000ffff6f7224 */ /* 0x000fc400078e006e */
[----:B------:R-:W-:Y:S04]  /*57260*/  STL [R1+0x2490], R7 ;  /* 0x0024900701007387 */ /* 0x000fe80000100800 */
[----:B------:R-:W-:Y:S01]  /*57270*/  LDGSTS.E [R3+0x34008], desc[UR60][R112.64], P1 ;  /* 0x3400800070037fae */ /* 0x000fe2000892187c */
[----:B---3--:R-:W-:-:S05]  /*57280*/  IMAD.MOV.U32 R110, RZ, RZ, R109 ;  /* 0x000000ffff6e7224 */ /* 0x008fca00078e006d */
[----:B------:R1:W-:Y:S02]  /*57290*/  LDGSTS.E [R3+0x38008], desc[UR60][R110.64], P1 ;  /* 0x380080006e037fae */ /* 0x0003e4000892187c */
[----:B-1----:R-:W-:Y:S02]  /*572a0*/  IMAD.MOV.U32 R110, RZ, RZ, R7 ;  /* 0x000000ffff6e7224 */ /* 0x002fe400078e0007 */
[----:B--2---:R-:W-:-:S04]  /*572b0*/  IMAD.X R9, R9, 0x1, R0, P0 ;  /* 0x0000000109097824 */ /* 0x004fc800000e0600 */
[----:B------:R-:W-:Y:S01]  /*572c0*/  IMAD.MOV.U32 R111, RZ, RZ, R9 ;  /* 0x000000ffff6f7224 */ /* 0x000fe200078e0009 */
[----:B------:R1:W-:Y:S01]  /*572d0*/  STL [R1+0x248c], R9 ;  /* 0x00248c0901007387 */ /* 0x0003e20000100800 */
[----:B------:R-:W-:-:S03]  /*572e0*/  UISETP.GT.AND UP1, UPT, UR6, 0x7f, UPT ;  /* 0x0000007f0600788c */ /* 0x000fc6000bf24270 */
[----:B------:R-:W-:Y:S04]  /*572f0*/  LDGSTS.E [R3+0x3c008], desc[UR60][R110.64], P1 ;  /* 0x3c0080006e037fae */ /* 0x000fe8000892187c */
[----:B-1----:R-:W2:Y:S04]  /*57300*/  LDL.LU R9, [R1+0x24b4] ;  /* 0x0024b40001097983 */ /* 0x002ea80000300800 */
[----:B------:R-:W3:Y:S01]  /*57310*/  LDL.LU R7, [R1+0x24b8] ;  /* 0x0024b80001077983 */ /* 0x000ee20000300800 */
[----:B------:R-:W-:-:S04]  /*57320*/  USEL UR4, URZ, 0x4, !UP1 ;  /* 0x000000043f047887 */ /* 0x000fc8000c800000 */
[----:B------:R-:W-:Y:S01]  /*57330*/  USEL UR4, UR4, URZ, !UP0 ;  /* 0x0000003f04047287 */ /* 0x000fe2000c000000 */
[-C--:B----4-:R-:W-:Y:S02]  /*57340*/  IADD3 R107, P1, R107, R4.reuse, RZ ;  /* 0x000000046b6b7210 */ /* 0x090fe40007f3e0ff */
[----:B------:R-:W-:-:S03]  /*57350*/  IADD3 R104, P2, R104, R4, RZ ;  /* 0x0000000468687210 */ /* 0x000fc60007f5e0ff */
[----:B------:R-:W-:Y:S02]  /*57360*/  ISETP.NE.U32.AND P0, PT, RZ, UR4, PT ;  /* 0x00000004ff007c0c */ /* 0x000fe4000bf05070 */
[----:B------:R-:W-:Y:S01]  /*57370*/  IADD3.X R108, R108, R0, RZ, P1, !PT ;  /* 0x000000006c6c7210 */ /* 0x000fe20000ffe4ff */
[----:B------:R-:W-:Y:S01]  /*57380*/  IMAD.X R105, R105, 0x1, R0, P2 ;  /* 0x0000000169697824 */ /* 0x000fe200010e0600 */
[----:B------:R-:W-:Y:S03]  /*57390*/  STL [R1+0x2498], R107 ;  /* 0x0024986b01007387 */ /* 0x000fe60000100800 */
[----:B------:R-:W-:Y:S01]  /*573a0*/  IMAD.MOV.U32 R109, RZ, RZ, R108 ;  /* 0x000000ffff6d7224 */ /* 0x000fe200078e006c */
[----:B------:R1:W-:Y:S04]  /*573b0*/  STL [R1+0x2494], R108 ;  /* 0x0024946c01007387 */ /* 0x0003e80000100800 */
[----:B------:R-:W-:Y:S04]  /*573c0*/  STL [R1+0x24a0], R104 ;  /* 0x0024a06801007387 */ /* 0x000fe80000100800 */
[----:B------:R4:W-:Y:S01]  /*573d0*/  STL [R1+0x249c], R105 ;  /* 0x00249c6901007387 */ /* 0x0009e20000100800 */
[----:B-1----:R-:W-:-:S03]  /*573e0*/  IMAD.MOV.U32 R108, RZ, RZ, R107 ;  /* 0x000000ffff6c7224 */ /* 0x002fc600078e006b */
[----:B------:R-:W2:Y:S04]  /*573f0*/  LDL.LU.64 R124, [R1+0x1408] ;  /* 0x00140800017c7983 */ /* 0x000ea80000300a00 */
[----:B------:R-:W-:Y:S04]  /*57400*/  LDGSTS.E [R3+0x3000c], desc[UR60][R108.64], P0 ;  /* 0x3000c0006c037fae */ /* 0x000fe8000812187c */
[----:B------:R-:W-:Y:S01]  /*57410*/  LDGSTS.E [R3+0x3400c], desc[UR60][R104.64], P0 ;  /* 0x3400c00068037fae */ /* 0x000fe2000812187c */
[----:B------:R-:W-:-:S03]  /*57420*/  IADD3 R103, P1, R103, R4, RZ ;  /* 0x0000000467677210 */ /* 0x000fc60007f3e0ff */
[----:B----4-:R-:W4:Y:S02]  /*57430*/  LDL.LU.64 R104, [R1+0x13c8] ;  /* 0x0013c80001687983 */ /* 0x010f240000300a00 */
[--C-:B------:R-:W-:Y:S01]  /*57440*/  IMAD.X R106, R106, 0x1, R0.reuse, P1 ;  /* 0x000000016a6a7824 */ /* 0x100fe200008e0600 */
[----:B------:R-:W-:Y:S01]  /*57450*/  IADD3 R11, P2, R11, R4, RZ ;  /* 0x000000040b0b7210 */ /* 0x000fe20007f5e0ff */
[----:B------:R-:W-:Y:S03]  /*57460*/  STL [R1+0x24a8], R103 ;  /* 0x0024a86701007387 */ /* 0x000fe60000100800 */
[----:B------:R-:W-:Y:S01]  /*57470*/  MOV R107, R106 ;  /* 0x0000006a006b7202 */ /* 0x000fe20000000f00 */
[----:B------:R-:W-:Y:S01]  /*57480*/  IMAD.X R102, R102, 0x1, R0, P2 ;  /* 0x0000000166667824 */ /* 0x000fe200010e0600 */
[----:B------:R1:W-:Y:S04]  /*57490*/  STL [R1+0x24a4], R106 ;  /* 0x0024a46a01007387 */ /* 0x0003e80000100800 */
[----:B------:R-:W-:Y:S04]  /*574a0*/  STL [R1+0x24b0], R11 ;  /* 0x0024b00b01007387 */ /* 0x000fe80000100800 */
[----:B------:R1:W-:Y:S02]  /*574b0*/  STL [R1+0x24ac], R102 ;  /* 0x0024ac6601007387 */ /* 0x0003e40000100800 */
[----:B-1----:R-:W-:-:S02]  /*574c0*/  IMAD.MOV.U32 R106, RZ, RZ, R103 ;  /* 0x000000ffff6a7224 */ /* 0x002fc400078e0067 */
[----:B------:R-:W-:Y:S01]  /*574d0*/  IMAD.MOV.U32 R103, RZ, RZ, R102 ;  /* 0x000000ffff677224 */ /* 0x000fe200078e0066 */
[----:B------:R-:W4:Y:S01]  /*574e0*/  LDL.LU.64 R110, [R1+0x1388] ;  /* 0x00138800016e7983 */ /* 0x000f220000300a00 */
[----:B------:R-:W-:-:S03]  /*574f0*/  IMAD.SHL.U32 R5, R5, 0x80, RZ ;  /* 0x0000008005057824 */ /* 0x000fc600078e00ff */
[----:B------:R-:W-:Y:S01]  /*57500*/  LDGSTS.E [R3+0x3800c], desc[UR60][R106.64], P0 ;  /* 0x3800c0006a037fae */ /* 0x000fe2000812187c */
[----:B------:R-:W-:Y:S01]  /*57510*/  IMAD.MOV.U32 R102, RZ, RZ, R11 ;  /* 0x000000ffff667224 */ /* 0x000fe200078e000b */
[----:B------:R-:W-:Y:S02]  /*57520*/  PLOP3.LUT P1, PT, PT, PT, UP0, 0x80, 0x0 ;  /* 0x000000000000781c */ /* 0x000fe40003f2f008 */
[----:B------:R-:W4:Y:S04]  /*57530*/  LDL.LU.64 R122, [R1+0x1348] ;  /* 0x00134800017a7983 */ /* 0x000f280000300a00 */
[----:B------:R1:W-:Y:S01]  /*57540*/  LDGSTS.E [R3+0x3c00c], desc[UR60][R102.64], P0 ;  /* 0x3c00c00066037fae */ /* 0x0003e2000812187c */
[----:B------:R-:W-:Y:S01]  /*57550*/  ISETP.GE.AND P0, PT, R10, UR6, PT ;  /* 0x000000060a007c0c */ /* 0x000fe2000bf06270 */
[----:B------:R-:W-:-:S02]  /*57560*/  IMAD.SHL.U32 R5, R5, 0x4, RZ ;  /* 0x0000000405057824 */ /* 0x000fc400078e00ff */
[----:B------:R-:W4:Y:S04]  /*57570*/  LDL.LU.64 R114, [R1+0x1308] ;  /* 0x0013080001727983 */ /* 0x000f280000300a00 */
[----:B------:R-:W4:Y:S01]  /*57580*/  LDL.LU.64 R120, [R1+0x12c8] ;  /* 0x0012c80001787983 */ /* 0x000f220000300a00 */
[----:B-1----:R-:W-:Y:S01]  /*57590*/  SEL R3, RZ, 0x4, P0 ;  /* 0x00000004ff037807 */ /* 0x002fe20000000000 */
[----:B------:R-:W-:Y:S02]  /*575a0*/  ULEA UR4, UR7, UR59, 0x11 ;  /* 0x0000003b07047291 */ /* 0x000fe4000f8e883f */
[----:B------:R-:W0:Y:S01]  /*575b0*/  LDGDEPBAR ;  /* 0x00000000000079af */ /* 0x000e220000000000 */
[----:B------:R-:W-:Y:S02]  /*575c0*/  SEL R3, R3, RZ, !P1 ;  /* 0x000000ff03037207 */ /* 0x000fe40004800000 */
[----:B---3--:R-:W-:-:S05]  /*575d0*/  IADD3 R7, P1, R7, R5, RZ ;  /* 0x0000000507077210 */ /* 0x008fca0007f3e0ff */
[----:B--2---:R-:W-:Y:S01]  /*575e0*/  IMAD.X R9, R9, 0x1, R2, P1 ;  /* 0x0000000109097824 */ /* 0x004fe200008e0602 */
[----:B------:R1:W-:Y:S04]  /*575f0*/  STL [R1+0x24b8], R7 ;  /* 0x0024b80701007387 */ /* 0x0003e80000100800 */
[----:B------:R-:W-:Y:S04]  /*57600*/  STL [R1+0x24b4], R9 ;  /* 0x0024b40901007387 */ /* 0x000fe80000100800 */
[----:B------:R-:W2:Y:S04]  /*57610*/  LDL.LU.64 R106, [R1+0x1288] ;  /* 0x00128800016a7983 */ /* 0x000ea80000300a00 */
[----:B------:R-:W3:Y:S04]  /*57620*/  LDL.LU.64 R118, [R1+0x1248] ;  /* 0x0012480001767983 */ /* 0x000ee80000300a00 */
[----:B------:R-:W3:Y:S04]  /*57630*/  LDL.LU.64 R116, [R1+0x1208] ;  /* 0x0012080001747983 */ /* 0x000ee80000300a00 */
[----:B------:R-:W3:Y:S04]  /*57640*/  LDL.LU.64 R102, [R1+0x11c8] ;  /* 0x0011c80001667983 */ /* 0x000ee80000300a00 */
[----:B------:R-:W3:Y:S04]  /*57650*/  LDL.LU.64 R112, [R1+0x1188] ;  /* 0x0011880001707983 */ /* 0x000ee80000300a00 */
[----:B------:R-:W3:Y:S01]  /*57660*/  LDL.LU.64 R108, [R1+0x1148] ;  /* 0x00114800016c7983 */ /* 0x000ee20000300a00 */
[----:B------:R-:W-:Y:S01]  /*57670*/  ISETP.NE.U32.AND P0, PT, R3, RZ, PT ;  /* 0x000000ff0300720c */ /* 0x000fe20003f05070 */
[----:B------:R-:W-:Y:S01]  /*57680*/  IMAD.U32 R3, RZ, RZ, UR4 ;  /* 0x00000004ff037e24 */ /* 0x000fe2000f8e00ff */
[----:B------:R-:W-:Y:S01]  /*57690*/  MOV R10, R7 ;  /* 0x00000007000a7202 */ /* 0x000fe20000000f00 */
[----:B------:R-:W-:-:S03]  /*576a0*/  IMAD.MOV.U32 R11, RZ, RZ, R9 ;  /* 0x000000ffff0b7224 */ /* 0x000fc600078e0009 */
[----:B------:R-:W-:-:S07]  /*576b0*/  IADD3 R3, R6, 0x100000, R3 ;  /* 0x0010000006037810 */ /* 0x000fce0007ffe003 */
[----:B------:R1:W-:Y:S02]  /*576c0*/  LDGSTS.E [R3+-0x40000], desc[UR60][R10.64], P0 ;  /* 0xc00000000a037fae */ /* 0x0003e4000812187c */
[----:B-1----:R-:W-:-:S05]  /*576d0*/  IADD3 R10, P1, R124, R5, RZ ;  /* 0x000000057c0a7210 */ /* 0x002fca0007f3e0ff */
[----:B------:R-:W-:Y:S01]  /*576e0*/  IMAD.X R7, R125, 0x1, R2, P1 ;  /* 0x000000017d077824 */ /* 0x000fe200008e0602 */
[----:B----4-:R-:W-:-:S05]  /*576f0*/  IADD3 R151, P1, R104, R5, RZ ;  /* 0x0000000568977210 */ /* 0x010fca0007f3e0ff */
[----:B------:R-:W-:Y:S02]  /*57700*/  IMAD.X R154, R105, 0x1, R2, P1 ;  /* 0x00000001699a7824 */ /* 0x000fe400008e0602 */
[----:B------:R-:W4:Y:S01]  /*57710*/  LDL.LU.64 R104, [R1+0x1108] ;  /* 0x0011080001687983 */ /* 0x000f220000300a00 */
[----:B------:R-:W-:-:S05]  /*57720*/  IADD3 R150, P1, R110, R5, RZ ;  /* 0x000000056e967210 */ /* 0x000fca0007f3e0ff */
[----:B------:R-:W-:Y:S02]  /*57730*/  IMAD.X R156, R111, 0x1, R2, P1 ;  /* 0x000000016f9c7824 */ /* 0x000fe400008e0602 */
[----:B------:R-:W4:Y:S01]  /*57740*/  LDL.LU.64 R110, [R1+0x10c8] ;  /* 0x0010c800016e7983 */ /* 0x000f220000300a00 */
[----:B------:R-:W-:-:S05]  /*57750*/  IADD3 R149, P1, R122, R5, RZ ;  /* 0x000000057a957210 */ /* 0x000fca0007f3e0ff */
[----:B------:R-:W-:Y:S01]  /*57760*/  IMAD.X R159, R123, 0x1, R2, P1 ;  /* 0x000000017b9f7824 */ /* 0x000fe200008e0602 */
[----:B------:R-:W-:-:S04]  /*57770*/  IADD3 R148, P1, R114, R5, RZ ;  /* 0x0000000572947210 */ /* 0x000fc80007f3e0ff */
[----:B------:R-:W-:Y:S02]  /*57780*/  IADD3.X R252, R115, R2, RZ, P1, !PT ;  /* 0x0000000273fc7210 */ /* 0x000fe40000ffe4ff */
[-C--:B------:R-:W-:Y:S01]  /*57790*/  IADD3 R146, P1, R120, R5.reuse, RZ ;  /* 0x0000000578927210 */ /* 0x080fe20007f3e0ff */
[----:B------:R-:W4:Y:S04]  /*577a0*/  LDL.LU.64 R114, [R1+0x1088] ;  /* 0x0010880001727983 */ /* 0x000f280000300a00 */
[----:B------:R-:W-:Y:S01]  /*577b0*/  IMAD.X R147, R121, 0x1, R2, P1 ;  /* 0x0000000179937824 */ /* 0x000fe200008e0602 */
[----:B--2---:R-:W-:-:S05]  /*577c0*/  IADD3 R144, P1, R106, R5, RZ ;  /* 0x000000056a907210 */ /* 0x004fca0007f3e0ff */
[--C-:B------:R-:W-:Y:S01]  /*577d0*/  IMAD.X R145, R107, 0x1, R2.reuse, P1 ;  /* 0x000000016b917824 */ /* 0x100fe200008e0602 */
[-C--:B---3--:R-:W-:Y:S01]  /*577e0*/  IADD3 R142, P1, R118, R5.reuse, RZ ;  /* 0x00000005768e7210 */ /* 0x088fe20007f3e0ff */
[----:B------:R-:W2:Y:S04]  /*577f0*/  LDL.LU.64 R106, [R1+0x1048] ;  /* 0x00104800016a7983 */ /* 0x000ea80000300a00 */
[----:B------:R-:W-:Y:S01]  /*57800*/  IMAD.X R143, R119, 0x1, R2, P1 ;  /* 0x00000001778f7824 */ /* 0x000fe200008e0602 */
[----:B------:R-:W-:-:S05]  /*57810*/  IADD3 R140, P1, R116, R5, RZ ;  /* 0x00000005748c7210 */ /* 0x000fca0007f3e0ff */
[----:B------:R-:W-:Y:S01]  /*57820*/  IMAD.X R141, R117, 0x1, R2, P1 ;  /* 0x00000001758d7824 */ /* 0x000fe200008e0602 */
[----:B------:R-:W-:-:S05]  /*57830*/  IADD3 R138, P1, R102, R5, RZ ;  /* 0x00000005668a7210 */ /* 0x000fca0007f3e0ff */
[----:B------:R-:W-:Y:S02]  /*57840*/  IMAD.X R139, R103, 0x1, R2, P1 ;  /* 0x00000001678b7824 */ /* 0x000fe400008e0602 */
[----:B------:R-:W3:Y:S01]  /*57850*/  LDL.LU.64 R102, [R1+0x1008] ;  /* 0x0010080001667983 */ /* 0x000ee20000300a00 */
[----:B------:R-:W-:-:S04]  /*57860*/  IADD3 R136, P1, R112, R5, RZ ;  /* 0x0000000570887210 */ /* 0x000fc80007f3e0ff */
[----:B------:R-:W-:Y:S02]  /*57870*/  IADD3.X R137, R113, R2, RZ, P1, !PT ;  /* 0x0000000271897210 */ /* 0x000fe40000ffe4ff */
[----:B------:R-:W-:-:S05]  /*57880*/  IADD3 R112, P1, R108, R5, RZ ;  /* 0x000000056c707210 */ /* 0x000fca0007f3e0ff */
[----:B------:R-:W-:Y:S02]  /*57890*/  IMAD.X R113, R109, 0x1, R2, P1 ;  /* 0x000000016d717824 */ /* 0x000fe400008e0602 */
[----:B------:R-:W3:Y:S01]  /*578a0*/  LDL.LU.64 R108, [R1+0xfc8] ;  /* 0x000fc800016c7983 */ /* 0x000ee20000300a00 */
[----:B----4-:R-:W-:-:S05]  /*578b0*/  IADD3 R134, P1, R104, R5, RZ ;  /* 0x0000000568867210 */ /* 0x010fca0007f3e0ff */
[----:B------:R-:W-:Y:S01]  /*578c0*/  IMAD.X R135, R105, 0x1, R2, P1 ;  /* 0x0000000169877824 */ /* 0x000fe200008e0602 */
[----:B------:R-:W-:-:S05]  /*578d0*/  IADD3 R104, P1, R110, R5, RZ ;  /* 0x000000056e687210 */ /* 0x000fca0007f3e0ff */
[----:B------:R-:W-:Y:S02]  /*578e0*/  IMAD.X R105, R111, 0x1, R2, P1 ;  /* 0x000000016f697824 */ /* 0x000fe400008e0602 */
[----:B------:R-:W4:Y:S04]  /*578f0*/  LDL.LU.64 R110, [R1+0xf88] ;  /* 0x000f8800016e7983 */ /* 0x000f280000300a00 */
[----:B------:R-:W4:Y:S04]  /*57900*/  LDL.LU.64 R128, [R1+0xf48] ;  /* 0x000f480001807983 */ /* 0x000f280000300a00 */
[----:B------:R-:W4:Y:S01]  /*57910*/  LDL.LU.64 R118, [R1+0xf08] ;  /* 0x000f080001767983 */ /* 0x000f220000300a00 */
[----:B------:R-:W-:-:S03]  /*57920*/  IADD3 R132, P1, R114, R5, RZ ;  /* 0x0000000572847210 */ /* 0x000fc60007f3e0ff */
[----:B------:R-:W4:Y:S02]  /*57930*/  LDL.LU.64 R116, [R1+0xec8] ;  /* 0x000ec80001747983 */ /* 0x000f240000300a00 */
[----:B------:R-:W-:Y:S01]  /*57940*/  IMAD.X R133, R115, 0x1, R2, P1 ;  /* 0x0000000173857824 */ /* 0x000fe200008e0602 */
[----:B--2---:R-:W-:-:S05]  /*57950*/  IADD3 R122, P1, R106, R5, RZ ;  /* 0x000000056a7a7210 */ /* 0x004fca0007f3e0ff */
[----:B------:R-:W-:Y:S01]  /*57960*/  IMAD.X R123, R107, 0x1, R2, P1 ;  /* 0x000000016b7b7824 */ /* 0x000fe200008e0602 */
[----:B---3--:R-:W-:-:S04]  /*57970*/  IADD3 R120, P1, R102, R5, RZ ;  /* 0x0000000566787210 */ /* 0x008fc80007f3e0ff */
[----:B------:R-:W-:Y:S02]  /*57980*/  IADD3.X R121, R103, R2, RZ, P1, !PT ;  /* 0x0000000267797210 */ /* 0x000fe40000ffe4ff */
[----:B------:R-:W2:Y:S04]  /*57990*/  LDL.LU.64 R102, [R1+0xe88] ;  /* 0x000e880001667983 */ /* 0x000ea80000300a00 */
[----:B------:R-:W3:Y:S01]  /*579a0*/  LDL.LU.64 R126, [R1+0xe48] ;  /* 0x000e4800017e7983 */ /* 0x000ee20000300a00 */
[----:B------:R-:W-:-:S03]  /*579b0*/  IADD3 R106, P1, R108, R5, RZ ;  /* 0x000000056c6a7210 */ /* 0x000fc60007f3e0ff */
[----:B------:R-:W3:Y:S02]  /*579c0*/  LDL.LU.64 R114, [R1+0xe18] ;  /* 0x000e180001727983 */ /* 0x000ee40000300a00 */
[----:B------:R-:W-:Y:S02]  /*579d0*/  IMAD.X R107, R109, 0x1, R2, P1 ;  /* 0x000000016d6b7824 */ /* 0x000fe400008e0602 */
[----:B------:R-:W3:Y:S04]  /*579e0*/  LDL.LU.64 R108, [R1+0xe10] ;  /* 0x000e1000016c7983 */ /* 0x000ee80000300a00 */
[----:B------:R-:W3:Y:S04]  /*579f0*/  LDL.LU.64 R124, [R1+0xe08] ;  /* 0x000e0800017c7983 */ /* 0x000ee80000300a00 */
[----:B------:R-:W3:Y:S01]  /*57a00*/  LDL.LU.64 R152, [R1+0xe00] ;  /* 0x000e000001987983 */ /* 0x000ee20000300a00 */
[----:B----4-:R-:W-:-:S05]  /*57a10*/  IADD3 R130, P1, R110, R5, RZ ;  /* 0x000000056e827210 */ /* 0x010fca0007f3e0ff */
[----:B------:R-:W-:Y:S01]  /*57a20*/  IMAD.X R131, R111, 0x1, R2, P1 ;  /* 0x000000016f837824 */ /* 0x000fe200008e0602 */
[----:B------:R-:W-:-:S05]  /*57a30*/  IADD3 R110, P1, R128, R5, RZ ;  /* 0x00000005806e7210 */ /* 0x000fca0007f3e0ff */
[----:B------:R-:W-:Y:S01]  /*57a40*/  IMAD.X R111, R129, 0x1, R2, P1 ;  /* 0x00000001816f7824 */ /* 0x000fe200008e0602 */
[----:B------:R-:W-:-:S05]  /*57a50*/  IADD3 R128, P1, R118, R5, RZ ;  /* 0x0000000576807210 */ /* 0x000fca0007f3e0ff */
[----:B------:R-:W-:Y:S01]  /*57a60*/  IMAD.X R129, R119, 0x1, R2, P1 ;  /* 0x0000000177817824 */ /* 0x000fe200008e0602 */
[----:B------:R-:W-:-:S05]  /*57a70*/  IADD3 R118, P1, R116, R5, RZ ;  /* 0x0000000574767210 */ /* 0x000fca0007f3e0ff */
[----:B------:R-:W-:Y:S02]  /*57a80*/  IMAD.X R119, R117, 0x1, R2, P1 ;  /* 0x0000000175777824 */ /* 0x000fe400008e0602 */
[----:B------:R-:W-:Y:S02]  /*57a90*/  IMAD.MOV.U32 R11, RZ, RZ, R7 ;  /* 0x000000ffff0b7224 */ /* 0x000fe400078e0007 */
[----:B------:R-:W-:Y:S02]  /*57aa0*/  IMAD.MOV.U32 R155, RZ, RZ, R154 ;  /* 0x000000ffff9b7224 */ /* 0x000fe400078e009a */
[----:B------:R-:W-:Y:S01]  /*57ab0*/  IMAD.MOV.U32 R154, RZ, RZ, R151 ;  /* 0x000000ffff9a7224 */ /* 0x000fe200078e0097 */
[----:B------:R-:W-:Y:S01]  /*57ac0*/  LDGSTS.E [R3+-0x3fc00], desc[UR60][R10.64], P0 ;  /* 0xc04000000a037fae */ /* 0x000fe2000812187c */
[----:B------:R-:W-:-:S03]  /*57ad0*/  IMAD.MOV.U32 R151, RZ, RZ, R159 ;  /* 0x000000ffff977224 */ /* 0x000fc600078e009f */
[----:B------:R1:W-:Y:S04]  /*57ae0*/  STL.64 [R1+0x1408], R10 ;  /* 0x0014080a01007387 */ /* 0x0003e80000100a00 */
[----:B------:R-:W-:Y:S04]  /*57af0*/  STL.64 [R1+0x13c8], R154 ;  /* 0x0013c89a01007387 */ /* 0x000fe80000100a00 */
[----:B------:R-:W-:Y:S01]  /*57b00*/  LDGSTS.E [R3+-0x3f800], desc[UR60][R154.64], P0 ;  /* 0xc08000009a037fae */ /* 0x000fe2000812187c */
[----:B--2---:R-:W-:-:S04]  /*57b10*/  IADD3 R116, P1, R102, R5, RZ ;  /* 0x0000000566747210 */ /* 0x004fc80007f3e0ff */
[----:B------:R-:W-:Y:S02]  /*57b20*/  IADD3.X R117, R103, R2, RZ, P1, !PT ;  /* 0x0000000267757210 */ /* 0x000fe40000ffe4ff */
[----:B---3--:R-:W-:-:S05]  /*57b30*/  IADD3 R102, P1, R126, R5, RZ ;  /* 0x000000057e667210 */ /* 0x008fca0007f3e0ff */
[----:B------:R-:W-:Y:S01]  /*57b40*/  IMAD.X R103, R127, 0x1, R2, P1 ;  /* 0x000000017f677824 */ /* 0x000fe200008e0602 */
[----:B------:R-:W-:-:S05]  /*57b50*/  IADD3 R126, P1, R114, R5, RZ ;  /* 0x00000005727e7210 */ /* 0x000fca0007f3e0ff */
[----:B------:R-:W-:Y:S01]  /*57b60*/  IMAD.X R127, R115, 0x1, R2, P1 ;  /* 0x00000001737f7824 */ /* 0x000fe200008e0602 */
[----:B------:R-:W-:-:S05]  /*57b70*/  IADD3 R114, P1, R108, R5, RZ ;  /* 0x000000056c727210 */ /* 0x000fca0007f3e0ff */
[----:B------:R-:W-:Y:S01]  /*57b80*/  IMAD.X R115, R109, 0x1, R2, P1 ;  /* 0x000000016d737824 */ /* 0x000fe200008e0602 */
[----:B------:R-:W-:-:S05]  /*57b90*/  IADD3 R108, P1, R124, R5, RZ ;  /* 0x000000057c6c7210 */ /* 0x000fca0007f3e0ff */
[--C-:B------:R-:W-:Y:S01]  /*57ba0*/  IMAD.X R109, R125, 0x1, R2.reuse, P1 ;  /* 0x000000017d6d7824 */ /* 0x100fe200008e0602 */
[----:B------:R-:W-:Y:S02]  /*57bb0*/  IADD3 R124, P1, R152, R5, RZ ;  /* 0x00000005987c7210 */ /* 0x000fe40007f3e0ff */
[----:B------:R-:W-:Y:S01]  /*57bc0*/  MOV R152, R150 ;  /* 0x0000009600987202 */ /* 0x000fe20000000f00 */
[----:B------:R-:W-:Y:S02]  /*57bd0*/  IMAD.MOV.U32 R150, RZ, RZ, R149 ;  /* 0x000000ffff967224 */ /* 0x000fe400078e0095 */
[----:B------:R-:W-:Y:S02]  /*57be0*/  IMAD.X R125, R153, 0x1, R2, P1 ;  /* 0x00000001997d7824 */ /* 0x000fe400008e0602 */
[----:B------:R-:W-:Y:S02]  /*57bf0*/  IMAD.MOV.U32 R153, RZ, RZ, R156 ;  /* 0x000000ffff997224 */ /* 0x000fe400078e009c */
[----:B------:R-:W-:-:S03]  /*57c00*/  IMAD.MOV.U32 R149, RZ, RZ, R252 ;  /* 0x000000ffff957224 */ /* 0x000fc600078e00fc */
        /* <DEDUP_REMOVED lines=16> */
[----:B------:R-:W-:Y:S04]  /*57d10*/  STL.64 [R1+0xf88], R130 ;  /* 0x000f888201007387 */ /* 0x000fe80000100a00 */
[----:B------:R4:W-:Y:S04]  /*57d20*/  STL.64 [R1+0xf48], R110 ;  /* 0x000f486e01007387 */ /* 0x0009e80000100a00 */
[----:B------:R-:W-:Y:S04]  /*57d30*/  LDGSTS.E [R3+-0x3f400], desc[UR60][R152.64], P0 ;  /* 0xc0c0000098037fae */ /* 0x000fe8000812187c */
[----:B------:R-:W-:Y:S04]  /*57d40*/  STL.64 [R1+0xf08], R128 ;  /* 0x000f088001007387 */ /* 0x000fe80000100a00 */
[----:B------:R-:W-:Y:S04]  /*57d50*/  LDGSTS.E [R3+-0x3f000], desc[UR60][R150.64], P0 ;  /* 0xc100000096037fae */ /* 0x000fe8000812187c */
[----:B------:R4:W-:Y:S04]  /*57d60*/  STL.64 [R1+0xec8], R118 ;  /* 0x000ec87601007387 */ /* 0x0009e80000100a00 */
[----:B------:R-:W-:Y:S04]  /*57d70*/  LDGSTS.E [R3+-0x3ec00], desc[UR60][R148.64], P0 ;  /* 0xc140000094037fae */ /* 0x000fe8000812187c */
[----:B------:R4:W-:Y:S04]  /*57d80*/  STL.64 [R1+0xe88], R116 ;  /* 0x000e887401007387 */ /* 0x0009e80000100a00 */
[----:B------:R4:W-:Y:S04]  /*57d90*/  LDGSTS.E [R3+-0x3e800], desc[UR60][R146.64], P0 ;  /* 0xc180000092037fae */ /* 0x0009e8000812187c */
[----:B------:R4:W-:Y:S04]  /*57da0*/  STL.64 [R1+0xe48], R102 ;  /* 0x000e486601007387 */ /* 0x0009e80000100a00 */
[----:B------:R4:W-:Y:S04]  /*57db0*/  LDGSTS.E [R3+-0x3e400], desc[UR60][R144.64], P0 ;  /* 0xc1c0000090037fae */ /* 0x0009e8000812187c */
[----:B------:R-:W-:Y:S04]  /*57dc0*/  STL.64 [R1+0xe18], R126 ;  /* 0x000e187e01007387 */ /* 0x000fe80000100a00 */
[----:B------:R4:W-:Y:S04]  /*57dd0*/  LDGSTS.E [R3+-0x3e000], desc[UR60][R142.64], P0 ;  /* 0xc20000008e037fae */ /* 0x0009e8000812187c */
[----:B------:R4:W-:Y:S04]  /*57de0*/  STL.64 [R1+0xe10], R114 ;  /* 0x000e107201007387 */ /* 0x0009e80000100a00 */
[----:B------:R4:W-:Y:S04]  /*57df0*/  LDGSTS.E [R3+-0x3dc00], desc[UR60][R140.64], P0 ;  /* 0xc24000008c037fae */ /* 0x0009e8000812187c */
[----:B------:R4:W-:Y:S04]  /*57e00*/  STL.64 [R1+0xe08], R108 ;  /* 0x000e086c01007387 */ /* 0x0009e80000100a00 */
[----:B------:R4:W-:Y:S04]  /*57e10*/  LDGSTS.E [R3+-0x3d800], desc[UR60][R138.64], P0 ;  /* 0xc28000008a037fae */ /* 0x0009e8000812187c */
[----:B------:R4:W-:Y:S04]  /*57e20*/  STL.64 [R1+0xe00], R124 ;  /* 0x000e007c01007387 */ /* 0x0009e80000100a00 */
[----:B------:R4:W-:Y:S04]  /*57e30*/  LDGSTS.E [R3+-0x3d400], desc[UR60][R136.64], P0 ;  /* 0xc2c0000088037fae */ /* 0x0009e8000812187c */
[----:B-1----:R-:W4:Y:S04]  /*57e40*/  LDL.LU.64 R10, [R1+0x2c78] ;  /* 0x002c7800010a7983 */ /* 0x002f280000300a00 */
[----:B------:R-:W-:Y:S04]  /*57e50*/  LDGSTS.E [R3+-0x3d000], desc[UR60][R112.64], P0 ;  /* 0xc300000070037fae */ /* 0x000fe8000812187c */
[----:B------:R1:W-:Y:S04]  /*57e60*/  LDGSTS.E [R3+-0x3cc00], desc[UR60][R134.64], P0 ;  /* 0xc340000086037fae */ /* 0x0003e8000812187c */
[----:B------:R-:W-:Y:S04]  /*57e70*/  LDGSTS.E [R3+-0x3c800], desc[UR60][R104.64], P0 ;  /* 0xc380000068037fae */ /* 0x000fe8000812187c */
[----:B--2---:R-:W2:Y:S04]  /*57e80*/  LDL.LU.64 R112, [R1+0x1440] ;  /* 0x0014400001707983 */ /* 0x004ea80000300a00 */
[----:B------:R1:W-:Y:S04]  /*57e90*/  LDGSTS.E [R3+-0x3c400], desc[UR60][R132.64], P0 ;  /* 0xc3c0000084037fae */ /* 0x0003e8000812187c */
[----:B---3--:R-:W3:Y:S04]  /*57ea0*/  LDL.LU.64 R104, [R1+0x1400] ;  /* 0x0014000001687983 */ /* 0x008ee80000300a00 */
[----:B------:R-:W-:Y:S04]  /*57eb0*/  LDGSTS.E [R3+-0x3c000], desc[UR60][R122.64], P0 ;  /* 0xc40000007a037fae */ /* 0x000fe8000812187c */
[----:B------:R-:W-:Y:S04]  /*57ec0*/  LDGSTS.E [R3+-0x3bc00], desc[UR60][R120.64], P0 ;  /* 0xc440000078037fae */ /* 0x000fe8000812187c */
[----:B------:R-:W-:Y:S04]  /*57ed0*/  LDGSTS.E [R3+-0x3b800], desc[UR60][R106.64], P0 ;  /* 0xc48000006a037fae */ /* 0x000fe8000812187c */
[----:B----4-:R-:W4:Y:S04]  /*57ee0*/  LDL.LU.64 R122, [R1+0x13c0] ;  /* 0x0013c000017a7983 */ /* 0x010f280000300a00 */
[----:B------:R-:W4:Y:S04]  /*57ef0*/  LDL.LU.64 R120, [R1+0x1380] ;  /* 0x0013800001787983 */ /* 0x000f280000300a00 */
[----:B------:R-:W4:Y:S04]  /*57f00*/  LDL.LU.64 R106, [R1+0x1340] ;  /* 0x00134000016a7983 */ /* 0x000f280000300a00 */
[----:B------:R1:W-:Y:S04]  /*57f10*/  LDGSTS.E [R3+-0x3b400], desc[UR60][R130.64], P0 ;  /* 0xc4c0000082037fae */ /* 0x0003e8000812187c */
[----:B------:R-:W-:Y:S04]  /*57f20*/  LDGSTS.E [R3+-0x3b000], desc[UR60][R110.64], P0 ;  /* 0xc50000006e037fae */ /* 0x000fe8000812187c */
[----:B------:R1:W-:Y:S04]  /*57f30*/  LDGSTS.E [R3+-0x3ac00], desc[UR60][R128.64], P0 ;  /* 0xc540000080037fae */ /* 0x0003e8000812187c */
[----:B------:R-:W-:Y:S04]  /*57f40*/  LDGSTS.E [R3+-0x3a800], desc[UR60][R118.64], P0 ;  /* 0xc580000076037fae */ /* 0x000fe8000812187c */
[----:B------:R-:W4:Y:S04]  /*57f50*/  LDL.LU.64 R110, [R1+0x1300] ;  /* 0x00130000016e7983 */ /* 0x000f280000300a00 */
[----:B------:R-:W-:Y:S04]  /*57f60*/  LDGSTS.E [R3+-0x3a400], desc[UR60][R116.64], P0 ;  /* 0xc5c0000074037fae */ /* 0x000fe8000812187c */
[----:B------:R-:W4:Y:S04]  /*57f70*/  LDL.LU.64 R118, [R1+0x12c0] ;  /* 0x0012c00001767983 */ /* 0x000f280000300a00 */
[----:B------:R-:W-:Y:S04]  /*57f80*/  LDGSTS.E [R3+-0x3a000], desc[UR60][R102.64], P0 ;  /* 0xc600000066037fae */ /* 0x000fe8000812187c */
[----:B------:R-:W4:Y:S04]  /*57f90*/  LDL.LU.64 R116, [R1+0x1280] ;  /* 0x0012800001747983 */ /* 0x000f280000300a00 */
[----:B------:R1:W-:Y:S04]  /*57fa0*/  LDGSTS.E [R3+-0x39c00], desc[UR60][R126.64], P0 ;  /* 0xc64000007e037fae */ /* 0x0003e8000812187c */
[----:B------:R-:W1:Y:S04]  /*57fb0*/  LDL.LU.64 R102, [R1+0x1240] ;  /* 0x0012400001667983 */ /* 0x000e680000300a00 */
[----:B------:R-:W-:Y:S04]  /*57fc0*/  LDGSTS.E [R3+-0x39800], desc[UR60][R114.64], P0 ;  /* 0xc680000072037fae */ /* 0x000fe8000812187c */
[----:B------:R-:W-:Y:S01]  /*57fd0*/  LDGSTS.E [R3+-0x39400], desc[UR60][R108.64], P0 ;  /* 0xc6c000006c037fae */ /* 0x000fe2000812187c */
[----:B------:R-:W-:-:S03]  /*57fe0*/  IADD3 R157, P1, R250, R5, RZ ;  /* 0x00000005fa9d7210 */ /* 0x000fc60007f3e0ff */
[----:B------:R1:W-:Y:S04]  /*57ff0*/  LDGSTS.E [R3+-0x39000], desc[UR60][R124.64], P0 ;  /* 0xc70000007c037fae */ /* 0x0003e8000812187c */
[----:B------:R-:W4:Y:S04]  /*58000*/  LDL.LU.64 R114, [R1+0x1200] ;  /* 0x0012000001727983 */ /* 0x000f280000300a00 */
[----:B------:R-:W4:Y:S01]  /*58010*/  LDL.LU.64 R108, [R1+0x11c0] ;  /* 0x0011c000016c7983 */ /* 0x000f220000300a00 */
[----:B------:R-:W-:Y:S02]  /*58020*/  IADD3.X R250, R251, R2, RZ, P1, !PT ;  /* 0x00000002fbfa7210 */ /* 0x000fe40000ffe4ff */
[----:B------:R-:W-:-:S05]  /*58030*/  IADD3 R9, P1, R248, R5, RZ ;  /* 0x00000005f8097210 */ /* 0x000fca0007f3e0ff */
[----:B------:R-:W-:Y:S01]  /*58040*/  IMAD.X R248, R249, 0x1, R2, P1 ;  /* 0x00000001f9f87824 */ /* 0x000fe200008e0602 */
[----:B------:R-:W-:-:S05]  /*58050*/  IADD3 R4, P1, R246, R5, RZ ;  /* 0x00000005f6047210 */ /* 0x000fca0007f3e0ff */
[----:B------:R-:W-:Y:S01]  /*58060*/  IMAD.X R246, R247, 0x1, R2, P1 ;  /* 0x00000001f7f67824 */ /* 0x000fe200008e0602 */
[----:B--2---:R-:W-:-:S05]  /*58070*/  IADD3 R146, P1, R112, R5, RZ ;  /* 0x0000000570927210 */ /* 0x004fca0007f3e0ff */
[----:B------:R-:W-:Y:S02]  /*58080*/  IMAD.X R7, R113, 0x1, R2, P1 ;  /* 0x0000000171077824 */ /* 0x000fe400008e0602 */
[----:B------:R-:W2:Y:S01]  /*58090*/  LDL.LU.64 R112, [R1+0x1180] ;  /* 0x0011800001707983 */ /* 0x000ea20000300a00 */
[----:B---3--:R-:W-:-:S04]  /*580a0*/  IADD3 R145, P1, R104, R5, RZ ;  /* 0x0000000568917210 */ /* 0x008fc80007f3e0ff */
[----:B------:R-:W-:Y:S02]  /*580b0*/  IADD3.X R154, R105, R2, RZ, P1, !PT ;  /* 0x00000002699a7210 */ /* 0x000fe40000ffe4ff */
[----:B------:R-:W3:Y:S01]  /*580c0*/  LDL.LU.64 R104, [R1+0x1140] ;  /* 0x0011400001687983 */ /* 0x000ee20000300a00 */
[----:B----4-:R-:W-:-:S05]  /*580d0*/  IADD3 R144, P1, R122, R5, RZ ;  /* 0x000000057a907210 */ /* 0x010fca0007f3e0ff */
[----:B------:R-:W-:Y:S01]  /*580e0*/  IMAD.X R156, R123, 0x1, R2, P1 ;  /* 0x000000017b9c7824 */ /* 0x000fe200008e0602 */
[----:B------:R-:W-:-:S05]  /*580f0*/  IADD3 R143, P1, R120, R5, RZ ;  /* 0x00000005788f7210 */ /* 0x000fca0007f3e0ff */
[----:B------:R-:W-:Y:S01]  /*58100*/  IMAD.X R159, R121, 0x1, R2, P1 ;  /* 0x00000001799f7824 */ /* 0x000fe200008e0602 */
[----:B------:R-:W-:-:S05]  /*58110*/  IADD3 R142, P1, R106, R5, RZ ;  /* 0x000000056a8e7210 */ /* 0x000fca0007f3e0ff */
        /* <DEDUP_REMOVED lines=9> */
[----:B-1----:R-:W-:-:S05]  /*581b0*/  IADD3 R134, P1, R102, R5, RZ ;  /* 0x0000000566867210 */ /* 0x002fca0007f3e0ff */
[----:B------:R-:W-:Y:S02]  /*581c0*/  IMAD.X R135, R103, 0x1, R2, P1 ;  /* 0x0000000167877824 */ /* 0x000fe400008e0602 */
[----:B------:R-:W4:Y:S01]  /*581d0*/  LDL.LU.64 R102, [R1+0x1080] ;  /* 0x0010800001667983 */ /* 0x000f220000300a00 */
[----:B------:R-:W-:-:S05]  /*581e0*/  IADD3 R132, P1, R114, R5, RZ ;  /* 0x0000000572847210 */ /* 0x000fca0007f3e0ff */
[----:B------:R-:W-:Y:S01]  /*581f0*/  IMAD.X R133, R115, 0x1, R2, P1 ;  /* 0x0000000173857824 */ /* 0x000fe200008e0602 */
[----:B------:R-:W-:-:S05]  /*58200*/  IADD3 R130, P1, R108, R5, RZ ;  /* 0x000000056c827210 */ /* 0x000fca0007f3e0ff */
[----:B------:R-:W-:Y:S02]  /*58210*/  IMAD.X R131, R109, 0x1, R2, P1 ;  /* 0x000000016d837824 */ /* 0x000fe400008e0602 */
[----:B------:R-:W4:Y:S01]  /*58220*/  LDL.LU.64 R108, [R1+0x1040] ;  /* 0x00104000016c7983 */ /* 0x000f220000300a00 */
[----:B--2---:R-:W-:-:S05]  /*58230*/  IADD3 R128, P1, R112, R5, RZ ;  /* 0x0000000570807210 */ /* 0x004fca0007f3e0ff */
[----:B------:R-:W-:Y:S01]  /*58240*/  IMAD.X R129, R113, 0x1, R2, P1 ;  /* 0x0000000171817824 */ /* 0x000fe200008e0602 */
[----:B---3--:R-:W-:-:S05]  /*58250*/  IADD3 R126, P1, R104, R5, RZ ;  /* 0x00000005687e7210 */ /* 0x008fca0007f3e0ff */
[----:B------:R-:W-:Y:S02]  /*58260*/  IMAD.X R127, R105, 0x1, R2, P1 ;  /* 0x00000001697f7824 */ /* 0x000fe400008e0602 */
[----:B------:R-:W2:Y:S04]  /*58270*/  LDL.LU.64 R104, [R1+0x1000] ;  /* 0x0010000001687983 */ /* 0x000ea80000300a00 */
[----:B------:R-:W3:Y:S04]  /*58280*/  LDL.LU.64 R116, [R1+0xfc0] ;  /* 0x000fc00001747983 */ /* 0x000ee80000300a00 */
[----:B------:R-:W3:Y:S04]  /*58290*/  LDL.LU.64 R114, [R1+0xf80] ;  /* 0x000f800001727983 */ /* 0x000ee80000300a00 */
[----:B------:R-:W3:Y:S01]  /*582a0*/  LDL.LU.64 R112, [R1+0xf40] ;  /* 0x000f400001707983 */ /* 0x000ee20000300a00 */
[----:B----4-:R-:W-:-:S04]  /*582b0*/  IADD3 R124, P1, R106, R5, RZ ;  /* 0x000000056a7c7210 */ /* 0x010fc80007f3e0ff */
[----:B------:R-:W-:Y:S02]  /*582c0*/  IADD3.X R125, R107, R2, RZ, P1, !PT ;  /* 0x000000026b7d7210 */ /* 0x000fe40000ffe4ff */
[----:B------:R-:W-:-:S05]  /*582d0*/  IADD3 R106, P1, R110, R5, RZ ;  /* 0x000000056e6a7210 */ /* 0x000fca0007f3e0ff */
[----:B------:R-:W-:Y:S01]  /*582e0*/  IMAD.X R107, R111, 0x1, R2, P1 ;  /* 0x000000016f6b7824 */ /* 0x000fe200008e0602 */
[----:B------:R-:W-:-:S05]  /*582f0*/  IADD3 R122, P1, R102, R5, RZ ;  /* 0x00000005667a7210 */ /* 0x000fca0007f3e0ff */
[----:B------:R-:W-:Y:S02]  /*58300*/  IMAD.X R123, R103, 0x1, R2, P1 ;  /* 0x00000001677b7824 */ /* 0x000fe400008e0602 */
[----:B------:R-:W4:Y:S04]  /*58310*/  LDL.LU.64 R102, [R1+0xf00] ;  /* 0x000f000001667983 */ /* 0x000f280000300a00 */
[----:B------:R-:W4:Y:S01]  /*58320*/  LDL.LU.64 R110, [R1+0xec0] ;  /* 0x000ec000016e7983 */ /* 0x000f220000300a00 */
[----:B------:R-:W-:-:S05]  /*58330*/  IADD3 R120, P1, R108, R5, RZ ;  /* 0x000000056c787210 */ /* 0x000fca0007f3e0ff */
[----:B------:R-:W-:Y:S02]  /*58340*/  IMAD.X R121, R109, 0x1, R2, P1 ;  /* 0x000000016d797824 */ /* 0x000fe400008e0602 */
[----:B------:R-:W4:Y:S04]  /*58350*/  LDL.LU.64 R108, [R1+0xe80] ;  /* 0x000e8000016c7983 */ /* 0x000f280000300a00 */
[----:B------:R-:W4:Y:S01]  /*58360*/  LDL.LU.64 R148, [R1+0xe40] ;  /* 0x000e400001947983 */ /* 0x000f220000300a00 */
[----:B------:R-:W-:Y:S01]  /*58370*/  IMAD.MOV.U32 R251, RZ, RZ, R250 ;  /* 0x000000fffffb7224 */ /* 0x000fe200078e00fa */
[----:B------:R-:W-:Y:S01]  /*58380*/  MOV R250, R157 ;  /* 0x0000009d00fa7202 */ /* 0x000fe20000000f00 */
[----:B------:R-:W-:Y:S02]  /*58390*/  IMAD.MOV.U32 R249, RZ, RZ, R248 ;  /* 0x000000fffff97224 */ /* 0x000fe400078e00f8 */
[----:B------:R-:W-:-:S02]  /*583a0*/  IMAD.MOV.U32 R248, RZ, RZ, R9 ;  /* 0x000000fffff87224 */ /* 0x000fc400078e0009 */
[----:B------:R-:W-:Y:S01]  /*583b0*/  IMAD.MOV.U32 R247, RZ, RZ, R246 ;  /* 0x000000fffff77224 */ /* 0x000fe200078e00f6 */
[----:B------:R-:W-:Y:S01]  /*583c0*/  LDGSTS.E [R3+-0x38c00], desc[UR60][R250.64], P0 ;  /* 0xc7400000fa037fae */ /* 0x000fe2000812187c */
[----:B------:R-:W-:Y:S02]  /*583d0*/  IMAD.MOV.U32 R246, RZ, RZ, R4 ;  /* 0x000000fffff67224 */ /* 0x000fe400078e0004 */
[----:B------:R-:W-:Y:S02]  /*583e0*/  IMAD.MOV.U32 R150, RZ, RZ, R146 ;  /* 0x000000ffff967224 */ /* 0x000fe400078e0092 */
[----:B------:R-:W-:Y:S01]  /*583f0*/  IMAD.MOV.U32 R151, RZ, RZ, R7 ;  /* 0x000000ffff977224 */ /* 0x000fe200078e0007 */
[----:B------:R-:W-:Y:S01]  /*58400*/  MOV R146, R144 ;  /* 0x0000009000927202 */ /* 0x000fe20000000f00 */
[----:B------:R-:W-:Y:S01]  /*58410*/  IMAD.MOV.U32 R147, RZ, RZ, R156 ;  /* 0x000000ffff937224 */ /* 0x000fe200078e009c */
[----:B------:R-:W-:Y:S01]  /*58420*/  LDGSTS.E [R3+-0x38800], desc[UR60][R248.64], P0 ;  /* 0xc7800000f8037fae */ /* 0x000fe2000812187c */
[----:B------:R-:W-:-:S02]  /*58430*/  IMAD.MOV.U32 R144, RZ, RZ, R143 ;  /* 0x000000ffff907224 */ /* 0x000fc400078e008f */
[----:B------:R-:W-:Y:S01]  /*58440*/  IMAD.MOV.U32 R143, RZ, RZ, R252 ;  /* 0x000000ffff8f7224 */ /* 0x000fe200078e00fc */
[----:B------:R1:W-:Y:S04]  /*58450*/  LDGSTS.E [R3+-0x38400], desc[UR60][R246.64], P0 ;  /* 0xc7c00000f6037fae */ /* 0x0003e8000812187c */
[----:B------:R-:W-:Y:S01]  /*58460*/  STL.64 [R1+0x1440], R150 ;  /* 0x0014409601007387 */ /* 0x000fe20000100a00 */
[----:B-1----:R-:W-:Y:S01]  /*58470*/  IMAD.U32 R3, RZ, RZ, UR4 ;  /* 0x00000004ff037e24 */ /* 0x002fe2000f8e00ff */
[----:B--2---:R-:W-:-:S05]  /*58480*/  IADD3 R118, P1, R104, R5, RZ ;  /* 0x0000000568767210 */ /* 0x004fca0007f3e0ff */
[----:B------:R-:W-:Y:S01]  /*58490*/  IMAD.X R119, R105, 0x1, R2, P1 ;  /* 0x0000000169777824 */ /* 0x000fe200008e0602 */
[----:B---3--:R-:W-:-:S05]  /*584a0*/  IADD3 R104, P1, R116, R5, RZ ;  /* 0x0000000574687210 */ /* 0x008fca0007f3e0ff */
[----:B------:R-:W-:Y:S01]  /*584b0*/  IMAD.X R105, R117, 0x1, R2, P1 ;  /* 0x0000000175697824 */ /* 0x000fe200008e0602 */
[----:B------:R-:W-:-:S04]  /*584c0*/  IADD3 R158, P1, R232, R5, RZ ;  /* 0x00000005e89e7210 */ /* 0x000fc80007f3e0ff */
[----:B------:R-:W-:Y:S02]  /*584d0*/  IADD3.X R232, R233, R2, RZ, P1, !PT ;  /* 0x00000002e9e87210 */ /* 0x000fe40000ffe4ff */
[----:B------:R-:W-:-:S05]  /*584e0*/  IADD3 R116, P1, R114, R5, RZ ;  /* 0x0000000572747210 */ /* 0x000fca0007f3e0ff */
[----:B------:R-:W-:Y:S01]  /*584f0*/  IMAD.X R117, R115, 0x1, R2, P1 ;  /* 0x0000000173757824 */ /* 0x000fe200008e0602 */
[----:B------:R-:W-:-:S05]  /*58500*/  IADD3 R114, P1, R112, R5, RZ ;  /* 0x0000000570727210 */ /* 0x000fca0007f3e0ff */
[----:B------:R-:W-:Y:S01]  /*58510*/  IMAD.X R115, R113, 0x1, R2, P1 ;  /* 0x0000000171737824 */ /* 0x000fe200008e0602 */
[----:B------:R-:W-:-:S04]  /*58520*/  LOP3.LUT R233, R6, 0x10, RZ, 0x3c, !PT ;  /* 0x0000001006e97812 */ /* 0x000fc800078e3cff */
[----:B------:R-:W-:-:S05]  /*58530*/  IADD3 R3, R233, 0x100000, R3 ;  /* 0x00100000e9037810 */ /* 0x000fca0007ffe003 */
[----:B------:R-:W-:Y:S01]  /*58540*/  LDGSTS.E [R3+-0x3ff80], desc[UR60][R150.64], P0 ;  /* 0xc008000096037fae */ /* 0x000fe2000812187c */
[----:B----4-:R-:W-:-:S05]  /*58550*/  IADD3 R112, P1, R102, R5, RZ ;  /* 0x0000000566707210 */ /* 0x010fca0007f3e0ff */
[----:B------:R-:W-:Y:S01]  /*58560*/  IMAD.X R113, R103, 0x1, R2, P1 ;  /* 0x0000000167717824 */ /* 0x000fe200008e0602 */
[----:B------:R-:W-:-:S05]  /*58570*/  IADD3 R102, P1, R110, R5, RZ ;  /* 0x000000056e667210 */ /* 0x000fca0007f3e0ff */
[----:B------:R-:W-:Y:S01]  /*58580*/  IMAD.X R103, R111, 0x1, R2, P1 ;  /* 0x000000016f677824 */ /* 0x000fe200008e0602 */
[----:B------:R-:W-:-:S05]  /*58590*/  IADD3 R110, P1, R108, R5, RZ ;  /* 0x000000056c6e7210 */ /* 0x000fca0007f3e0ff */
[----:B------:R-:W-:Y:S01]  /*585a0*/  IMAD.X R111, R109, 0x1, R2, P1 ;  /* 0x000000016d6f7824 */ /* 0x000fe200008e0602 */
[----:B------:R-:W-:Y:S01]  /*585b0*/  IADD3 R108, P1, R148, R5, RZ ;  /* 0x00000005946c7210 */ /* 0x000fe20007f3e0ff */
[----:B------:R-:W-:-:S03]  /*585c0*/  IMAD.MOV.U32 R148, RZ, RZ, R145 ;  /* 0x000000ffff947224 */ /* 0x000fc600078e0091 */
[----:B------:R-:W-:Y:S01]  /*585d0*/  IADD3.X R109, R149, R2, RZ, P1, !PT ;  /* 0x00000002956d7210 */ /* 0x000fe20000ffe4ff */
        /* <DEDUP_REMOVED lines=14> */
[----:B------:R-:W-:Y:S04]  /*586c0*/  LDGSTS.E [R3+-0x3fb80], desc[UR60][R148.64], P0 ;  /* 0xc048000094037fae */ /* 0x000fe8000812187c */
[----:B------:R1:W-:Y:S04]  /*586d0*/  STL.64 [R1+0x1100], R124 ;  /* 0x0011007c01007387 */ /* 0x0003e80000100a00 */
[----:B------:R2:W-:Y:S04]  /*586e0*/  LDGSTS.E [R3+-0x3f780], desc[UR60][R146.64], P0 ;  /* 0xc088000092037fae */ /* 0x0005e8000812187c */
[----:B------:R3:W-:Y:S04]  /*586f0*/  STL.64 [R1+0x10c0], R106 ;  /* 0x0010c06a01007387 */ /* 0x0007e80000100a00 */
[----:B------:R4:W-:Y:S04]  /*58700*/  LDGSTS.E [R3+-0x3f380], desc[UR60][R144.64], P0 ;  /* 0xc0c8000090037fae */ /* 0x0009e8000812187c */
        /* <DEDUP_REMOVED lines=10> */
[----:B------:R-:W-:Y:S04]  /*587b0*/  STL.64 [R1+0xf40], R114 ;  /* 0x000f407201007387 */ /* 0x000fe80000100a00 */
[----:B------:R4:W-:Y:S04]  /*587c0*/  LDGSTS.E [R3+-0x3db80], desc[UR60][R132.64], P0 ;  /* 0xc248000084037fae */ /* 0x0009e8000812187c */
[----:B------:R-:W-:Y:S04]  /*587d0*/  STL.64 [R1+0xf00], R112 ;  /* 0x000f007001007387 */ /* 0x000fe80000100a00 */
[----:B------:R4:W-:Y:S04]  /*587e0*/  LDGSTS.E [R3+-0x3d780], desc[UR60][R130.64], P0 ;  /* 0xc288000082037fae */ /* 0x0009e8000812187c */
[----:B------:R4:W-:Y:S04]  /*587f0*/  STL.64 [R1+0xec0], R102 ;  /* 0x000ec06601007387 */ /* 0x0009e80000100a00 */
[----:B------:R4:W-:Y:S04]  /*58800*/  LDGSTS.E [R3+-0x3d380], desc[UR60][R128.64], P0 ;  /* 0xc2c8000080037fae */ /* 0x0009e8000812187c */
[----:B------:R-:W-:Y:S04]  /*58810*/  STL.64 [R1+0xe80], R110 ;  /* 0x000e806e01007387 */ /* 0x000fe80000100a00 */
[----:B------:R-:W-:Y:S04]  /*58820*/  LDGSTS.E [R3+-0x3cf80], desc[UR60][R126.64], P0 ;  /* 0xc30800007e037fae */ /* 0x000fe8000812187c */
[----:B------:R4:W-:Y:S04]  /*58830*/  STL.64 [R1+0xe40], R108 ;  /* 0x000e406c01007387 */ /* 0x0009e80000100a00 */
[----:B------:R-:W-:Y:S04]  /*58840*/  LDGSTS.E [R3+-0x3cb80], desc[UR60][R124.64], P0 ;  /* 0xc34800007c037fae */ /* 0x000fe8000812187c */
[----:B------:R-:W-:Y:S04]  /*58850*/  LDGSTS.E [R3+-0x3c780], desc[UR60][R106.64], P0 ;  /* 0xc38800006a037fae */ /* 0x000fe8000812187c */
[----:B------:R-:W-:Y:S04]  /*58860*/  LDGSTS.E [R3+-0x3c380], desc[UR60][R122.64], P0 ;  /* 0xc3c800007a037fae */ /* 0x000fe8000812187c */
[----:B-1----:R-:W4:Y:S04]  /*58870*/  LDL.LU.64 R124, [R1+0x1438] ;  /* 0x00143800017c7983 */ /* 0x002f280000300a00 */
[----:B---3--:R-:W3:Y:S04]  /*58880*/  LDL.LU.64 R106, [R1+0x13f8] ;  /* 0x0013f800016a7983 */ /* 0x008ee80000300a00 */
[----:B--2---:R-:W2:Y:S04]  /*58890*/  LDL.LU.64 R122, [R1+0x13b8] ;  /* 0x0013b800017a7983 */ /* 0x004ea80000300a00 */
[----:B------:R-:W-:Y:S04]  /*588a0*/  LDGSTS.E [R3+-0x3bf80], desc[UR60][R120.64], P0 ;  /* 0xc408000078037fae */ /* 0x000fe8000812187c */
[----:B------:R-:W-:Y:S04]  /*588b0*/  LDGSTS.E [R3+-0x3bb80], desc[UR60][R118.64], P0 ;  /* 0xc448000076037fae */ /* 0x000fe8000812187c */
[----:B------:R-:W-:Y:S04]  /*588c0*/  LDGSTS.E [R3+-0x3b780], desc[UR60][R104.64], P0 ;  /* 0xc488000068037fae */ /* 0x000fe8000812187c */
[----:B----4-:R-:W4:Y:S04]  /*588d0*/  LDL.LU.64 R120, [R1+0x1378] ;  /* 0x0013780001787983 */ /* 0x010f280000300a00 */
[----:B------:R-:W-:Y:S04]  /*588e0*/  LDGSTS.E [R3+-0x3b380], desc[UR60][R116.64], P0 ;  /* 0xc4c8000074037fae */ /* 0x000fe8000812187c */
[----:B------:R-:W4:Y:S04]  /*588f0*/  LDL.LU.64 R104, [R1+0x1338] ;  /* 0x0013380001687983 */ /* 0x000f280000300a00 */
[----:B------:R-:W4:Y:S04]  /*58900*/  LDL.LU.64 R118, [R1+0x12f8] ;  /* 0x0012f80001767983 */ /* 0x000f280000300a00 */
[----:B------:R-:W4:Y:S04]  /*58910*/  LDL.LU.64 R116, [R1+0x12b8] ;  /* 0x0012b80001747983 */ /* 0x000f280000300a00 */
[----:B------:R-:W-:Y:S04]  /*58920*/  LDGSTS.E [R3+-0x3af80], desc[UR60][R114.64], P0 ;  /* 0xc508000072037fae */ /* 0x000fe8000812187c */
[----:B------:R1:W-:Y:S04]  /*58930*/  LDGSTS.E [R3+-0x3ab80], desc[UR60][R112.64], P0 ;  /* 0xc548000070037fae */ /* 0x0003e8000812187c */
[----:B------:R-:W-:Y:S04]  /*58940*/  LDGSTS.E [R3+-0x3a780], desc[UR60][R102.64], P0 ;  /* 0xc588000066037fae */ /* 0x000fe8000812187c */
[----:B------:R-:W-:Y:S04]  /*58950*/  LDGSTS.E [R3+-0x3a380], desc[UR60][R110.64], P0 ;  /* 0xc5c800006e037fae */ /* 0x000fe8000812187c */
[----:B------:R-:W-:Y:S04]  /*58960*/  LDGSTS.E [R3+-0x39f80], desc[UR60][R108.64], P0 ;  /* 0xc60800006c037fae */ /* 0x000fe8000812187c */
[----:B------:R-:W4:Y:S04]  /*58970*/  LDL.LU.64 R102, [R1+0x1278] ;  /* 0x0012780001667983 */ /* 0x000f280000300a00 */
[----:B------:R-:W4:Y:S04]  /*58980*/  LDL.LU.64 R114, [R1+0x1238] ;  /* 0x0012380001727983 */ /* 0x000f280000300a00 */
[----:B------:R-:W4:Y:S04]  /*58990*/  LDL.LU.64 R112, [R1+0x11f8] ;  /* 0x0011f80001707983 */ /* 0x000f280000300a00 */
[----:B------:R-:W4:Y:S01]  /*589a0*/  LDL.LU.64 R108, [R1+0x11b8] ;  /* 0x0011b800016c7983 */ /* 0x000f220000300a00 */
[----:B------:R-:W-:-:S03]  /*589b0*/  IADD3 R157, P1, R244, R5, RZ ;  /* 0x00000005f49d7210 */ /* 0x000fc60007f3e0ff */
[----:B------:R-:W4:Y:S02]  /*589c0*/  LDL.LU.64 R110, [R1+0x1178] ;  /* 0x00117800016e7983 */ /* 0x000f240000300a00 */
[----:B------:R-:W-:Y:S01]  /*589d0*/  IMAD.X R244, R245, 0x1, R2, P1 ;  /* 0x00000001f5f47824 */ /* 0x000fe200008e0602 */
[----:B------:R-:W-:-:S05]  /*589e0*/  IADD3 R155, P1, R242, R5, RZ ;  /* 0x00000005f29b7210 */ /* 0x000fca0007f3e0ff */
[----:B------:R-:W-:Y:S01]  /*589f0*/  IMAD.X R242, R243, 0x1, R2, P1 ;  /* 0x00000001f3f27824 */ /* 0x000fe200008e0602 */
[----:B------:R-:W-:-:S05]  /*58a00*/  IADD3 R153, P1, R240, R5, RZ ;  /* 0x00000005f0997210 */ /* 0x000fca0007f3e0ff */
[----:B------:R-:W-:Y:S01]  /*58a10*/  IMAD.X R240, R241, 0x1, R2, P1 ;  /* 0x00000001f1f07824 */ /* 0x000fe200008e0602 */
[----:B------:R-:W-:-:S05]  /*58a20*/  IADD3 R152, P1, R238, R5, RZ ;  /* 0x00000005ee987210 */ /* 0x000fca0007f3e0ff */
[----:B------:R-:W-:Y:S01]  /*58a30*/  IMAD.X R238, R239, 0x1, R2, P1 ;  /* 0x00000001efee7824 */ /* 0x000fe200008e0602 */
[----:B------:R-:W-:-:S05]  /*58a40*/  IADD3 R9, P1, R236, R5, RZ ;  /* 0x00000005ec097210 */ /* 0x000fca0007f3e0ff */
[----:B------:R-:W-:Y:S01]  /*58a50*/  IMAD.X R236, R237, 0x1, R2, P1 ;  /* 0x00000001edec7824 */ /* 0x000fe200008e0602 */
[----:B------:R-:W-:-:S04]  /*58a60*/  IADD3 R4, P1, R234, R5, RZ ;  /* 0x00000005ea047210 */ /* 0x000fc80007f3e0ff */
[----:B------:R-:W-:Y:S02]  /*58a70*/  IADD3.X R234, R235, R2, RZ, P1, !PT ;  /* 0x00000002ebea7210 */ /* 0x000fe40000ffe4ff */
[----:B------:R-:W-:-:S05]  /*58a80*/  IADD3 R146, P1, R124, R5, RZ ;  /* 0x000000057c927210 */ /* 0x000fca0007f3e0ff */
[----:B------:R-:W-:Y:S01]  /*58a90*/  IMAD.X R7, R125, 0x1, R2, P1 ;  /* 0x000000017d077824 */ /* 0x000fe200008e0602 */
[----:B---3--:R-:W-:-:S05]  /*58aa0*/  IADD3 R145, P1, R106, R5, RZ ;  /* 0x000000056a917210 */ /* 0x008fca0007f3e0ff */
[--C-:B------:R-:W-:Y:S01]  /*58ab0*/  IMAD.X R154, R107, 0x1, R2.reuse, P1 ;  /* 0x000000016b9a7824 */ /* 0x100fe200008e0602 */
[-C--:B--2---:R-:W-:Y:S01]  /*58ac0*/  IADD3 R144, P1, R122, R5.reuse, RZ ;  /* 0x000000057a907210 */ /* 0x084fe20007f3e0ff */
[----:B------:R-:W1:Y:S04]  /*58ad0*/  LDL.LU.64 R106, [R1+0x1138] ;  /* 0x00113800016a7983 */ /* 0x000e680000300a00 */
[----:B------:R-:W-:Y:S01]  /*58ae0*/  IMAD.X R156, R123, 0x1, R2, P1 ;  /* 0x000000017b9c7824 */ /* 0x000fe200008e0602 */
[----:B----4-:R-:W-:-:S05]  /*58af0*/  IADD3 R143, P1, R120, R5, RZ ;  /* 0x00000005788f7210 */ /* 0x010fca0007f3e0ff */
[----:B------:R-:W-:Y:S01]  /*58b00*/  IMAD.X R159, R121, 0x1, R2, P1 ;  /* 0x00000001799f7824 */ /* 0x000fe200008e0602 */
[----:B------:R-:W-:-:S05]  /*58b10*/  IADD3 R142, P1, R104, R5, RZ ;  /* 0x00000005688e7210 */ /* 0x000fca0007f3e0ff */
[----:B------:R-:W-:Y:S01]  /*58b20*/  IMAD.X R252, R105, 0x1, R2, P1 ;  /* 0x0000000169fc7824 */ /* 0x000fe200008e0602 */
[-C--:B------:R-:W-:Y:S01]  /*58b30*/  IADD3 R140, P1, R118, R5.reuse, RZ ;  /* 0x00000005768c7210 */ /* 0x080fe20007f3e0ff */
[----:B------:R-:W2:Y:S03]  /*58b40*/  LDL.LU.64 R104, [R1+0x10f8] ;  /* 0x0010f80001687983 */ /* 0x000ea60000300a00 */
[----:B------:R-:W-:Y:S02]  /*58b50*/  IADD3.X R141, R119, R2, RZ, P1, !PT ;  /* 0x00000002778d7210 */ /* 0x000fe40000ffe4ff */
[----:B------:R-:W-:-:S05]  /*58b60*/  IADD3 R138, P1, R116, R5, RZ ;  /* 0x00000005748a7210 */ /* 0x000fca0007f3e0ff */
[----:B------:R-:W-:Y:S01]  /*58b70*/  IMAD.X R139, R117, 0x1, R2, P1 ;  /* 0x00000001758b7824 */ /* 0x000fe200008e0602 */
[----:B------:R-:W-:-:S05]  /*58b80*/  IADD3 R136, P1, R102, R5, RZ ;  /* 0x0000000566887210 */ /* 0x000fca0007f3e0ff */
[--C-:B------:R-:W-:Y:S01]  /*58b90*/  IMAD.X R137, R103, 0x1, R2.reuse, P1 ;  /* 0x0000000167897824 */ /* 0x100fe200008e0602 */
[-C--:B------:R-:W-:Y:S01]  /*58ba0*/  IADD3 R134, P1, R114, R5.reuse, RZ ;  /* 0x0000000572867210 */ /* 0x080fe20007f3e0ff */
[----:B------:R-:W3:Y:S04]  /*58bb0*/  LDL.LU.64 R102, [R1+0x10b8] ;  /* 0x0010b80001667983 */ /* 0x000ee80000300a00 */
[----:B------:R-:W-:Y:S01]  /*58bc0*/  IMAD.X R135, R115, 0x1, R2, P1 ;  /* 0x0000000173877824 */ /* 0x000fe200008e0602 */
[----:B------:R-:W-:-:S05]  /*58bd0*/  IADD3 R132, P1, R112, R5, RZ ;  /* 0x0000000570847210 */ /* 0x000fca0007f3e0ff */
[----:B------:R-:W-:Y:S01]  /*58be0*/  IMAD.X R133, R113, 0x1, R2, P1 ;  /* 0x0000000171857824 */ /* 0x000fe200008e0602 */
[----:B------:R-:W-:-:S05]  /*58bf0*/  IADD3 R130, P1, R108, R5, RZ ;  /* 0x000000056c827210 */ /* 0x000fca0007f3e0ff */
[----:B------:R-:W-:Y:S02]  /*58c00*/  IMAD.X R131, R109, 0x1, R2, P1 ;  /* 0x000000016d837824 */ /* 0x000fe400008e0602 */
[----:B------:R-:W4:Y:S01]  /*58c10*/  LDL.LU.64 R108, [R1+0x1078] ;  /* 0x00107800016c7983 */ /* 0x000f220000300a00 */
[----:B------:R-:W-:-:S03]  /*58c20*/  IADD3 R128, P1, R110, R5, RZ ;  /* 0x000000056e807210 */ /* 0x000fc60007f3e0ff */
[----:B------:R-:W4:Y:S01]  /*58c30*/  LDL.LU.64 R120, [R1+0x1038] ;  /* 0x0010380001787983 */ /* 0x000f220000300a00 */
[----:B------:R-:W-:Y:S02]  /*58c40*/  IADD3.X R129, R111, R2, RZ, P1, !PT ;  /* 0x000000026f817210 */ /* 0x000fe40000ffe4ff */
[----:B-1----:R-:W-:-:S05]  /*58c50*/  IADD3 R112, P1, R106, R5, RZ ;  /* 0x000000056a707210 */ /* 0x002fca0007f3e0ff */
[----:B------:R-:W-:Y:S02]  /*58c60*/  IMAD.X R113, R107, 0x1, R2, P1 ;  /* 0x000000016b717824 */ /* 0x000fe400008e0602 */
[----:B------:R-:W4:Y:S04]  /*58c70*/  LDL.LU.64 R106, [R1+0xff8] ;  /* 0x000ff800016a7983 */ /* 0x000f280000300a00 */
[----:B------:R-:W4:Y:S04]  /*58c80*/  LDL.LU.64 R118, [R1+0xfb8] ;  /* 0x000fb80001767983 */ /* 0x000f280000300a00 */
[----:B------:R-:W4:Y:S04]  /*58c90*/  LDL.LU.64 R116, [R1+0xf78] ;  /* 0x000f780001747983 */ /* 0x000f280000300a00 */
[----:B------:R-:W4:Y:S01]  /*58ca0*/  LDL.LU.64 R114, [R1+0xf38] ;  /* 0x000f380001727983 */ /* 0x000f220000300a00 */
[----:B--2---:R-:W-:-:S05]  /*58cb0*/  IADD3 R126, P1, R104, R5, RZ ;  /* 0x00000005687e7210 */ /* 0x004fca0007f3e0ff */
[----:B------:R-:W-:Y:S01]  /*58cc0*/  IMAD.X R127, R105, 0x1, R2, P1 ;  /* 0x00000001697f7824 */ /* 0x000fe200008e0602 */
[----:B---3--:R-:W-:-:S05]  /*58cd0*/  IADD3 R104, P1, R102, R5, RZ ;  /* 0x0000000566687210 */ /* 0x008fca0007f3e0ff */
[----:B------:R-:W-:Y:S02]  /*58ce0*/  IMAD.X R105, R103, 0x1, R2, P1 ;  /* 0x0000000167697824 */ /* 0x000fe400008e0602 */
[----:B------:R-:W2:Y:S04]  /*58cf0*/  LDL.LU.64 R102, [R1+0xef8] ;  /* 0x000ef80001667983 */ /* 0x000ea80000300a00 */
[----:B------:R-:W3:Y:S01]  /*58d00*/  LDL.LU.64 R110, [R1+0xeb8] ;  /* 0x000eb800016e7983 */ /* 0x000ee20000300a00 */
[----:B----4-:R-:W-:-:S05]  /*58d10*/  IADD3 R124, P1, R108, R5, RZ ;  /* 0x000000056c7c7210 */ /* 0x010fca0007f3e0ff */
[----:B------:R-:W-:Y:S02]  /*58d20*/  IMAD.X R125, R109, 0x1, R2, P1 ;  /* 0x000000016d7d7824 */ /* 0x000fe400008e0602 */
[----:B------:R-:W4:Y:S04]  /*58d30*/  LDL.LU.64 R108, [R1+0xe78] ;  /* 0x000e7800016c7983 */ /* 0x000f280000300a00 */
[----:B------:R-:W4:Y:S01]  /*58d40*/  LDL.LU.64 R148, [R1+0xe38] ;  /* 0x000e380001947983 */ /* 0x000f220000300a00 */
[----:B------:R-:W-:-:S05]  /*58d50*/  IADD3 R122, P1, R120, R5, RZ ;  /* 0x00000005787a7210 */ /* 0x000fca0007f3e0ff */
[----:B------:R-:W-:Y:S02]  /*58d60*/  IMAD.X R123, R121, 0x1, R2, P1 ;  /* 0x00000001797b7824 */ /* 0x000fe400008e0602 */
[----:B------:R-:W-:Y:S01]  /*58d70*/  IMAD.MOV.U32 R233, RZ, RZ, R232 ;  /* 0x000000ffffe97224 */ /* 0x000fe200078e00e8 */
[----:B------:R-:W-:Y:S01]  /*58d80*/  MOV R232, R158 ;  /* 0x0000009e00e87202 */ /* 0x000fe20000000f00 */
[----:B------:R-:W-:Y:S02]  /*58d90*/  IMAD.MOV.U32 R245, RZ, RZ, R244 ;  /* 0x000000fffff57224 */ /* 0x000fe400078e00f4 */
[----:B------:R-:W-:Y:S02]  /*58da0*/  IMAD.MOV.U32 R244, RZ, RZ, R157 ;  /* 0x000000fffff47224 */ /* 0x000fe400078e009d */
[----:B------:R-:W-:Y:S02]  /*58db0*/  IMAD.MOV.U32 R243, RZ, RZ, R242 ;  /* 0x000000fffff37224 */ /* 0x000fe400078e00f2 */
[----:B------:R-:W-:Y:S01]  /*58dc0*/  IMAD.MOV.U32 R242, RZ, RZ, R155 ;  /* 0x000000fffff27224 */ /* 0x000fe200078e009b */
[----:B------:R-:W-:Y:S01]  /*58dd0*/  LDGSTS.E [R3+-0x39b80], desc[UR60][R244.64], P0 ;  /* 0xc6480000f4037fae */ /* 0x000fe2000812187c */
[----:B------:R-:W-:Y:S01]  /*58de0*/  IMAD.MOV.U32 R241, RZ, RZ, R240 ;  /* 0x000000fffff17224 */ /* 0x000fe200078e00f0 */
[----:B------:R-:W-:Y:S01]  /*58df0*/  MOV R240, R153 ;  /* 0x0000009900f07202 */ /* 0x000fe20000000f00 */
[----:B------:R-:W-:Y:S01]  /*58e00*/  IMAD.MOV.U32 R239, RZ, RZ, R238 ;  /* 0x000000ffffef7224 */ /* 0x000fe200078e00ee */
[----:B------:R-:W-:Y:S01]  /*58e10*/  LDGSTS.E [R3+-0x39780], desc[UR60][R242.64], P0 ;  /* 0xc6880000f2037fae */ /* 0x000fe2000812187c */
[----:B------:R-:W-:-:S02]  /*58e20*/  IMAD.MOV.U32 R238, RZ, RZ, R152 ;  /* 0x000000ffffee7224 */ /* 0x000fc400078e0098 */
[----:B------:R-:W-:Y:S01]  /*58e30*/  IMAD.MOV.U32 R237, RZ, RZ, R236 ;  /* 0x000000ffffed7224 */ /* 0x000fe200078e00ec */
[----:B------:R-:W-:Y:S01]  /*58e40*/  LDGSTS.E [R3+-0x39380], desc[UR60][R240.64], P0 ;  /* 0xc6c80000f0037fae */ /* 0x000fe2000812187c */
[----:B------:R-:W-:Y:S02]  /*58e50*/  IMAD.MOV.U32 R236, RZ, RZ, R9 ;  /* 0x000000ffffec7224 */ /* 0x000fe400078e0009 */
[----:B------:R-:W-:Y:S01]  /*58e60*/  IMAD.MOV.U32 R235, RZ, RZ, R234 ;  /* 0x000000ffffeb7224 */ /* 0x000fe200078e00ea */
[----:B------:R-:W-:Y:S01]  /*58e70*/  MOV R234, R4 ;  /* 0x0000000400ea7202 */ /* 0x000fe20000000f00 */
[----:B------:R-:W-:Y:S01]  /*58e80*/  IMAD.MOV.U32 R150, RZ, RZ, R146 ;  /* 0x000000ffff967224 */ /* 0x000fe200078e0092 */
[----:B------:R-:W-:Y:S01]  /*58e90*/  LDGSTS.E [R3+-0x38f80], desc[UR60][R238.64], P0 ;  /* 0xc7080000ee037fae */ /* 0x000fe2000812187c */
[----:B------:R-:W-:Y:S02]  /*58ea0*/  IMAD.MOV.U32 R151, RZ, RZ, R7 ;  /* 0x000000ffff977224 */ /* 0x000fe400078e0007 */
[----:B------:R-:W-:Y:S01]  /*58eb0*/  IMAD.MOV.U32 R146, RZ, RZ, R144 ;  /* 0x000000ffff927224 */ /* 0x000fe200078e0090 */
[----:B------:R-:W-:Y:S01]  /*58ec0*/  LDGSTS.E [R3+-0x38b80], desc[UR60][R236.64], P0 ;  /* 0xc7480000ec037fae */ /* 0x000fe2000812187c */
[----:B------:R-:W-:-:S02]  /*58ed0*/  IMAD.MOV.U32 R147, RZ, RZ, R156 ;  /* 0x000000ffff937224 */ /* 0x000fc400078e009c */
[----:B------:R-:W-:Y:S01]  /*58ee0*/  IMAD.MOV.U32 R144, RZ, RZ, R143 ;  /* 0x000000ffff907224 */ /* 0x000fe200078e008f */
[----:B------:R-:W-:Y:S01]  /*58ef0*/  MOV R143, R252 ;  /* 0x000000fc008f7202 */ /* 0x000fe20000000f00 */
[----:B------:R-:W-:Y:S04]  /*58f00*/  LDGSTS.E [R3+-0x38780], desc[UR60][R234.64], P0 ;  /* 0xc7880000ea037fae */ /* 0x000fe8000812187c */
[----:B------:R-:W-:Y:S04]  /*58f10*/  STL.64 [R1+0x1438], R150 ;  /* 0x0014389601007387 */ /* 0x000fe80000100a00 */
[----:B------:R1:W-:Y:S02]  /*58f20*/  LDGSTS.E [R3+-0x38380], desc[UR60][R232.64], P0 ;  /* 0xc7c80000e8037fae */ /* 0x0003e4000812187c */
[----:B-1----:R-:W-:Y:S01]  /*58f30*/  IMAD.U32 R3, RZ, RZ, UR4 ;  /* 0x00000004ff037e24 */ /* 0x002fe2000f8e00ff */
[----:B------:R-:W-:-:S04]  /*58f40*/  IADD3 R120, P1, R106, R5, RZ ;  /* 0x000000056a787210 */ /* 0x000fc80007f3e0ff */
[----:B------:R-:W-:Y:S02]  /*58f50*/  IADD3.X R121, R107, R2, RZ, P1, !PT ;  /* 0x000000026b797210 */ /* 0x000fe40000ffe4ff */
[----:B------:R-:W-:-:S05]  /*58f60*/  IADD3 R106, P1, R118, R5, RZ ;  /* 0x00000005766a7210 */ /* 0x000fca0007f3e0ff */
[----:B------:R-:W-:Y:S01]  /*58f70*/  IMAD.X R107, R119, 0x1, R2, P1 ;  /* 0x00000001776b7824 */ /* 0x000fe200008e0602 */
[----:B------:R-:W-:-:S05]  /*58f80*/  IADD3 R118, P1, R116, R5, RZ ;  /* 0x0000000574767210 */ /* 0x000fca0007f3e0ff */
[----:B------:R-:W-:Y:S01]  /*58f90*/  IMAD.X R119, R117, 0x1, R2, P1 ;  /* 0x0000000175777824 */ /* 0x000fe200008e0602 */
[----:B------:R-:W-:-:S05]  /*58fa0*/  IADD3 R116, P1, R114, R5, RZ ;  /* 0x0000000572747210 */ /* 0x000fca0007f3e0ff */
[----:B------:R-:W-:Y:S01]  /*58fb0*/  IMAD.X R117, R115, 0x1, R2, P1 ;  /* 0x0000000173757824 */ /* 0x000fe200008e0602 */
[----:B--2---:R-:W-:-:S05]  /*58fc0*/  IADD3 R114, P1, R102, R5, RZ ;  /* 0x0000000566727210 */ /* 0x004fca0007f3e0ff */
[----:B------:R-:W-:Y:S01]  /*58fd0*/  IMAD.X R115, R103, 0x1, R2, P1 ;  /* 0x0000000167737824 */ /* 0x000fe200008e0602 */
[----:B---3--:R-:W-:-:S05]  /*58fe0*/  IADD3 R102, P1, R110, R5, RZ ;  /* 0x000000056e667210 */ /* 0x008fca0007f3e0ff */
[----:B------:R-:W-:Y:S01]  /*58ff0*/  IMAD.X R103, R111, 0x1, R2, P1 ;  /* 0x000000016f677824 */ /* 0x000fe200008e0602 */
[----:B----4-:R-:W-:-:S04]  /*59000*/  IADD3 R110, P1, R108, R5, RZ ;  /* 0x000000056c6e7210 */ /* 0x010fc80007f3e0ff */
[----:B------:R-:W-:Y:S02]  /*59010*/  IADD3.X R111, R109, R2, RZ, P1, !PT ;  /* 0x000000026d6f7210 */ /* 0x000fe40000ffe4ff */
        /* <DEDUP_REMOVED lines=12> */
[----:B------:R-:W-:Y:S01]  /*590e0*/  IADD3 R9, P1, R220, R5, RZ ;  /* 0x00000005dc097210 */ /* 0x000fe20007f3e0ff */
[----:B------:R-:W-:Y:S01]  /*590f0*/  IMAD.MOV.U32 R149, RZ, RZ, R154 ;  /* 0x000000ffff957224 */ /* 0x000fe200078e009a */
[----:B------:R-:W-:Y:S01]  /*59100*/  MOV R148, R145 ;  /* 0x0000009100947202 */ /* 0x000fe20000000f00 */
[----:B------:R-:W-:Y:S02]  /*59110*/  IMAD.MOV.U32 R145, RZ, RZ, R159 ;  /* 0x000000ffff917224 */ /* 0x000fe400078e009f */
[--C-:B------:R-:W-:Y:S01]  /*59120*/  IMAD.X R220, R221, 0x1, R2.reuse, P1 ;  /* 0x00000001dddc7824 */ /* 0x100fe200008e0602 */
[----:B------:R-:W-:Y:S01]  /*59130*/  IADD3 R4, P1, R218, R5, RZ ;  /* 0x00000005da047210 */ /* 0x000fe20007f3e0ff */
[----:B------:R-:W-:Y:S04]  /*59140*/  STL.64 [R1+0x13f8], R148 ;  /* 0x0013f89401007387 */ /* 0x000fe80000100a00 */
[----:B------:R-:W-:Y:S01]  /*59150*/  IMAD.X R218, R219, 0x1, R2, P1 ;  /* 0x00000001dbda7824 */ /* 0x000fe200008e0602 */
[----:B------:R-:W-:Y:S01]  /*59160*/  STL.64 [R1+0x13b8], R146 ;  /* 0x0013b89201007387 */ /* 0x000fe20000100a00 */
[----:B------:R-:W-:-:S03]  /*59170*/  LOP3.LUT R219, R6, 0x20, RZ, 0x3c, !PT ;  /* 0x0000002006db7812 */ /* 0x000fc600078e3cff */
[----:B------:R-:W-:Y:S01]  /*59180*/  STL.64 [R1+0x1378], R144 ;  /* 0x0013789001007387 */ /* 0x000fe20000100a00 */
[----:B------:R-:W-:-:S03]  /*59190*/  IADD3 R3, R219, 0x100000, R3 ;  /* 0x00100000db037810 */ /* 0x000fc60007ffe003 */
        /* <DEDUP_REMOVED lines=9> */
[----:B------:R-:W-:Y:S04]  /*59230*/  LDGSTS.E [R3+-0x3ff00], desc[UR60][R150.64], P0 ;  /* 0xc010000096037fae */ /* 0x000fe8000812187c */
[----:B------:R-:W-:Y:S04]  /*59240*/  STL.64 [R1+0x10f8], R126 ;  /* 0x0010f87e01007387 */ /* 0x000fe80000100a00 */
[----:B------:R-:W-:Y:S04]  /*59250*/  LDGSTS.E [R3+-0x3fb00], desc[UR60][R148.64], P0 ;  /* 0xc050000094037fae */ /* 0x000fe8000812187c */
        /* <DEDUP_REMOVED lines=21> */
[----:B------:R-:W-:Y:S04]  /*593b0*/  LDGSTS.E [R3+-0x3cf00], desc[UR60][R112.64], P0 ;  /* 0xc310000070037fae */ /* 0x000fe8000812187c */
[----:B------:R4:W-:Y:S04]  /*593c0*/  LDGSTS.E [R3+-0x3cb00], desc[UR60][R126.64], P0 ;  /* 0xc35000007e037fae */ /* 0x0009e8000812187c */
[----:B------:R-:W-:Y:S04]  /*593d0*/  LDGSTS.E [R3+-0x3c700], desc[UR60][R104.64], P0 ;  /* 0xc390000068037fae */ /* 0x000fe8000812187c */
[----:B-1----:R-:W4:Y:S04]  /*593e0*/  LDL.LU.64 R112, [R1+0x1430] ;  /* 0x0014300001707983 */ /* 0x002f280000300a00 */
[----:B------:R1:W-:Y:S04]  /*593f0*/  LDGSTS.E [R3+-0x3c300], desc[UR60][R124.64], P0 ;  /* 0xc3d000007c037fae */ /* 0x0003e8000812187c */
[----:B--2---:R-:W2:Y:S04]  /*59400*/  LDL.LU.64 R104, [R1+0x13f0] ;  /* 0x0013f00001687983 */ /* 0x004ea80000300a00 */
[----:B------:R-:W-:Y:S04]  /*59410*/  LDGSTS.E [R3+-0x3bf00], desc[UR60][R122.64], P0 ;  /* 0xc41000007a037fae */ /* 0x000fe8000812187c */
[----:B------:R-:W-:Y:S04]  /*59420*/  LDGSTS.E [R3+-0x3bb00], desc[UR60][R120.64], P0 ;  /* 0xc450000078037fae */ /* 0x000fe8000812187c */
[----:B------:R1:W-:Y:S04]  /*59430*/  LDGSTS.E [R3+-0x3b700], desc[UR60][R106.64], P0 ;  /* 0xc49000006a037fae */ /* 0x0003e8000812187c */
[----:B---3--:R-:W3:Y:S04]  /*59440*/  LDL.LU.64 R122, [R1+0x13b0] ;  /* 0x0013b000017a7983 */ /* 0x008ee80000300a00 */
[----:B----4-:R-:W4:Y:S04]  /*59450*/  LDL.LU.64 R120, [R1+0x1370] ;  /* 0x0013700001787983 */ /* 0x010f280000300a00 */
[----:B------:R-:W4:Y:S04]  /*59460*/  LDL.LU.64 R106, [R1+0x1330] ;  /* 0x00133000016a7983 */ /* 0x000f280000300a00 */
[----:B------:R-:W-:Y:S04]  /*59470*/  LDGSTS.E [R3+-0x3b300], desc[UR60][R118.64], P0 ;  /* 0xc4d0000076037fae */ /* 0x000fe8000812187c */
[----:B------:R-:W-:Y:S04]  /*59480*/  LDGSTS.E [R3+-0x3af00], desc[UR60][R116.64], P0 ;  /* 0xc510000074037fae */ /* 0x000fe8000812187c */
[----:B------:R-:W-:Y:S04]  /*59490*/  LDGSTS.E [R3+-0x3ab00], desc[UR60][R114.64], P0 ;  /* 0xc550000072037fae */ /* 0x000fe8000812187c */
[----:B------:R-:W4:Y:S04]  /*594a0*/  LDL.LU.64 R118, [R1+0x12f0] ;  /* 0x0012f00001767983 */ /* 0x000f280000300a00 */
[----:B------:R-:W4:Y:S04]  /*594b0*/  LDL.LU.64 R116, [R1+0x12b0] ;  /* 0x0012b00001747983 */ /* 0x000f280000300a00 */
[----:B------:R-:W-:Y:S04]  /*594c0*/  LDGSTS.E [R3+-0x3a700], desc[UR60][R102.64], P0 ;  /* 0xc590000066037fae */ /* 0x000fe8000812187c */
[----:B------:R-:W-:Y:S04]  /*594d0*/  LDGSTS.E [R3+-0x3a300], desc[UR60][R110.64], P0 ;  /* 0xc5d000006e037fae */ /* 0x000fe8000812187c */
[----:B------:R-:W-:Y:S04]  /*594e0*/  LDGSTS.E [R3+-0x39f00], desc[UR60][R108.64], P0 ;  /* 0xc61000006c037fae */ /* 0x000fe8000812187c */
[----:B------:R-:W4:Y:S04]  /*594f0*/  LDL.LU.64 R102, [R1+0x1270] ;  /* 0x0012700001667983 */ /* 0x000f280000300a00 */
[----:B------:R-:W4:Y:S04]  /*59500*/  LDL.LU.64 R114, [R1+0x1230] ;  /* 0x0012300001727983 */ /* 0x000f280000300a00 */
[----:B------:R-:W4:Y:S04]  /*59510*/  LDL.LU.64 R110, [R1+0x11f0] ;  /* 0x0011f000016e7983 */ /* 0x000f280000300a00 */
[----:B------:R-:W4:Y:S01]  /*59520*/  LDL.LU.64 R108, [R1+0x11b0] ;  /* 0x0011b000016c7983 */ /* 0x000f220000300a00 */
[----:B------:R-:W-:-:S05]  /*59530*/  IADD3 R146, P1, R112, R5, RZ ;  /* 0x0000000570927210 */ /* 0x000fca0007f3e0ff */
[----:B------:R-:W-:Y:S02]  /*59540*/  IMAD.X R7, R113, 0x1, R2, P1 ;  /* 0x0000000171077824 */ /* 0x000fe400008e0602 */
[----:B------:R-:W4:Y:S01]  /*59550*/  LDL.LU.64 R112, [R1+0x1170] ;  /* 0x0011700001707983 */ /* 0x000f220000300a00 */
[----:B--2---:R-:W-:-:S05]  /*59560*/  IADD3 R145, P1, R104, R5, RZ ;  /* 0x0000000568917210 */ /* 0x004fca0007f3e0ff */
[----:B------:R-:W-:Y:S02]  /*59570*/  IMAD.X R154, R105, 0x1, R2, P1 ;  /* 0x00000001699a7824 */ /* 0x000fe400008e0602 */
[----:B------:R-:W2:Y:S01]  /*59580*/  LDL.LU.64 R104, [R1+0x1130] ;  /* 0x0011300001687983 */ /* 0x000ea20000300a00 */
[----:B---3--:R-:W-:-:S05]  /*59590*/  IADD3 R144, P1, R122, R5, RZ ;  /* 0x000000057a907210 */ /* 0x008fca0007f3e0ff */
[----:B------:R-:W-:Y:S01]  /*595a0*/  IMAD.X R156, R123, 0x1, R2, P1 ;  /* 0x000000017b9c7824 */ /* 0x000fe200008e0602 */
[----:B----4-:R-:W-:-:S04]  /*595b0*/  IADD3 R143, P1, R120, R5, RZ ;  /* 0x00000005788f7210 */ /* 0x010fc80007f3e0ff */
[----:B------:R-:W-:Y:S02]  /*595c0*/  IADD3.X R159, R121, R2, RZ, P1, !PT ;  /* 0x00000002799f7210 */ /* 0x000fe40000ffe4ff */
[----:B------:R-:W-:-:S05]  /*595d0*/  IADD3 R142, P1, R106, R5, RZ ;  /* 0x000000056a8e7210 */ /* 0x000fca0007f3e0ff */
[----:B------:R-:W-:Y:S02]  /*595e0*/  IMAD.X R252, R107, 0x1, R2, P1 ;  /* 0x000000016bfc7824 */ /* 0x000fe400008e0602 */
[----:B------:R-:W1:Y:S01]  /*595f0*/  LDL.LU.64 R106, [R1+0x10f0] ;  /* 0x0010f000016a7983 */ /* 0x000e620000300a00 */
[----:B------:R-:W-:-:S05]  /*59600*/  IADD3 R140, P1, R118, R5, RZ ;  /* 0x00000005768c7210 */ /* 0x000fca0007f3e0ff */
[----:B------:R-:W-:Y:S01]  /*59610*/  IMAD.X R141, R119, 0x1, R2, P1 ;  /* 0x00000001778d7824 */ /* 0x000fe200008e0602 */
[----:B------:R-:W-:-:S05]  /*59620*/  IADD3 R138, P1, R116, R5, RZ ;  /* 0x00000005748a7210 */ /* 0x000fca0007f3e0ff */
[----:B------:R-:W-:Y:S01]  /*59630*/  IMAD.X R139, R117, 0x1, R2, P1 ;  /* 0x00000001758b7824 */ /* 0x000fe200008e0602 */
[----:B------:R-:W-:-:S05]  /*59640*/  IADD3 R136, P1, R102, R5, RZ ;  /* 0x0000000566887210 */ /* 0x000fca0007f3e0ff */
[--C-:B------:R-:W-:Y:S01]  /*59650*/  IMAD.X R137, R103, 0x1, R2.reuse, P1 ;  /* 0x0000000167897824 */ /* 0x100fe200008e0602 */
[-C--:B------:R-:W-:Y:S01]  /*59660*/  IADD3 R134, P1, R114, R5.reuse, RZ ;  /* 0x0000000572867210 */ /* 0x080fe20007f3e0ff */
[----:B------:R-:W3:Y:S04]  /*59670*/  LDL.LU.64 R102, [R1+0x10b0] ;  /* 0x0010b00001667983 */ /* 0x000ee80000300a00 */
[----:B------:R-:W-:Y:S01]  /*59680*/  IMAD.X R135, R115, 0x1, R2, P1 ;  /* 0x0000000173877824 */ /* 0x000fe200008e0602 */
[----:B------:R-:W-:-:S04]  /*59690*/  IADD3 R132, P1, R110, R5, RZ ;  /* 0x000000056e847210 */ /* 0x000fc80007f3e0ff */
[----:B------:R-:W-:Y:S02]  /*596a0*/  IADD3.X R133, R111, R2, RZ, P1, !PT ;  /* 0x000000026f857210 */ /* 0x000fe40000ffe4ff */
[-C--:B------:R-:W-:Y:S01]  /*596b0*/  IADD3 R130, P1, R108, R5.reuse, RZ ;  /* 0x000000056c827210 */ /* 0x080fe20007f3e0ff */
[----:B------:R-:W4:Y:S04]  /*596c0*/  LDL.LU.64 R110, [R1+0x1070] ;  /* 0x00107000016e7983 */ /* 0x000f280000300a00 */
[----:B------:R-:W-:Y:S02]  /*596d0*/  IMAD.X R131, R109, 0x1, R2, P1 ;  /* 0x000000016d837824 */ /* 0x000fe400008e0602 */
[----:B------:R-:W4:Y:S01]  /*596e0*/  LDL.LU.64 R108, [R1+0x1030] ;  /* 0x00103000016c7983 */ /* 0x000f220000300a00 */
[----:B------:R-:W-:-:S05]  /*596f0*/  IADD3 R128, P1, R112, R5, RZ ;  /* 0x0000000570807210 */ /* 0x000fca0007f3e0ff */
[----:B------:R-:W-:Y:S01]  /*59700*/  IMAD.X R129, R113, 0x1, R2, P1 ;  /* 0x0000000171817824 */ /* 0x000fe200008e0602 */
[----:B--2---:R-:W-:-:S05]  /*59710*/  IADD3 R126, P1, R104, R5, RZ ;  /* 0x00000005687e7210 */ /* 0x004fca0007f3e0ff */
[----:B------:R-:W-:Y:S02]  /*59720*/  IMAD.X R127, R105, 0x1, R2, P1 ;  /* 0x00000001697f7824 */ /* 0x000fe400008e0602 */
[----:B------:R-:W2:Y:S04]  /*59730*/  LDL.LU.64 R104, [R1+0xff0] ;  /* 0x000ff00001687983 */ /* 0x000ea80000300a00 */
[----:B------:R-:W2:Y:S04]  /*59740*/  LDL.LU.64 R116, [R1+0xfb0] ;  /* 0x000fb00001747983 */ /* 0x000ea80000300a00 */
[----:B------:R-:W2:Y:S04]  /*59750*/  LDL.LU.64 R114, [R1+0xf70] ;  /* 0x000f700001727983 */ /* 0x000ea80000300a00 */
[----:B------:R-:W2:Y:S01]  /*59760*/  LDL.LU.64 R112, [R1+0xf30] ;  /* 0x000f300001707983 */ /* 0x000ea20000300a00 */
[----:B-1----:R-:W-:-:S05]  /*59770*/  IADD3 R124, P1, R106, R5, RZ ;  /* 0x000000056a7c7210 */ /* 0x002fca0007f3e0ff */
[----:B------:R-:W-:Y:S01]  /*59780*/  IMAD.X R125, R107, 0x1, R2, P1 ;  /* 0x000000016b7d7824 */ /* 0x000fe200008e0602 */
[----:B---3--:R-:W-:-:S05]  /*59790*/  IADD3 R106, P1, R102, R5, RZ ;  /* 0x00000005666a7210 */ /* 0x008fca0007f3e0ff */
[----:B------:R-:W-:Y:S02]  /*597a0*/  IMAD.X R107, R103, 0x1, R2, P1 ;  /* 0x00000001676b7824 */ /* 0x000fe400008e0602 */
[----:B------:R-:W3:Y:S01]  /*597b0*/  LDL.LU.64 R102, [R1+0xef0] ;  /* 0x000ef00001667983 */ /* 0x000ee20000300a00 */
[----:B----4-:R-:W-:-:S04]  /*597c0*/  IADD3 R122, P1, R110, R5, RZ ;  /* 0x000000056e7a7210 */ /* 0x010fc80007f3e0ff */
[----:B------:R-:W-:Y:S02]  /*597d0*/  IADD3.X R123, R111, R2, RZ, P1, !PT ;  /* 0x000000026f7b7210 */ /* 0x000fe40000ffe4ff */
[----:B------:R-:W4:Y:S01]  /*597e0*/  LDL.LU.64 R110, [R1+0xeb0] ;  /* 0x000eb000016e7983 */ /* 0x000f220000300a00 */
[----:B------:R-:W-:-:S05]  /*597f0*/  IADD3 R120, P1, R108, R5, RZ ;  /* 0x000000056c787210 */ /* 0x000fca0007f3e0ff */
[----:B------:R-:W-:Y:S02]  /*59800*/  IMAD.X R121, R109, 0x1, R2, P1 ;  /* 0x000000016d797824 */ /* 0x000fe400008e0602 */
[----:B------:R-:W4:Y:S04]  /*59810*/  LDL.LU.64 R108, [R1+0xe70] ;  /* 0x000e7000016c7983 */ /* 0x000f280000300a00 */
[----:B------:R-:W4:Y:S01]  /*59820*/  LDL.LU.64 R148, [R1+0xe30] ;  /* 0x000e300001947983 */ /* 0x000f220000300a00 */
[----:B------:R-:W-:Y:S02]  /*59830*/  IMAD.MOV.U32 R231, RZ, RZ, R230 ;  /* 0x000000ffffe77224 */ /* 0x000fe400078e00e6 */
[----:B------:R-:W-:Y:S02]  /*59840*/  IMAD.MOV.U32 R230, RZ, RZ, R158 ;  /* 0x000000ffffe67224 */ /* 0x000fe400078e009e */
[----:B------:R-:W-:-:S02]  /*59850*/  IMAD.MOV.U32 R229, RZ, RZ, R228 ;  /* 0x000000ffffe57224 */ /* 0x000fc400078e00e4 */
[----:B------:R-:W-:Y:S01]  /*59860*/  IMAD.MOV.U32 R228, RZ, RZ, R157 ;  /* 0x000000ffffe47224 */ /* 0x000fe200078e009d */
[----:B------:R-:W-:Y:S01]  /*59870*/  LDGSTS.E [R3+-0x39b00], desc[UR60][R230.64], P0 ;  /* 0xc6500000e6037fae */ /* 0x000fe2000812187c */
[----:B------:R-:W-:Y:S01]  /*59880*/  IMAD.MOV.U32 R227, RZ, RZ, R226 ;  /* 0x000000ffffe37224 */ /* 0x000fe200078e00e2 */
[----:B------:R-:W-:Y:S01]  /*59890*/  MOV R226, R155 ;  /* 0x0000009b00e27202 */ /* 0x000fe20000000f00 */
[----:B------:R-:W-:Y:S01]  /*598a0*/  IMAD.MOV.U32 R225, RZ, RZ, R224 ;  /* 0x000000ffffe17224 */ /* 0x000fe200078e00e0 */
[----:B------:R-:W-:Y:S01]  /*598b0*/  LDGSTS.E [R3+-0x39700], desc[UR60][R228.64], P0 ;  /* 0xc6900000e4037fae */ /* 0x000fe2000812187c */
[----:B------:R-:W-:Y:S02]  /*598c0*/  IMAD.MOV.U32 R224, RZ, RZ, R153 ;  /* 0x000000ffffe07224 */ /* 0x000fe400078e0099 */
[----:B------:R-:W-:Y:S02]  /*598d0*/  IMAD.MOV.U32 R223, RZ, RZ, R222 ;  /* 0x000000ffffdf7224 */ /* 0x000fe400078e00de */
[----:B------:R-:W-:Y:S01]  /*598e0*/  IMAD.MOV.U32 R221, RZ, RZ, R220 ;  /* 0x000000ffffdd7224 */ /* 0x000fe200078e00dc */
[----:B------:R-:W-:Y:S01]  /*598f0*/  MOV R220, R9 ;  /* 0x0000000900dc7202 */ /* 0x000fe20000000f00 */
[----:B------:R-:W-:Y:S01]  /*59900*/  IMAD.MOV.U32 R222, RZ, RZ, R152 ;  /* 0x000000ffffde7224 */ /* 0x000fe200078e0098 */
[----:B------:R-:W-:Y:S01]  /*59910*/  MOV R150, R146 ;  /* 0x0000009200967202 */ /* 0x000fe20000000f00 */
[----:B------:R-:W-:Y:S01]  /*59920*/  IMAD.MOV.U32 R219, RZ, RZ, R218 ;  /* 0x000000ffffdb7224 */ /* 0x000fe200078e00da */
[----:B------:R-:W-:Y:S01]  /*59930*/  LDGSTS.E [R3+-0x39300], desc[UR60][R226.64], P0 ;  /* 0xc6d00000e2037fae */ /* 0x000fe2000812187c */
[----:B------:R-:W-:-:S02]  /*59940*/  IMAD.MOV.U32 R218, RZ, RZ, R4 ;  /* 0x000000ffffda7224 */ /* 0x000fc400078e0004 */
[----:B------:R-:W-:Y:S01]  /*59950*/  IMAD.MOV.U32 R151, RZ, RZ, R7 ;  /* 0x000000ffff977224 */ /* 0x000fe200078e0007 */
[----:B------:R-:W-:Y:S01]  /*59960*/  LDGSTS.E [R3+-0x38f00], desc[UR60][R224.64], P0 ;  /* 0xc7100000e0037fae */ /* 0x000fe2000812187c */
[----:B------:R-:W-:Y:S01]  /*59970*/  IMAD.MOV.U32 R146, RZ, RZ, R144 ;  /* 0x000000ffff927224 */ /* 0x000fe200078e0090 */
[----:B------:R-:W-:Y:S01]  /*59980*/  MOV R144, R143 ;  /* 0x0000008f00907202 */ /* 0x000fe20000000f00 */
[----:B------:R-:W-:Y:S01]  /*59990*/  IMAD.MOV.U32 R147, RZ, RZ, R156 ;  /* 0x000000ffff937224 */ /* 0x000fe200078e009c */
[----:B------:R-:W-:Y:S01]  /*599a0*/  LDGSTS.E [R3+-0x38b00], desc[UR60][R222.64], P0 ;  /* 0xc7500000de037fae */ /* 0x000fe2000812187c */
[----:B------:R-:W-:-:S03]  /*599b0*/  IMAD.MOV.U32 R143, RZ, RZ, R252 ;  /* 0x000000ffff8f7224 */ /* 0x000fc600078e00fc */
[----:B------:R-:W-:Y:S04]  /*599c0*/  LDGSTS.E [R3+-0x38700], desc[UR60][R220.64], P0 ;  /* 0xc7900000dc037fae */ /* 0x000fe8000812187c */
[----:B------:R1:W-:Y:S04]  /*599d0*/  LDGSTS.E [R3+-0x38300], desc[UR60][R218.64], P0 ;  /* 0xc7d00000da037fae */ /* 0x0003e8000812187c */
[----:B------:R-:W-:Y:S01]  /*599e0*/  STL.64 [R1+0x1430], R150 ;  /* 0x0014309601007387 */ /* 0x000fe20000100a00 */
[----:B-1----:R-:W-:Y:S01]  /*599f0*/  IMAD.U32 R3, RZ, RZ, UR4 ;  /* 0x00000004ff037e24 */ /* 0x002fe2000f8e00ff */
[----:B--2---:R-:W-:-:S05]  /*59a00*/  IADD3 R118, P1, R104, R5, RZ ;  /* 0x0000000568767210 */ /* 0x004fca0007f3e0ff */
[----:B------:R-:W-:Y:S01]  /*59a10*/  IMAD.X R119, R105, 0x1, R2, P1 ;  /* 0x0000000169777824 */ /* 0x000fe200008e0602 */
[----:B------:R-:W-:-:S05]  /*59a20*/  IADD3 R104, P1, R116, R5, RZ ;  /* 0x0000000574687210 */ /* 0x000fca0007f3e0ff */
[----:B------:R-:W-:Y:S01]  /*59a30*/  IMAD.X R105, R117, 0x1, R2, P1 ;  /* 0x0000000175697824 */ /* 0x000fe200008e0602 */
[----:B------:R-:W-:-:S05]  /*59a40*/  IADD3 R116, P1, R114, R5, RZ ;  /* 0x0000000572747210 */ /* 0x000fca0007f3e0ff */
[----:B------:R-:W-:Y:S01]  /*59a50*/  IMAD.X R117, R115, 0x1, R2, P1 ;  /* 0x0000000173757824 */ /* 0x000fe200008e0602 */
[----:B------:R-:W-:-:S05]  /*59a60*/  IADD3 R114, P1, R112, R5, RZ ;  /* 0x0000000570727210 */ /* 0x000fca0007f3e0ff */
[----:B------:R-:W-:Y:S01]  /*59a70*/  IMAD.X R115, R113, 0x1, R2, P1 ;  /* 0x0000000171737824 */ /* 0x000fe200008e0602 */
[----:B---3--:R-:W-:-:S04]  /*59a80*/  IADD3 R112, P1, R102, R5, RZ ;  /* 0x0000000566707210 */ /* 0x008fc80007f3e0ff */
[----:B------:R-:W-:Y:S02]  /*59a90*/  IADD3.X R113, R103, R2, RZ, P1, !PT ;  /* 0x0000000267717210 */ /* 0x000fe40000ffe4ff */
[----:B------:R-:W-:-:S05]  /*59aa0*/  IADD3 R158, P1, R204, R5, RZ ;  /* 0x00000005cc9e7210 */ /* 0x000fca0007f3e0ff */
[----:B------:R-:W-:Y:S01]  /*59ab0*/  IMAD.X R204, R205, 0x1, R2, P1 ;  /* 0x00000001cdcc7824 */ /* 0x000fe200008e0602 */
[----:B----4-:R-:W-:-:S05]  /*59ac0*/  IADD3 R102, P1, R110, R5, RZ ;  /* 0x000000056e667210 */ /* 0x010fca0007f3e0ff */
[----:B------:R-:W-:Y:S01]  /*59ad0*/  IMAD.X R103, R111, 0x1, R2, P1 ;  /* 0x000000016f677824 */ /* 0x000fe200008e0602 */
[----:B------:R-:W-:-:S05]  /*59ae0*/  IADD3 R110, P1, R108, R5, RZ ;  /* 0x000000056c6e7210 */ /* 0x000fca0007f3e0ff */
[----:B------:R-:W-:Y:S01]  /*59af0*/  IMAD.X R111, R109, 0x1, R2, P1 ;  /* 0x000000016d6f7824 */ /* 0x000fe200008e0602 */
[----:B------:R-:W-:Y:S01]  /*59b00*/  IADD3 R108, P1, R148, R5, RZ ;  /* 0x00000005946c7210 */ /* 0x000fe20007f3e0ff */
[----:B------:R-:W-:-:S04]  /*59b10*/  IMAD.MOV.U32 R148, RZ, RZ, R145 ;  /* 0x000000ffff947224 */ /* 0x000fc800078e0091 */
[----:B------:R-:W-:Y:S02]  /*59b20*/  IMAD.X R109, R149, 0x1, R2, P1 ;  /* 0x00000001956d7824 */ /* 0x000fe400008e0602 */
[----:B------:R-:W-:Y:S02]  /*59b30*/  IMAD.MOV.U32 R149, RZ, RZ, R154 ;  /* 0x000000ffff957224 */ /* 0x000fe400078e009a */
[----:B------:R-:W-:Y:S01]  /*59b40*/  IMAD.MOV.U32 R145, RZ, RZ, R159 ;  /* 0x000000ffff917224 */ /* 0x000fe200078e009f */
[----:B------:R-:W-:Y:S02]  /*59b50*/  LOP3.LUT R205, R6, 0x30, RZ, 0x3c, !PT ;  /* 0x0000003006cd7812 */ /* 0x000fe400078e3cff */
[----:B------:R-:W-:Y:S04]  /*59b60*/  STL.64 [R1+0x13f0], R148 ;  /* 0x0013f09401007387 */ /* 0x000fe80000100a00 */
        /* <DEDUP_REMOVED lines=38> */
[----:B------:R-:W-:Y:S04]  /*59dd0*/  LDGSTS.E [R3+-0x3c680], desc[UR60][R106.64], P0 ;  /* 0xc39800006a037fae */ /* 0x000fe8000812187c */
[----:B------:R-:W-:Y:S04]  /*59de0*/  LDGSTS.E [R3+-0x3c280], desc[UR60][R122.64], P0 ;  /* 0xc3d800007a037fae */ /* 0x000fe8000812187c */
[----:B-1----:R-:W4:Y:S04]  /*59df0*/  LDL.LU.64 R124, [R1+0x1428] ;  /* 0x00142800017c7983 */ /* 0x002f280000300a00 */
[----:B---3--:R-:W3:Y:S04]  /*59e00*/  LDL.LU.64 R106, [R1+0x13e8] ;  /* 0x0013e800016a7983 */ /* 0x008ee80000300a00 */
[----:B--2---:R-:W2:Y:S04]  /*59e10*/  LDL.LU.64 R122, [R1+0x13a8] ;  /* 0x0013a800017a7983 */ /* 0x004ea80000300a00 */
[----:B------:R-:W-:Y:S04]  /*59e20*/  LDGSTS.E [R3+-0x3be80], desc[UR60][R120.64], P0 ;  /* 0xc418000078037fae */ /* 0x000fe8000812187c */
[----:B------:R-:W-:Y:S04]  /*59e30*/  LDGSTS.E [R3+-0x3ba80], desc[UR60][R118.64], P0 ;  /* 0xc458000076037fae */ /* 0x000fe8000812187c */
[----:B------:R1:W-:Y:S04]  /*59e40*/  LDGSTS.E [R3+-0x3b680], desc[UR60][R104.64], P0 ;  /* 0xc498000068037fae */ /* 0x0003e8000812187c */
[----:B----4-:R-:W4:Y:S04]  /*59e50*/  LDL.LU.64 R120, [R1+0x1368] ;  /* 0x0013680001787983 */ /* 0x010f280000300a00 */
[----:B------:R-:W-:Y:S04]  /*59e60*/  LDGSTS.E [R3+-0x3b280], desc[UR60][R116.64], P0 ;  /* 0xc4d8000074037fae */ /* 0x000fe8000812187c */
[----:B------:R-:W4:Y:S04]  /*59e70*/  LDL.LU.64 R104, [R1+0x1328] ;  /* 0x0013280001687983 */ /* 0x000f280000300a00 */
[----:B------:R-:W4:Y:S04]  /*59e80*/  LDL.LU.64 R118, [R1+0x12e8] ;  /* 0x0012e80001767983 */ /* 0x000f280000300a00 */
[----:B------:R-:W4:Y:S04]  /*59e90*/  LDL.LU.64 R116, [R1+0x12a8] ;  /* 0x0012a80001747983 */ /* 0x000f280000300a00 */
[----:B------:R-:W-:Y:S04]  /*59ea0*/  LDGSTS.E [R3+-0x3ae80], desc[UR60][R114.64], P0 ;  /* 0xc518000072037fae */ /* 0x000fe8000812187c */
[----:B------:R-:W-:Y:S04]  /*59eb0*/  LDGSTS.E [R3+-0x3aa80], desc[UR60][R112.64], P0 ;  /* 0xc558000070037fae */ /* 0x000fe8000812187c */
        /* <DEDUP_REMOVED lines=24> */
[-C--:B--2---:R-:W-:Y:S01]  /*5a040*/  IADD3 R144, P1, R122, R5.reuse, RZ ;  /* 0x000000057a907210 */ /* 0x084fe20007f3e0ff */
[----:B------:R-:W2:Y:S04]  /*5a050*/  LDL.LU.64 R106, [R1+0x1128] ;  /* 0x00112800016a7983 */ /* 0x000ea80000300a00 */
[----:B------:R-:W-:Y:S01]  /*5a060*/  IMAD.X R156, R123, 0x1, R2, P1 ;  /* 0x000000017b9c7824 */ /* 0x000fe200008e0602 */
[----:B----4-:R-:W-:-:S05]  /*5a070*/  IADD3 R143, P1, R120, R5, RZ ;  /* 0x00000005788f7210 */ /* 0x010fca0007f3e0ff */
        /* <DEDUP_REMOVED lines=8> */
[----:B------:R-:W-:-:S04]  /*5a100*/  IADD3 R136, P1, R102, R5, RZ ;  /* 0x0000000566887210 */ /* 0x000fc80007f3e0ff */
[----:B------:R-:W-:Y:S02]  /*5a110*/  IADD3.X R137, R103, R2, RZ, P1, !PT ;  /* 0x0000000267897210 */ /* 0x000fe40000ffe4ff */
[-C--:B------:R-:W-:Y:S01]  /*5a120*/  IADD3 R134, P1, R114, R5.reuse, RZ ;  /* 0x0000000572867210 */ /* 0x080fe20007f3e0ff */
[----:B------:R-:W1:Y:S04]  /*5a130*/  LDL.LU.64 R102, [R1+0x10a8] ;  /* 0x0010a80001667983 */ /* 0x000e680000300a00 */
[----:B------:R-:W-:Y:S01]  /*5a140*/  IMAD.X R135, R115, 0x1, R2, P1 ;  /* 0x0000000173877824 */ /* 0x000fe200008e0602 */
[----:B------:R-:W-:-:S05]  /*5a150*/  IADD3 R132, P1, R112, R5, RZ ;  /* 0x0000000570847210 */ /* 0x000fca0007f3e0ff */
[----:B------:R-:W-:Y:S01]  /*5a160*/  IMAD.X R133, R113, 0x1, R2, P1 ;  /* 0x0000000171857824 */ /* 0x000fe200008e0602 */
[----:B------:R-:W-:-:S05]  /*5a170*/  IADD3 R130, P1, R108, R5, RZ ;  /* 0x000000056c827210 */ /* 0x000fca0007f3e0ff */
[----:B------:R-:W-:Y:S02]  /*5a180*/  IMAD.X R131, R109, 0x1, R2, P1 ;  /* 0x000000016d837824 */ /* 0x000fe400008e0602 */
[----:B------:R-:W4:Y:S01]  /*5a190*/  LDL.LU.64 R108, [R1+0x1068] ;  /* 0x00106800016c7983 */ /* 0x000f220000300a00 */
[----:B------:R-:W-:-:S03]  /*5a1a0*/  IADD3 R128, P1, R110, R5, RZ ;  /* 0x000000056e807210 */ /* 0x000fc60007f3e0ff */
[----:B------:R-:W4:Y:S02]  /*5a1b0*/  LDL.LU.64 R118, [R1+0x1028] ;  /* 0x0010280001767983 */ /* 0x000f240000300a00 */
[----:B------:R-:W-:Y:S01]  /*5a1c0*/  IMAD.X R129, R111, 0x1, R2, P1 ;  /* 0x000000016f817824 */ /* 0x000fe200008e0602 */
[----:B--2---:R-:W-:-:S05]  /*5a1d0*/  IADD3 R126, P1, R106, R5, RZ ;  /* 0x000000056a7e7210 */ /* 0x004fca0007f3e0ff */
[----:B------:R-:W-:Y:S02]  /*5a1e0*/  IMAD.X R127, R107, 0x1, R2, P1 ;  /* 0x000000016b7f7824 */ /* 0x000fe400008e0602 */
[----:B------:R-:W2:Y:S04]  /*5a1f0*/  LDL.LU.64 R106, [R1+0xfe8] ;  /* 0x000fe800016a7983 */ /* 0x000ea80000300a00 */
[----:B------:R-:W2:Y:S04]  /*5a200*/  LDL.LU.64 R116, [R1+0xfa8] ;  /* 0x000fa80001747983 */ /* 0x000ea80000300a00 */
[----:B------:R-:W2:Y:S04]  /*5a210*/  LDL.LU.64 R114, [R1+0xf68] ;  /* 0x000f680001727983 */ /* 0x000ea80000300a00 */
[----:B------:R-:W2:Y:S01]  /*5a220*/  LDL.LU.64 R112, [R1+0xf28] ;  /* 0x000f280001707983 */ /* 0x000ea20000300a00 */
[----:B---3--:R-:W-:-:S04]  /*5a230*/  IADD3 R124, P1, R104, R5, RZ ;  /* 0x00000005687c7210 */ /* 0x008fc80007f3e0ff */
[----:B------:R-:W-:Y:S02]  /*5a240*/  IADD3.X R125, R105, R2, RZ, P1, !PT ;  /* 0x00000002697d7210 */ /* 0x000fe40000ffe4ff */
[----:B-1----:R-:W-:-:S05]  /*5a250*/  IADD3 R104, P1, R102, R5, RZ ;  /* 0x0000000566687210 */ /* 0x002fca0007f3e0ff */
[----:B------:R-:W-:Y:S02]  /*5a260*/  IMAD.X R105, R103, 0x1, R2, P1 ;  /* 0x0000000167697824 */ /* 0x000fe400008e0602 */
[----:B------:R-:W3:Y:S04]  /*5a270*/  LDL.LU.64 R102, [R1+0xee8] ;  /* 0x000ee80001667983 */ /* 0x000ee80000300a00 */
[----:B------:R-:W3:Y:S01]  /*5a280*/  LDL.LU.64 R110, [R1+0xea8] ;  /* 0x000ea800016e7983 */ /* 0x000ee20000300a00 */
[----:B----4-:R-:W-:-:S05]  /*5a290*/  IADD3 R122, P1, R108, R5, RZ ;  /* 0x000000056c7a7210 */ /* 0x010fca0007f3e0ff */
[----:B------:R-:W-:Y:S02]  /*5a2a0*/  IMAD.X R123, R109, 0x1, R2, P1 ;  /* 0x000000016d7b7824 */ /* 0x000fe400008e0602 */
[----:B------:R-:W4:Y:S04]  /*5a2b0*/  LDL.LU.64 R108, [R1+0xe68] ;  /* 0x000e6800016c7983 */ /* 0x000f280000300a00 */
[----:B------:R-:W4:Y:S01]  /*5a2c0*/  LDL.LU.64 R148, [R1+0xe28] ;  /* 0x000e280001947983 */ /* 0x000f220000300a00 */
[----:B------:R-:W-:-:S05]  /*5a2d0*/  IADD3 R120, P1, R118, R5, RZ ;  /* 0x0000000576787210 */ /* 0x000fca0007f3e0ff */
[----:B------:R-:W-:Y:S02]  /*5a2e0*/  IMAD.X R121, R119, 0x1, R2, P1 ;  /* 0x0000000177797824 */ /* 0x000fe400008e0602 */
[----:B------:R-:W-:Y:S02]  /*5a2f0*/  IMAD.MOV.U32 R205, RZ, RZ, R204 ;  /* 0x000000ffffcd7224 */ /* 0x000fe400078e00cc */
[----:B------:R-:W-:Y:S02]  /*5a300*/  IMAD.MOV.U32 R204, RZ, RZ, R158 ;  /* 0x000000ffffcc7224 */ /* 0x000fe400078e009e */
[----:B------:R-:W-:Y:S01]  /*5a310*/  IMAD.MOV.U32 R217, RZ, RZ, R216 ;  /* 0x000000ffffd97224 */ /* 0x000fe200078e00d8 */
[----:B------:R-:W-:Y:S01]  /*5a320*/  MOV R216, R157 ;  /* 0x0000009d00d87202 */ /* 0x000fe20000000f00 */
[----:B------:R-:W-:Y:S02]  /*5a330*/  IMAD.MOV.U32 R215, RZ, RZ, R214 ;  /* 0x000000ffffd77224 */ /* 0x000fe400078e00d6 */
        /* <DEDUP_REMOVED lines=19> */
[----:B------:R-:W-:Y:S01]  /*5a470*/  IMAD.MOV.U32 R143, RZ, RZ, R252 ;  /* 0x000000ffff8f7224 */ /* 0x000fe200078e00fc */
        /* <DEDUP_REMOVED lines=13> */
[----:B------:R-:W-:Y:S01]  /*5a550*/  IMAD.X R113, R103, 0x1, R2, P1 ;  /* 0x0000000167717824 */ /* 0x000fe200008e0602 */
[----:B------:R-:W-:-:S05]  /*5a560*/  IADD3 R102, P1, R110, R5, RZ ;  /* 0x000000056e667210 */ /* 0x000fca0007f3e0ff */
[----:B------:R-:W-:Y:S01]  /*5a570*/  IMAD.X R103, R111, 0x1, R2, P1 ;  /* 0x000000016f677824 */ /* 0x000fe200008e0602 */
[----:B----4-:R-:W-:-:S05]  /*5a580*/  IADD3 R110, P1, R108, R5, RZ ;  /* 0x000000056c6e7210 */ /* 0x010fca0007f3e0ff */
[----:B------:R-:W-:Y:S01]  /*5a590*/  IMAD.X R111, R109, 0x1, R2, P1 ;  /* 0x000000016d6f7824 */ /* 0x000fe200008e0602 */
[----:B------:R-:W-:-:S05]  /*5a5a0*/  IADD3 R108, P1, R148, R5, RZ ;  /* 0x00000005946c7210 */ /* 0x000fca0007f3e0ff */
        /* <DEDUP_REMOVED lines=11> */
[-C--:B------:R-:W-:Y:S01]  /*5a660*/  IADD3 R9, P1, R192, R5.reuse, RZ ;  /* 0x00000005c0097210 */ /* 0x080fe20007f3e0ff */
[----:B------:R-:W-:Y:S02]  /*5a670*/  IMAD.MOV.U32 R148, RZ, RZ, R145 ;  /* 0x000000ffff947224 */ /* 0x000fe400078e0091 */
[----:B------:R-:W-:Y:S02]  /*5a680*/  IMAD.MOV.U32 R149, RZ, RZ, R154 ;  /* 0x000000ffff957224 */ /* 0x000fe400078e009a */
[----:B------:R-:W-:Y:S01]  /*5a690*/  IMAD.X R192, R193, 0x1, R2, P1 ;  /* 0x00000001c1c07824 */ /* 0x000fe200008e0602 */
[----:B------:R-:W-:Y:S01]  /*5a6a0*/  IADD3 R4, P1, R190, R5, RZ ;  /* 0x00000005be047210 */ /* 0x000fe20007f3e0ff */
[----:B------:R-:W-:Y:S01]  /*5a6b0*/  IMAD.MOV.U32 R145, RZ, RZ, R159 ;  /* 0x000000ffff917224 */ /* 0x000fe200078e009f */
[----:B------:R-:W-:Y:S02]  /*5a6c0*/  STL.64 [R1+0x13e8], R148 ;  /* 0x0013e89401007387 */ /* 0x000fe40000100a00 */
[----:B------:R-:W-:-:S02]  /*5a6d0*/  IADD3.X R190, R191, R2, RZ, P1, !PT ;  /* 0x00000002bfbe7210 */ /* 0x000fc40000ffe4ff */
[----:B------:R-:W-:Y:S01]  /*5a6e0*/  LOP3.LUT R191, R6, 0x40, RZ, 0x3c, !PT ;  /* 0x0000004006bf7812 */ /* 0x000fe200078e3cff */
        /* <DEDUP_REMOVED lines=39> */
[----:B------:R4:W-:Y:S04]  /*5a960*/  LDGSTS.E [R3+-0x3c200], desc[UR60][R122.64], P0 ;  /* 0xc3e000007a037fae */ /* 0x0009e8000812187c */
        /* <DEDUP_REMOVED lines=19> */
[----:B------:R-:W4:Y:S04]  /*5aaa0*/  LDL.LU.64 R108, [R1+0x11a0] ;  /* 0x0011a000016c7983 */ /* 0x000f280000300a00 */
[----:B------:R-:W4:Y:S01]  /*5aab0*/  LDL.LU.64 R110, [R1+0x1160] ;  /* 0x00116000016e7983 */ /* 0x000f220000300a00 */
[----:B------:R-:W-:-:S05]  /*5aac0*/  IADD3 R146, P1, R124, R5, RZ ;  /* 0x000000057c927210 */ /* 0x000fca0007f3e0ff */
[----:B------:R-:W-:Y:S01]  /*5aad0*/  IMAD.X R7, R125, 0x1, R2, P1 ;  /* 0x000000017d077824 */ /* 0x000fe200008e0602 */
[----:B---3--:R-:W-:-:S05]  /*5aae0*/  IADD3 R145, P1, R104, R5, RZ ;  /* 0x0000000568917210 */ /* 0x008fca0007f3e0ff */
[--C-:B------:R-:W-:Y:S01]  /*5aaf0*/  IMAD.X R154, R105, 0x1, R2.reuse, P1 ;  /* 0x00000001699a7824 */ /* 0x100fe200008e0602 */
[-C--:B--2---:R-:W-:Y:S01]  /*5ab00*/  IADD3 R144, P1, R122, R5.reuse, RZ ;  /* 0x000000057a907210 */ /* 0x084fe20007f3e0ff */
[----:B------:R-:W2:Y:S04]  /*5ab10*/  LDL.LU.64 R104, [R1+0x1120] ;  /* 0x0011200001687983 */ /* 0x000ea80000300a00 */
[----:B------:R-:W-:Y:S01]  /*5ab20*/  IMAD.X R156, R123, 0x1, R2, P1 ;  /* 0x000000017b9c7824 */ /* 0x000fe200008e0602 */
[----:B----4-:R-:W-:-:S05]  /*5ab30*/  IADD3 R143, P1, R120, R5, RZ ;  /* 0x00000005788f7210 */ /* 0x010fca0007f3e0ff */
[----:B------:R-:W-:Y:S01]  /*5ab40*/  IMAD.X R159, R121, 0x1, R2, P1 ;  /* 0x00000001799f7824 */ /* 0x000fe200008e0602 */
[----:B------:R-:W-:-:S05]  /*5ab50*/  IADD3 R142, P1, R106, R5, RZ ;  /* 0x000000056a8e7210 */ /* 0x000fca0007f3e0ff */
[----:B------:R-:W-:Y:S01]  /*5ab60*/  IMAD.X R252, R107, 0x1, R2, P1 ;  /* 0x000000016bfc7824 */ /* 0x000fe200008e0602 */
[-C--:B------:R-:W-:Y:S01]  /*5ab70*/  IADD3 R140, P1, R118, R5.reuse, RZ ;  /* 0x00000005768c7210 */ /* 0x080fe20007f3e0ff */
[----:B------:R-:W3:Y:S03]  /*5ab80*/  LDL.LU.64 R106, [R1+0x10e0] ;  /* 0x0010e000016a7983 */ /* 0x000ee60000300a00 */
[----:B------:R-:W-:Y:S02]  /*5ab90*/  IADD3.X R141, R119, R2, RZ, P1, !PT ;  /* 0x00000002778d7210 */ /* 0x000fe40000ffe4ff */
[----:B------:R-:W-:-:S05]  /*5aba0*/  IADD3 R138, P1, R116, R5, RZ ;  /* 0x00000005748a7210 */ /* 0x000fca0007f3e0ff */
[----:B------:R-:W-:Y:S01]  /*5abb0*/  IMAD.X R139, R117, 0x1, R2, P1 ;  /* 0x00000001758b7824 */ /* 0x000fe200008e0602 */
[----:B------:R-:W-:-:S05]  /*5abc0*/  IADD3 R136, P1, R102, R5, RZ ;  /* 0x0000000566887210 */ /* 0x000fca0007f3e0ff */
[--C-:B------:R-:W-:Y:S01]  /*5abd0*/  IMAD.X R137, R103, 0x1, R2.reuse, P1 ;  /* 0x0000000167897824 */ /* 0x100fe200008e0602 */
[-C--:B------:R-:W-:Y:S01]  /*5abe0*/  IADD3 R134, P1, R114, R5.reuse, RZ ;  /* 0x0000000572867210 */ /* 0x080fe20007f3e0ff */
[----:B------:R-:W4:Y:S04]  /*5abf0*/  LDL.LU.64 R102, [R1+0x10a0] ;  /* 0x0010a00001667983 */ /* 0x000f280000300a00 */
[----:B------:R-:W-:Y:S01]  /*5ac00*/  IMAD.X R135, R115, 0x1, R2, P1 ;  /* 0x0000000173877824 */ /* 0x000fe200008e0602 */
[----:B------:R-:W-:-:S05]  /*5ac10*/  IADD3 R132, P1, R112, R5, RZ ;  /* 0x0000000570847210 */ /* 0x000fca0007f3e0ff */
[----:B------:R-:W-:Y:S01]  /*5ac20*/  IMAD.X R133, R113, 0x1, R2, P1 ;  /* 0x0000000171857824 */ /* 0x000fe200008e0602 */
[----:B------:R-:W-:-:S05]  /*5ac30*/  IADD3 R130, P1, R108, R5, RZ ;  /* 0x000000056c827210 */ /* 0x000fca0007f3e0ff */
[----:B------:R-:W-:Y:S02]  /*5ac40*/  IMAD.X R131, R109, 0x1, R2, P1 ;  /* 0x000000016d837824 */ /* 0x000fe400008e0602 */
[----:B------:R-:W1:Y:S01]  /*5ac50*/  LDL.LU.64 R108, [R1+0x1060] ;  /* 0x00106000016c7983 */ /* 0x000e620000300a00 */
[----:B------:R-:W-:-:S03]  /*5ac60*/  IADD3 R128, P1, R110, R5, RZ ;  /* 0x000000056e807210 */ /* 0x000fc60007f3e0ff */
[----:B------:R-:W4:Y:S01]  /*5ac70*/  LDL.LU.64 R118, [R1+0x1020] ;  /* 0x0010200001767983 */ /* 0x000f220000300a00 */
[----:B------:R-:W-:-:S03]  /*5ac80*/  IADD3.X R129, R111, R2, RZ, P1, !PT ;  /* 0x000000026f817210 */ /* 0x000fc60000ffe4ff */
[----:B------:R-:W4:Y:S01]  /*5ac90*/  LDL.LU.64 R116, [R1+0xfe0] ;  /* 0x000fe00001747983 */ /* 0x000f220000300a00 */
[----:B--2---:R-:W-:-:S05]  /*5aca0*/  IADD3 R126, P1, R104, R5, RZ ;  /* 0x00000005687e7210 */ /* 0x004fca0007f3e0ff */
[----:B------:R-:W-:Y:S02]  /*5acb0*/  IMAD.X R127, R105, 0x1, R2, P1 ;  /* 0x00000001697f7824 */ /* 0x000fe400008e0602 */
[----:B------:R-:W2:Y:S04]  /*5acc0*/  LDL.LU.64 R104, [R1+0xfa0] ;  /* 0x000fa00001687983 */ /* 0x000ea80000300a00 */
[----:B------:R-:W2:Y:S04]  /*5acd0*/  LDL.LU.64 R114, [R1+0xf60] ;  /* 0x000f600001727983 */ /* 0x000ea80000300a00 */
[----:B------:R-:W2:Y:S04]  /*5ace0*/  LDL.LU.64 R112, [R1+0xf20] ;  /* 0x000f200001707983 */ /* 0x000ea80000300a00 */
[----:B------:R-:W2:Y:S01]  /*5acf0*/  LDL.LU.64 R110, [R1+0xee0] ;  /* 0x000ee000016e7983 */ /* 0x000ea20000300a00 */
[----:B---3--:R-:W-:-:S05]  /*5ad00*/  IADD3 R124, P1, R106, R5, RZ ;  /* 0x000000056a7c7210 */ /* 0x008fca0007f3e0ff */
[----:B------:R-:W-:Y:S01]  /*5ad10*/  IMAD.X R125, R107, 0x1, R2, P1 ;  /* 0x000000016b7d7824 */ /* 0x000fe200008e0602 */
[----:B----4-:R-:W-:-:S05]  /*5ad20*/  IADD3 R122, P1, R102, R5, RZ ;  /* 0x00000005667a7210 */ /* 0x010fca0007f3e0ff */
[----:B------:R-:W-:Y:S02]  /*5ad30*/  IMAD.X R123, R103, 0x1, R2, P1 ;  /* 0x00000001677b7824 */ /* 0x000fe400008e0602 */
[----:B------:R-:W3:Y:S01]  /*5ad40*/  LDL.LU.64 R102, [R1+0xea0] ;  /* 0x000ea00001667983 */ /* 0x000ee20000300a00 */
[----:B-1----:R-:W-:-:S05]  /*5ad50*/  IADD3 R106, P1, R108, R5, RZ ;  /* 0x000000056c6a7210 */ /* 0x002fca0007f3e0ff */
[----:B------:R-:W-:Y:S02]  /*5ad60*/  IMAD.X R107, R109, 0x1, R2, P1 ;  /* 0x000000016d6b7824 */ /* 0x000fe400008e0602 */
[----:B------:R-:W4:Y:S04]  /*5ad70*/  LDL.LU.64 R108, [R1+0xe60] ;  /* 0x000e6000016c7983 */ /* 0x000f280000300a00 */
[----:B------:R-:W4:Y:S01]  /*5ad80*/  LDL.LU.64 R148, [R1+0xe20] ;  /* 0x000e200001947983 */ /* 0x000f220000300a00 */
[----:B------:R-:W-:-:S05]  /*5ad90*/  IADD3 R120, P1, R118, R5, RZ ;  /* 0x0000000576787210 */ /* 0x000fca0007f3e0ff */
[----:B------:R-:W-:Y:S01]  /*5ada0*/  IMAD.X R121, R119, 0x1, R2, P1 ;  /* 0x0000000177797824 */ /* 0x000fe200008e0602 */
[----:B------:R-:W-:-:S04]  /*5adb0*/  IADD3 R118, P1, R116, R5, RZ ;  /* 0x0000000574767210 */ /* 0x000fc80007f3e0ff */
[----:B------:R-:W-:Y:S01]  /*5adc0*/  IADD3.X R119, R117, R2, RZ, P1, !PT ;  /* 0x0000000275777210 */ /* 0x000fe20000ffe4ff */
[----:B------:R-:W-:Y:S01]  /*5add0*/  IMAD.MOV.U32 R203, RZ, RZ, R202 ;  /* 0x000000ffffcb7224 */ /* 0x000fe200078e00ca */
[----:B------:R-:W-:Y:S01]  /*5ade0*/  MOV R202, R158 ;  /* 0x0000009e00ca7202 */ /* 0x000fe20000000f00 */
[----:B------:R-:W-:Y:S02]  /*5adf0*/  IMAD.MOV.U32 R193, RZ, RZ, R192 ;  /* 0x000000ffffc17224 */ /* 0x000fe400078e00c0 */
[----:B------:R-:W-:Y:S02]  /*5ae00*/  IMAD.MOV.U32 R201, RZ, RZ, R200 ;  /* 0x000000ffffc97224 */ /* 0x000fe400078e00c8 */
[----:B------:R-:W-:Y:S01]  /*5ae10*/  IMAD.MOV.U32 R192, RZ, RZ, R9 ;  /* 0x000000ffffc07224 */ /* 0x000fe200078e0009 */
[----:B------:R-:W-:Y:S01]  /*5ae20*/  LDGSTS.E [R3+-0x39a00], desc[UR60][R202.64], P0 ;  /* 0xc6600000ca037fae */ /* 0x000fe2000812187c */
        /* <DEDUP_REMOVED lines=19> */
[----:B------:R-:W-:Y:S04]  /*5af60*/  LDGSTS.E [R3+-0x38600], desc[UR60][R192.64], P0 ;  /* 0xc7a00000c0037fae */ /* 0x000fe8000812187c */
[----:B------:R-:W-:Y:S04]  /*5af70*/  STL.64 [R1+0x1420], R150 ;  /* 0x0014209601007387 */ /* 0x000fe80000100a00 */
[----:B------:R1:W-:Y:S02]  /*5af80*/  LDGSTS.E [R3+-0x38200], desc[UR60][R190.64], P0 ;  /* 0xc7e00000be037fae */ /* 0x0003e4000812187c */
        /* <DEDUP_REMOVED lines=9> */
[----:B---3--:R-:W-:-:S05]  /*5b020*/  IADD3 R110, P1, R102, R5, RZ ;  /* 0x00000005666e7210 */ /* 0x008fca0007f3e0ff */
[----:B------:R-:W-:Y:S01]  /*5b030*/  IMAD.X R111, R103, 0x1, R2, P1 ;  /* 0x00000001676f7824 */ /* 0x000fe200008e0602 */
[----:B----4-:R-:W-:-:S04]  /*5b040*/  IADD3 R102, P1, R108, R5, RZ ;  /* 0x000000056c667210 */ /* 0x010fc80007f3e0ff */
[----:B------:R-:W-:Y:S02]  /*5b050*/  IADD3.X R103, R109, R2, RZ, P1, !PT ;  /* 0x000000026d677210 */ /* 0x000fe40000ffe4ff */
[----:B------:R-:W-:-:S05]  /*5b060*/  IADD3 R108, P1, R148, R5, RZ ;  /* 0x00000005946c7210 */ /* 0x000fca0007f3e0ff */
[----:B------:R-:W-:Y:S01]  /*5b070*/  IMAD.X R109, R149, 0x1, R2, P1 ;  /* 0x00000001956d7824 */ /* 0x000fe200008e0602 */
        /* <DEDUP_REMOVED lines=23> */
[----:B------:R-:W-:Y:S04]  /*5b1f0*/  LDGSTS.E [R3+-0x3f980], desc[UR60][R148.64], P0 ;  /* 0xc068000094037fae */ /* 0x000fe8000812187c */
[----:B------:R2:W-:Y:S04]  /*5b200*/  STL.64 [R1+0x10a0], R122 ;  /* 0x0010a07a01007387 */ /* 0x0005e80000100a00 */
[----:B------:R-:W-:Y:S04]  /*5b210*/  LDGSTS.E [R3+-0x3f580], desc[UR60][R146.64], P0 ;  /* 0xc0a8000092037fae */ /* 0x000fe8000812187c */
[----:B------:R3:W-:Y:S04]  /*5b220*/  STL.64 [R1+0x1060], R106 ;  /* 0x0010606a01007387 */ /* 0x0007e80000100a00 */
[----:B------:R4:W-:Y:S04]  /*5b230*/  LDGSTS.E [R3+-0x3f180], desc[UR60][R144.64], P0 ;  /* 0xc0e8000090037fae */ /* 0x0009e8000812187c */
[----:B------:R4:W-:Y:S04]  /*5b240*/  STL.64 [R1+0x1020], R120 ;  /* 0x0010207801007387 */ /* 0x0009e80000100a00 */
[----:B------:R4:W-:Y:S01]  /*5b250*/  LDGSTS.E [R3+-0x3ed80], desc[UR60][R142.64], P0 ;  /* 0xc12800008e037fae */ /* 0x0009e2000812187c */
[----:B------:R-:W-:-:S03]  /*5b260*/  IMAD.MOV.U32 R189, RZ, RZ, R188 ;  /* 0x000000ffffbd7224 */ /* 0x000fc600078e00bc */
[----:B------:R4:W-:Y:S04]  /*5b270*/  STL.64 [R1+0xfe0], R118 ;  /* 0x000fe07601007387 */ /* 0x0009e80000100a00 */
[----:B------:R4:W-:Y:S01]  /*5b280*/  LDGSTS.E [R3+-0x3e980], desc[UR60][R140.64], P0 ;  /* 0xc16800008c037fae */ /* 0x0009e2000812187c */
[----:B------:R-:W-:-:S03]  /*5b290*/  IMAD.MOV.U32 R188, RZ, RZ, R9 ;  /* 0x000000ffffbc7224 */ /* 0x000fc600078e0009 */
        /* <DEDUP_REMOVED lines=8> */
[----:B------:R-:W4:Y:S04]  /*5b320*/  LDL.LU R9, [R1+0x2c74] ;  /* 0x002c740001097983 */ /* 0x000f280000300800 */
[----:B------:R4:W-:Y:S04]  /*5b330*/  LDGSTS.E [R3+-0x3d580], desc[UR60][R130.64], P0 ;  /* 0xc2a8000082037fae */ /* 0x0009e8000812187c */
[----:B------:R-:W-:Y:S04]  /*5b340*/  STL.64 [R1+0xea0], R110 ;  /* 0x000ea06e01007387 */ /* 0x000fe80000100a00 */
[----:B------:R4:W-:Y:S04]  /*5b350*/  LDGSTS.E [R3+-0x3d180], desc[UR60][R128.64], P0 ;  /* 0xc2e8000080037fae */ /* 0x0009e8000812187c */
[----:B------:R4:W-:Y:S04]  /*5b360*/  STL.64 [R1+0xe60], R102 ;  /* 0x000e606601007387 */ /* 0x0009e80000100a00 */
[----:B------:R4:W-:Y:S04]  /*5b370*/  LDGSTS.E [R3+-0x3cd80], desc[UR60][R126.64], P0 ;  /* 0xc32800007e037fae */ /* 0x0009e8000812187c */
[----:B------:R4:W-:Y:S04]  /*5b380*/  STL.64 [R1+0xe20], R108 ;  /* 0x000e206c01007387 */ /* 0x0009e80000100a00 */
[----:B------:R-:W-:Y:S04]  /*5b390*/  LDGSTS.E [R3+-0x3c980], desc[UR60][R124.64], P0 ;  /* 0xc36800007c037fae */ /* 0x000fe8000812187c */
[----:B------:R-:W-:Y:S04]  /*5b3a0*/  LDGSTS.E [R3+-0x3c580], desc[UR60][R122.64], P0 ;  /* 0xc3a800007a037fae */ /* 0x000fe8000812187c */
[----:B------:R-:W-:Y:S04]  /*5b3b0*/  LDGSTS.E [R3+-0x3c180], desc[UR60][R106.64], P0 ;  /* 0xc3e800006a037fae */ /* 0x000fe8000812187c */
[----:B-1----:R-:W4:Y:S04]  /*5b3c0*/  LDL.LU.64 R124, [R1+0x1418] ;  /* 0x00141800017c7983 */ /* 0x002f280000300a00 */
[----:B--2---:R-:W2:Y:S04]  /*5b3d0*/  LDL.LU.64 R122, [R1+0x13d8] ;  /* 0x0013d800017a7983 */ /* 0x004ea80000300a00 */
[----:B---3--:R-:W3:Y:S04]  /*5b3e0*/  LDL.LU.64 R106, [R1+0x1398] ;  /* 0x00139800016a7983 */ /* 0x008ee80000300a00 */
[----:B------:R-:W-:Y:S04]  /*5b3f0*/  LDGSTS.E [R3+-0x3bd80], desc[UR60][R120.64], P0 ;  /* 0xc428000078037fae */ /* 0x000fe8000812187c */
[----:B------:R-:W-:Y:S04]  /*5b400*/  LDGSTS.E [R3+-0x3b980], desc[UR60][R118.64], P0 ;  /* 0xc468000076037fae */ /* 0x000fe8000812187c */
[----:B------:R-:W-:Y:S04]  /*5b410*/  LDGSTS.E [R3+-0x3b580], desc[UR60][R116.64], P0 ;  /* 0xc4a8000074037fae */ /* 0x000fe8000812187c */
[----:B----4-:R-:W4:Y:S04]  /*5b420*/  LDL.LU.64 R120, [R1+0x1358] ;  /* 0x0013580001787983 */ /* 0x010f280000300a00 */
[----:B------:R-:W4:Y:S04]  /*5b430*/  LDL.LU.64 R118, [R1+0x1318] ;  /* 0x0013180001767983 */ /* 0x000f280000300a00 */
[----:B------:R-:W-:Y:S04]  /*5b440*/  LDGSTS.E [R3+-0x3b180], desc[UR60][R104.64], P0 ;  /* 0xc4e8000068037fae */ /* 0x000fe8000812187c */
[----:B------:R-:W-:Y:S04]  /*5b450*/  LDGSTS.E [R3+-0x3ad80], desc[UR60][R114.64], P0 ;  /* 0xc528000072037fae */ /* 0x000fe8000812187c */
[----:B------:R-:W-:Y:S04]  /*5b460*/  LDGSTS.E [R3+-0x3a980], desc[UR60][R112.64], P0 ;  /* 0xc568000070037fae */ /* 0x000fe8000812187c */
[----:B------:R-:W4:Y:S04]  /*5b470*/  LDL.LU.64 R104, [R1+0x12d8] ;  /* 0x0012d80001687983 */ /* 0x000f280000300a00 */
[----:B------:R-:W4:Y:S04]  /*5b480*/  LDL.LU.64 R116, [R1+0x1298] ;  /* 0x0012980001747983 */ /* 0x000f280000300a00 */
[----:B------:R-:W4:Y:S04]  /*5b490*/  LDL.LU.64 R114, [R1+0x1258] ;  /* 0x0012580001727983 */ /* 0x000f280000300a00 */
[----:B------:R-:W-:Y:S04]  /*5b4a0*/  LDGSTS.E [R3+-0x3a580], desc[UR60][R110.64], P0 ;  /* 0xc5a800006e037fae */ /* 0x000fe8000812187c */
[----:B------:R-:W-:Y:S01]  /*5b4b0*/  LDGSTS.E [R3+-0x3a180], desc[UR60][R102.64], P0 ;  /* 0xc5e8000066037fae */ /* 0x000fe2000812187c */
[----:B------:R-:W-:-:S03]  /*5b4c0*/  IADD3 R157, P1, R186, R5, RZ ;  /* 0x00000005ba9d7210 */ /* 0x000fc60007f3e0ff */
[----:B------:R1:W-:Y:S04]  /*5b4d0*/  LDGSTS.E [R3+-0x39d80], desc[UR60][R108.64], P0 ;  /* 0xc62800006c037fae */ /* 0x0003e8000812187c */
[----:B------:R-:W4:Y:S01]  /*5b4e0*/  LDL.LU.64 R102, [R1+0x1218] ;  /* 0x0012180001667983 */ /* 0x000f220000300a00 */
[--C-:B------:R-:W-:Y:S01]  /*5b4f0*/  IMAD.X R186, R187, 0x1, R2.reuse, P1 ;  /* 0x00000001bbba7824 */ /* 0x100fe200008e0602 */
[-C--:B------:R-:W-:Y:S02]  /*5b500*/  IADD3 R155, P1, R184, R5.reuse, RZ ;  /* 0x00000005b89b7210 */ /* 0x080fe40007f3e0ff */
[----:B------:R-:W4:Y:S03]  /*5b510*/  LDL.LU.64 R112, [R1+0x11d8] ;  /* 0x0011d80001707983 */ /* 0x000f260000300a00 */
[----:B------:R-:W-:Y:S01]  /*5b520*/  IMAD.X R184, R185, 0x1, R2, P1 ;  /* 0x00000001b9b87824 */ /* 0x000fe200008e0602 */
[-C--:B------:R-:W-:Y:S01]  /*5b530*/  IADD3 R153, P1, R182, R5.reuse, RZ ;  /* 0x00000005b6997210 */ /* 0x080fe20007f3e0ff */
[----:B------:R-:W4:Y:S03]  /*5b540*/  LDL.LU.64 R110, [R1+0x1198] ;  /* 0x00119800016e7983 */ /* 0x000f260000300a00 */
[----:B------:R-:W-:Y:S01]  /*5b550*/  IADD3.X R182, R183, R2, RZ, P1, !PT ;  /* 0x00000002b7b67210 */ /* 0x000fe20000ffe4ff */
[----:B------:R-:W4:Y:S01]  /*5b560*/  LDL.LU.64 R108, [R1+0x1158] ;  /* 0x00115800016c7983 */ /* 0x000f220000300a00 */
[----:B------:R-:W-:Y:S01]  /*5b570*/  IADD3 R152, P1, R180, R5, RZ ;  /* 0x00000005b4987210 */ /* 0x000fe20007f3e0ff */
[----:B------:R-:W-:-:S02]  /*5b580*/  IMAD.MOV.U32 R177, RZ, RZ, R176 ;  /* 0x000000ffffb17224 */ /* 0x000fc400078e00b0 */
[----:B------:R-:W-:Y:S02]  /*5b590*/  LDGSTS.E [R3+-0x39980], desc[UR60][R188.64], P0 ;  /* 0xc6680000bc037fae */ /* 0x000fe4000812187c */
        /* <DEDUP_REMOVED lines=8> */
[----:B------:R-:W-:Y:S02]  /*5b620*/  IMAD.X R156, R107, 0x1, R2, P1 ;  /* 0x000000016b9c7824 */ /* 0x000fe400008e0602 */
[----:B------:R-:W1:Y:S01]  /*5b630*/  LDL.LU.64 R106, [R1+0x1118] ;  /* 0x00111800016a7983 */ /* 0x000e620000300a00 */
[----:B----4-:R-:W-:-:S04]  /*5b640*/  IADD3 R141, P1, R120, R5, RZ ;  /* 0x00000005788d7210 */ /* 0x010fc80007f3e0ff */
[----:B------:R-:W-:Y:S02]  /*5b650*/  IADD3.X R159, R121, R2, RZ, P1, !PT ;  /* 0x00000002799f7210 */ /* 0x000fe40000ffe4ff */
[----:B------:R-:W-:-:S05]  /*5b660*/  IADD3 R140, P1, R118, R5, RZ ;  /* 0x00000005768c7210 */ /* 0x000fca0007f3e0ff */
[----:B------:R-:W-:Y:S01]  /*5b670*/  IMAD.X R252, R119, 0x1, R2, P1 ;  /* 0x0000000177fc7824 */ /* 0x000fe200008e0602 */
[----:B------:R-:W-:-:S05]  /*5b680*/  IADD3 R138, P1, R104, R5, RZ ;  /* 0x00000005688a7210 */ /* 0x000fca0007f3e0ff */
[--C-:B------:R-:W-:Y:S01]  /*5b690*/  IMAD.X R139, R105, 0x1, R2.reuse, P1 ;  /* 0x00000001698b7824 */ /* 0x100fe200008e0602 */
[-C--:B------:R-:W-:Y:S01]  /*5b6a0*/  IADD3 R136, P1, R116, R5.reuse, RZ ;  /* 0x0000000574887210 */ /* 0x080fe20007f3e0ff */
[----:B------:R-:W2:Y:S04]  /*5b6b0*/  LDL.LU.64 R104, [R1+0x10d8] ;  /* 0x0010d80001687983 */ /* 0x000ea80000300a00 */
[----:B------:R-:W-:Y:S01]  /*5b6c0*/  IMAD.X R137, R117, 0x1, R2, P1 ;  /* 0x0000000175897824 */ /* 0x000fe200008e0602 */
[----:B------:R-:W-:-:S05]  /*5b6d0*/  IADD3 R134, P1, R114, R5, RZ ;  /* 0x0000000572867210 */ /* 0x000fca0007f3e0ff */
[----:B------:R-:W-:Y:S01]  /*5b6e0*/  IMAD.X R135, R115, 0x1, R2, P1 ;  /* 0x0000000173877824 */ /* 0x000fe200008e0602 */
[----:B------:R-:W-:-:S05]  /*5b6f0*/  IADD3 R132, P1, R102, R5, RZ ;  /* 0x0000000566847210 */ /* 0x000fca0007f3e0ff */
[----:B------:R-:W-:Y:S02]  /*5b700*/  IMAD.X R133, R103, 0x1, R2, P1 ;  /* 0x0000000167857824 */ /* 0x000fe400008e0602 */
[----:B------:R-:W3:Y:S01]  /*5b710*/  LDL.LU.64 R102, [R1+0x1098] ;  /* 0x0010980001667983 */ /* 0x000ee20000300a00 */
[----:B------:R-:W-:-:S03]  /*5b720*/  IADD3 R130, P1, R112, R5, RZ ;  /* 0x0000000570827210 */ /* 0x000fc60007f3e0ff */
[----:B------:R-:W4:Y:S01]  /*5b730*/  LDL.LU.64 R114, [R1+0x1058] ;  /* 0x0010580001727983 */ /* 0x000f220000300a00 */
[----:B------:R-:W-:Y:S02]  /*5b740*/  IADD3.X R131, R113, R2, RZ, P1, !PT ;  /* 0x0000000271837210 */ /* 0x000fe40000ffe4ff */
[-C--:B------:R-:W-:Y:S01]  /*5b750*/  IADD3 R128, P1, R110, R5.reuse, RZ ;  /* 0x000000056e807210 */ /* 0x080fe20007f3e0ff */
[----:B------:R-:W4:Y:S04]  /*5b760*/  LDL.LU.64 R116, [R1+0x1018] ;  /* 0x0010180001747983 */ /* 0x000f280000300a00 */
[--C-:B------:R-:W-:Y:S01]  /*5b770*/  IMAD.X R129, R111, 0x1, R2.reuse, P1 ;  /* 0x000000016f817824 */ /* 0x100fe200008e0602 */
[-C--:B------:R-:W-:Y:S01]  /*5b780*/  IADD3 R126, P1, R108, R5.reuse, RZ ;  /* 0x000000056c7e7210 */ /* 0x080fe20007f3e0ff */
[----:B------:R-:W4:Y:S04]  /*5b790*/  LDL.LU.64 R122, [R1+0xfd8] ;  /* 0x000fd800017a7983 */ /* 0x000f280000300a00 */
[----:B------:R-:W-:Y:S01]  /*5b7a0*/  IMAD.X R127, R109, 0x1, R2, P1 ;  /* 0x000000016d7f7824 */ /* 0x000fe200008e0602 */
[----:B------:R-:W4:Y:S04]  /*5b7b0*/  LDL.LU.64 R118, [R1+0xf98] ;  /* 0x000f980001767983 */ /* 0x000f280000300a00 */
[----:B------:R-:W4:Y:S01]  /*5b7c0*/  LDL.LU.64 R120, [R1+0xf58] ;  /* 0x000f580001787983 */ /* 0x000f220000300a00 */
[----:B-1----:R-:W-:-:S05]  /*5b7d0*/  IADD3 R108, P1, R106, R5, RZ ;  /* 0x000000056a6c7210 */ /* 0x002fca0007f3e0ff */
[----:B------:R-:W-:Y:S01]  /*5b7e0*/  IMAD.X R109, R107, 0x1, R2, P1 ;  /* 0x000000016b6d7824 */ /* 0x000fe200008e0602 */
[----:B--2---:R-:W-:-:S05]  /*5b7f0*/  IADD3 R110, P1, R104, R5, RZ ;  /* 0x00000005686e7210 */ /* 0x004fca0007f3e0ff */
[----:B------:R-:W-:Y:S02]  /*5b800*/  IMAD.X R111, R105, 0x1, R2, P1 ;  /* 0x00000001696f7824 */ /* 0x000fe400008e0602 */
[----:B------:R-:W2:Y:S04]  /*5b810*/  LDL.LU.64 R104, [R1+0xf18] ;  /* 0x000f180001687983 */ /* 0x000ea80000300a00 */
[----:B------:R-:W2:Y:S01]  /*5b820*/  LDL.LU.64 R106, [R1+0xed8] ;  /* 0x000ed800016a7983 */ /* 0x000ea20000300a00 */
[----:B---3--:R-:W-:-:S05]  /*5b830*/  IADD3 R124, P1, R102, R5, RZ ;  /* 0x00000005667c7210 */ /* 0x008fca0007f3e0ff */
[----:B------:R-:W-:Y:S02]  /*5b840*/  IMAD.X R125, R103, 0x1, R2, P1 ;  /* 0x00000001677d7824 */ /* 0x000fe400008e0602 */
[----:B------:R-:W3:Y:S04]  /*5b850*/  LDL.LU.64 R102, [R1+0xe98] ;  /* 0x000e980001667983 */ /* 0x000ee80000300a00 */
[----:B------:R-:W3:Y:S01]  /*5b860*/  LDL.LU.64 R146, [R1+0xe58] ;  /* 0x000e580001927983 */ /* 0x000ee20000300a00 */
        /* <DEDUP_REMOVED lines=11> */
[----:B------:R-:W-:Y:S01]  /*5b920*/  IMAD.MOV.U32 R187, RZ, RZ, R186 ;  /* 0x000000ffffbb7224 */ /* 0x000fe200078e00ba */
[----:B------:R-:W-:Y:S01]  /*5b930*/  MOV R186, R157 ;  /* 0x0000009d00ba7202 */ /* 0x000fe20000000f00 */
[----:B------:R-:W-:Y:S02]  /*5b940*/  IMAD.MOV.U32 R185, RZ, RZ, R184 ;  /* 0x000000ffffb97224 */ /* 0x000fe400078e00b8 */
[----:B------:R-:W-:Y:S02]  /*5b950*/  IMAD.MOV.U32 R184, RZ, RZ, R155 ;  /* 0x000000ffffb87224 */ /* 0x000fe400078e009b */
[----:B------:R-:W-:Y:S01]  /*5b960*/  IMAD.MOV.U32 R183, RZ, RZ, R182 ;  /* 0x000000ffffb77224 */ /* 0x000fe200078e00b6 */
[----:B------:R-:W-:Y:S01]  /*5b970*/  LDGSTS.E [R3+-0x39580], desc[UR60][R186.64], P0 ;  /* 0xc6a80000ba037fae */ /* 0x000fe2000812187c */
[----:B------:R-:W-:-:S02]  /*5b980*/  IMAD.MOV.U32 R182, RZ, RZ, R153 ;  /* 0x000000ffffb67224 */ /* 0x000fc400078e0099 */
[----:B------:R-:W-:Y:S01]  /*5b990*/  IMAD.MOV.U32 R181, RZ, RZ, R180 ;  /* 0x000000ffffb57224 */ /* 0x000fe200078e00b4 */
[----:B------:R-:W-:Y:S01]  /*5b9a0*/  MOV R180, R152 ;  /* 0x0000009800b47202 */ /* 0x000fe20000000f00 */
[----:B------:R-:W-:Y:S01]  /*5b9b0*/  IMAD.MOV.U32 R179, RZ, RZ, R178 ;  /* 0x000000ffffb37224 */ /* 0x000fe200078e00b2 */
[----:B------:R-:W-:Y:S01]  /*5b9c0*/  MOV R148, R144 ;  /* 0x0000009000947202 */ /* 0x000fe20000000f00 */
[----:B------:R-:W-:Y:S01]  /*5b9d0*/  IMAD.MOV.U32 R178, RZ, RZ, R4 ;  /* 0x000000ffffb27224 */ /* 0x000fe200078e0004 */
[----:B------:R-:W-:Y:S01]  /*5b9e0*/  LDGSTS.E [R3+-0x39180], desc[UR60][R184.64], P0 ;  /* 0xc6e80000b8037fae */ /* 0x000fe2000812187c */
[----:B------:R-:W-:Y:S02]  /*5b9f0*/  IMAD.MOV.U32 R149, RZ, RZ, R7 ;  /* 0x000000ffff957224 */ /* 0x000fe400078e0007 */
[----:B------:R-:W-:Y:S01]  /*5ba00*/  IMAD.MOV.U32 R144, RZ, RZ, R142 ;  /* 0x000000ffff907224 */ /* 0x000fe200078e008e */
[----:B------:R-:W-:Y:S01]  /*5ba10*/  LDGSTS.E [R3+-0x38d80], desc[UR60][R182.64], P0 ;  /* 0xc7280000b6037fae */ /* 0x000fe2000812187c */
[----:B------:R-:W-:Y:S01]  /*5ba20*/  IMAD.MOV.U32 R145, RZ, RZ, R156 ;  /* 0x000000ffff917224 */ /* 0x000fe200078e009c */
[----:B------:R-:W-:Y:S01]  /*5ba30*/  MOV R142, R141 ;  /* 0x0000008d008e7202 */ /* 0x000fe20000000f00 */
[----:B------:R-:W-:Y:S01]  /*5ba40*/  IMAD.MOV.U32 R141, RZ, RZ, R252 ;  /* 0x000000ffff8d7224 */ /* 0x000fe200078e00fc */
[----:B------:R-:W-:Y:S04]  /*5ba50*/  LDGSTS.E [R3+-0x38980], desc[UR60][R180.64], P0 ;  /* 0xc7680000b4037fae */ /* 0x000fe8000812187c */
[----:B------:R-:W-:Y:S04]  /*5ba60*/  LDGSTS.E [R3+-0x38580], desc[UR60][R178.64], P0 ;  /* 0xc7a80000b2037fae */ /* 0x000fe8000812187c */
[----:B------:R1:W-:Y:S04]  /*5ba70*/  LDGSTS.E [R3+-0x38180], desc[UR60][R176.64], P0 ;  /* 0xc7e80000b0037fae */ /* 0x0003e8000812187c */
[----:B------:R-:W-:Y:S01]  /*5ba80*/  STL.64 [R1+0x1418], R148 ;  /* 0x0014189401007387 */ /* 0x000fe20000100a00 */
[----:B-1----:R-:W-:Y:S01]  /*5ba90*/  IMAD.U32 R3, RZ, RZ, UR4 ;  /* 0x00000004ff037e24 */ /* 0x002fe2000f8e00ff */
[----:B--2---:R-:W-:-:S05]  /*5baa0*/  IADD3 R120, P1, R104, R5, RZ ;  /* 0x0000000568787210 */ /* 0x004fca0007f3e0ff */
[----:B------:R-:W-:Y:S01]  /*5bab0*/  IMAD.X R121, R105, 0x1, R2, P1 ;  /* 0x0000000169797824 */ /* 0x000fe200008e0602 */
[----:B------:R-:W-:-:S04]  /*5bac0*/  IADD3 R104, P1, R106, R5, RZ ;  /* 0x000000056a687210 */ /* 0x000fc80007f3e0ff */
        /* <DEDUP_REMOVED lines=17> */
[-C--:B------:R-:W-:Y:S01]  /*5bbe0*/  IADD3 R150, P1, R18, R5.reuse, RZ ;  /* 0x0000000512967210 */ /* 0x080fe20007f3e0ff */
[----:B------:R-:W-:Y:S02]  /*5bbf0*/  IMAD.MOV.U32 R146, RZ, RZ, R143 ;  /* 0x000000ffff927224 */ /* 0x000fe400078e008f */
[----:B------:R-:W-:Y:S02]  /*5bc00*/  IMAD.MOV.U32 R147, RZ, RZ, R154 ;  /* 0x000000ffff937224 */ /* 0x000fe400078e009a */
[--C-:B------:R-:W-:Y:S01]  /*5bc10*/  IMAD.X R18, R19, 0x1, R2.reuse, P1 ;  /* 0x0000000113127824 */ /* 0x100fe200008e0602 */
[----:B------:R-:W-:Y:S01]  /*5bc20*/  IADD3 R4, P1, R16, R5, RZ ;  /* 0x0000000510047210 */ /* 0x000fe20007f3e0ff */
[----:B------:R-:W-:Y:S01]  /*5bc30*/  IMAD.MOV.U32 R143, RZ, RZ, R159 ;  /* 0x000000ffff8f7224 */ /* 0x000fe200078e009f */
[----:B------:R-:W-:Y:S03]  /*5bc40*/  STL.64 [R1+0x13d8], R146 ;  /* 0x0013d89201007387 */ /* 0x000fe60000100a00 */
[----:B------:R-:W-:Y:S01]  /*5bc50*/  IMAD.X R16, R17, 0x1, R2, P1 ;  /* 0x0000000111107824 */ /* 0x000fe200008e0602 */
        /* <DEDUP_REMOVED lines=38> */
[----:B------:R-:W-:Y:S04]  /*5bec0*/  LDGSTS.E [R3+-0x3c500], desc[UR60][R124.64], P0 ;  /* 0xc3b000007c037fae */ /* 0x000fe8000812187c */
[----:B-1----:R-:W4:Y:S04]  /*5bed0*/  LDL.LU.64 R108, [R1+0x1410] ;  /* 0x00141000016c7983 */ /* 0x002f280000300a00 */
[----:B--2---:R-:W2:Y:S04]  /*5bee0*/  LDL.LU.64 R110, [R1+0x13d0] ;  /* 0x0013d000016e7983 */ /* 0x004ea80000300a00 */
[----:B------:R-:W-:Y:S04]  /*5bef0*/  LDGSTS.E [R3+-0x3c100], desc[UR60][R112.64], P0 ;  /* 0xc3f0000070037fae */ /* 0x000fe8000812187c */
[----:B------:R-:W-:Y:S04]  /*5bf00*/  LDGSTS.E [R3+-0x3bd00], desc[UR60][R114.64], P0 ;  /* 0xc430000072037fae */ /* 0x000fe8000812187c */
[----:B------:R-:W-:Y:S04]  /*5bf10*/  LDGSTS.E [R3+-0x3b900], desc[UR60][R116.64], P0 ;  /* 0xc470000074037fae */ /* 0x000fe8000812187c */
[----:B---3--:R-:W3:Y:S04]  /*5bf20*/  LDL.LU.64 R112, [R1+0x1390] ;  /* 0x0013900001707983 */ /* 0x008ee80000300a00 */
[----:B----4-:R-:W4:Y:S04]  /*5bf30*/  LDL.LU.64 R114, [R1+0x1350] ;  /* 0x0013500001727983 */ /* 0x010f280000300a00 */
[----:B------:R-:W4:Y:S04]  /*5bf40*/  LDL.LU.64 R116, [R1+0x1310] ;  /* 0x0013100001747983 */ /* 0x000f280000300a00 */
        /* <DEDUP_REMOVED lines=8> */
[----:B------:R1:W-:Y:S04]  /*5bfd0*/  LDGSTS.E [R3+-0x3a500], desc[UR60][R106.64], P0 ;  /* 0xc5b000006a037fae */ /* 0x0003e8000812187c */
[----:B------:R-:W-:Y:S04]  /*5bfe0*/  LDGSTS.E [R3+-0x3a100], desc[UR60][R102.64], P0 ;  /* 0xc5f0000066037fae */ /* 0x000fe8000812187c */
[----:B------:R-:W4:Y:S04]  /*5bff0*/  LDL.LU.64 R102, [R1+0x11d0] ;  /* 0x0011d00001667983 */ /* 0x000f280000300a00 */
[----:B------:R-:W4:Y:S04]  /*5c000*/  LDL.LU.64 R128, [R1+0x1190] ;  /* 0x0011900001807983 */ /* 0x000f280000300a00 */
[----:B------:R-:W4:Y:S04]  /*5c010*/  LDL.LU.64 R130, [R1+0x1150] ;  /* 0x0011500001827983 */ /* 0x000f280000300a00 */
[----:B------:R-:W4:Y:S01]  /*5c020*/  LDL.LU.64 R132, [R1+0x1110] ;  /* 0x0011100001847983 */ /* 0x000f220000300a00 */
[----:B-1----:R-:W-:-:S05]  /*5c030*/  IADD3 R106, P1, R108, R5, RZ ;  /* 0x000000056c6a7210 */ /* 0x002fca0007f3e0ff */
[----:B------:R-:W-:Y:S01]  /*5c040*/  IMAD.X R7, R109, 0x1, R2, P1 ;  /* 0x000000016d077824 */ /* 0x000fe200008e0602 */
[----:B--2---:R-:W-:-:S05]  /*5c050*/  IADD3 R108, P1, R110, R5, RZ ;  /* 0x000000056e6c7210 */ /* 0x004fca0007f3e0ff */
[----:B------:R-:W-:Y:S01]  /*5c060*/  IMAD.X R154, R111, 0x1, R2, P1 ;  /* 0x000000016f9a7824 */ /* 0x000fe200008e0602 */
[----:B---3--:R-:W-:-:S05]  /*5c070*/  IADD3 R110, P1, R112, R5, RZ ;  /* 0x00000005706e7210 */ /* 0x008fca0007f3e0ff */
        /* <DEDUP_REMOVED lines=15> */
[----:B------:R-:W-:Y:S02]  /*5c170*/  IMAD.X R125, R103, 0x1, R2, P1 ;  /* 0x00000001677d7824 */ /* 0x000fe400008e0602 */
[----:B------:R-:W3:Y:S04]  /*5c180*/  LDL.LU.64 R102, [R1+0x1090] ;  /* 0x0010900001667983 */ /* 0x000ee80000300a00 */
[----:B------:R-:W4:Y:S04]  /*5c190*/  LDL.LU.64 R138, [R1+0x1050] ;  /* 0x00105000018a7983 */ /* 0x000f280000300a00 */
[----:B------:R-:W4:Y:S04]  /*5c1a0*/  LDL.LU.64 R140, [R1+0x1010] ;  /* 0x00101000018c7983 */ /* 0x000f280000300a00 */
[----:B------:R-:W4:Y:S01]  /*5c1b0*/  LDL.LU.64 R142, [R1+0xfd0] ;  /* 0x000fd000018e7983 */ /* 0x000f220000300a00 */
[----:B------:R-:W-:-:S03]  /*5c1c0*/  IADD3 R126, P1, R128, R5, RZ ;  /* 0x00000005807e7210 */ /* 0x000fc60007f3e0ff */
[----:B------:R-:W4:Y:S02]  /*5c1d0*/  LDL.LU.64 R144, [R1+0xf90] ;  /* 0x000f900001907983 */ /* 0x000f240000300a00 */
[----:B------:R-:W-:Y:S01]  /*5c1e0*/  IMAD.X R127, R129, 0x1, R2, P1 ;  /* 0x00000001817f7824 */ /* 0x000fe200008e0602 */
[-C--:B------:R-:W-:Y:S01]  /*5c1f0*/  IADD3 R128, P1, R130, R5.reuse, RZ ;  /* 0x0000000582807210 */ /* 0x080fe20007f3e0ff */
[----:B------:R-:W4:Y:S03]  /*5c200*/  LDL.LU.64 R146, [R1+0xf50] ;  /* 0x000f500001927983 */ /* 0x000f260000300a00 */
[----:B------:R-:W-:Y:S01]  /*5c210*/  IADD3.X R129, R131, R2, RZ, P1, !PT ;  /* 0x0000000283817210 */ /* 0x000fe20000ffe4ff */
[----:B------:R-:W4:Y:S01]  /*5c220*/  LDL.LU.64 R148, [R1+0xf10] ;  /* 0x000f100001947983 */ /* 0x000f220000300a00 */
[----:B------:R-:W-:Y:S01]  /*5c230*/  IADD3 R130, P1, R132, R5, RZ ;  /* 0x0000000584827210 */ /* 0x000fe20007f3e0ff */
[----:B------:R-:W-:-:S02]  /*5c240*/  IMAD.MOV.U32 R21, RZ, RZ, R20 ;  /* 0x000000ffff157224 */ /* 0x000fc400078e0014 */
[----:B------:R-:W-:Y:S02]  /*5c250*/  IMAD.MOV.U32 R19, RZ, RZ, R18 ;  /* 0x000000ffff137224 */ /* 0x000fe400078e0012 */
[----:B------:R-:W-:Y:S02]  /*5c260*/  IMAD.MOV.U32 R20, RZ, RZ, R151 ;  /* 0x000000ffff147224 */ /* 0x000fe400078e0097 */
[----:B------:R-:W-:Y:S02]  /*5c270*/  IMAD.MOV.U32 R18, RZ, RZ, R150 ;  /* 0x000000ffff127224 */ /* 0x000fe400078e0096 */
[----:B------:R-:W-:Y:S01]  /*5c280*/  IMAD.X R131, R133, 0x1, R2, P1 ;  /* 0x0000000185837824 */ /* 0x000fe200008e0602 */
[----:B------:R-:W4:Y:S01]  /*5c290*/  LDL.LU.64 R150, [R1+0xed0] ;  /* 0x000ed00001967983 */ /* 0x000f220000300a00 */
[----:B--2---:R-:W-:-:S05]  /*5c2a0*/  IADD3 R132, P1, R104, R5, RZ ;  /* 0x0000000568847210 */ /* 0x004fca0007f3e0ff */
[----:B------:R-:W-:Y:S02]  /*5c2b0*/  IMAD.X R133, R105, 0x1, R2, P1 ;  /* 0x0000000169857824 */ /* 0x000fe400008e0602 */
[----:B------:R-:W2:Y:S01]  /*5c2c0*/  LDL.LU.64 R104, [R1+0xe90] ;  /* 0x000e900001687983 */ /* 0x000ea20000300a00 */
[----:B---3--:R-:W-:-:S05]  /*5c2d0*/  IADD3 R134, P1, R102, R5, RZ ;  /* 0x0000000566867210 */ /* 0x008fca0007f3e0ff */
[----:B------:R-:W-:Y:S02]  /*5c2e0*/  IMAD.X R135, R103, 0x1, R2, P1 ;  /* 0x0000000167877824 */ /* 0x000fe400008e0602 */
[----:B------:R-:W3:Y:S01]  /*5c2f0*/  LDL.LU.64 R102, [R1+0xe50] ;  /* 0x000e500001667983 */ /* 0x000ee20000300a00 */
        /* <DEDUP_REMOVED lines=14> */
[----:B------:R-:W-:Y:S01]  /*5c3e0*/  IMAD.MOV.U32 R23, RZ, RZ, R22 ;  /* 0x000000ffff177224 */ /* 0x000fe200078e0016 */
[----:B------:R-:W-:Y:S01]  /*5c3f0*/  MOV R22, R152 ;  /* 0x0000009800167202 */ /* 0x000fe20000000f00 */
[----:B------:R-:W-:Y:S02]  /*5c400*/  IMAD.MOV.U32 R163, RZ, RZ, R162 ;  /* 0x000000ffffa37224 */ /* 0x000fe400078e00a2 */
[----:B------:R-:W-:Y:S02]  /*5c410*/  IMAD.MOV.U32 R162, RZ, RZ, R153 ;  /* 0x000000ffffa27224 */ /* 0x000fe400078e0099 */
[----:B------:R-:W-:Y:S01]  /*5c420*/  IMAD.MOV.U32 R107, RZ, RZ, R7 ;  /* 0x000000ffff6b7224 */ /* 0x000fe200078e0007 */
[----:B------:R-:W-:Y:S01]  /*5c430*/  MOV R111, R156 ;  /* 0x0000009c006f7202 */ /* 0x000fe20000000f00 */
[----:B------:R-:W-:-:S02]  /*5c440*/  IMAD.MOV.U32 R165, RZ, RZ, R164 ;  /* 0x000000ffffa57224 */ /* 0x000fc400078e00a4 */
[----:B------:R-:W-:Y:S02]  /*5c450*/  IMAD.MOV.U32 R109, RZ, RZ, R154 ;  /* 0x000000ffff6d7224 */ /* 0x000fe400078e009a */
[----:B------:R-:W-:Y:S02]  /*5c460*/  IMAD.MOV.U32 R164, RZ, RZ, R158 ;  /* 0x000000ffffa47224 */ /* 0x000fe400078e009e */
[----:B------:R-:W-:Y:S01]  /*5c470*/  IMAD.MOV.U32 R113, RZ, RZ, R159 ;  /* 0x000000ffff717224 */ /* 0x000fe200078e009f */
[----:B------:R1:W-:Y:S01]  /*5c480*/  STL.64 [R1+0x1410], R106 ;  /* 0x0014106a01007387 */ /* 0x0003e20000100a00 */
[----:B------:R-:W-:Y:S02]  /*5c490*/  IMAD.MOV.U32 R115, RZ, RZ, R252 ;  /* 0x000000ffff737224 */ /* 0x000fe400078e00fc */
[----:B------:R-:W-:Y:S01]  /*5c4a0*/  IMAD.MOV.U32 R173, RZ, RZ, R172 ;  /* 0x000000ffffad7224 */ /* 0x000fe200078e00ac */
[----:B------:R4:W-:Y:S01]  /*5c4b0*/  STL.64 [R1+0x13d0], R108 ;  /* 0x0013d06c01007387 */ /* 0x0009e20000100a00 */
[----:B------:R-:W-:-:S03]  /*5c4c0*/  MOV R172, R157 ;  /* 0x0000009d00ac7202 */ /* 0x000fc60000000f00 */
[----:B------:R4:W-:Y:S04]  /*5c4d0*/  STL.64 [R1+0x1390], R110 ;  /* 0x0013906e01007387 */ /* 0x0009e80000100a00 */
[----:B------:R4:W-:Y:S01]  /*5c4e0*/  STL.64 [R1+0x1350], R112 ;  /* 0x0013507001007387 */ /* 0x0009e20000100a00 */
[----:B------:R-:W-:-:S03]  /*5c4f0*/  IMAD.MOV.U32 R169, RZ, RZ, R168 ;  /* 0x000000ffffa97224 */ /* 0x000fc600078e00a8 */
[----:B------:R4:W-:Y:S01]  /*5c500*/  STL.64 [R1+0x1310], R114 ;  /* 0x0013107201007387 */ /* 0x0009e20000100a00 */
[----:B------:R-:W-:-:S03]  /*5c510*/  IMAD.MOV.U32 R168, RZ, RZ, R155 ;  /* 0x000000ffffa87224 */ /* 0x000fc600078e009b */
[----:B------:R4:W-:Y:S04]  /*5c520*/  STL.64 [R1+0x12d0], R116 ;  /* 0x0012d07401007387 */ /* 0x0009e80000100a00 */
[----:B------:R4:W-:Y:S04]  /*5c530*/  STL.64 [R1+0x1290], R118 ;  /* 0x0012907601007387 */ /* 0x0009e80000100a00 */
[----:B------:R4:W-:Y:S04]  /*5c540*/  STL.64 [R1+0x1250], R120 ;  /* 0x0012507801007387 */ /* 0x0009e80000100a00 */
[----:B------:R4:W-:Y:S04]  /*5c550*/  STL.64 [R1+0x1210], R122 ;  /* 0x0012107a01007387 */ /* 0x0009e80000100a00 */
[----:B------:R4:W-:Y:S01]  /*5c560*/  STL.64 [R1+0x11d0], R124 ;  /* 0x0011d07c01007387 */ /* 0x0009e20000100a00 */
[----:B------:R-:W-:-:S03]  /*5c570*/  IMAD.MOV.U32 R17, RZ, RZ, R16 ;  /* 0x000000ffff117224 */ /* 0x000fc600078e0010 */
[----:B------:R4:W-:Y:S01]  /*5c580*/  STL.64 [R1+0x1190], R126 ;  /* 0x0011907e01007387 */ /* 0x0009e20000100a00 */
[----:B------:R-:W-:-:S03]  /*5c590*/  MOV R16, R4 ;  /* 0x0000000400107202 */ /* 0x000fc60000000f00 */
        /* <DEDUP_REMOVED lines=17> */
[----:B------:R4:W-:Y:S01]  /*5c6b0*/  STL.64 [R1+0xf10], R146 ;  /* 0x000f109201007387 */ /* 0x0009e20000100a00 */
[----:B-1----:R-:W-:Y:S01]  /*5c6c0*/  IMAD.U32 R3, RZ, RZ, UR4 ;  /* 0x00000004ff037e24 */ /* 0x002fe2000f8e00ff */
[----:B--2---:R-:W-:-:S05]  /*5c6d0*/  IADD3 R150, P1, R104, R5, RZ ;  /* 0x0000000568967210 */ /* 0x004fca0007f3e0ff */
[----:B------:R-:W-:Y:S01]  /*5c6e0*/  IMAD.X R151, R105, 0x1, R2, P1 ;  /* 0x0000000169977824 */ /* 0x000fe200008e0602 */
[----:B---3--:R-:W-:-:S04]  /*5c6f0*/  IADD3 R152, P1, R102, R5, RZ ;  /* 0x0000000566987210 */ /* 0x008fc80007f3e0ff */
        /* <DEDUP_REMOVED lines=15> */
[----:B------:R-:W-:Y:S01]  /*5c7f0*/  IADD3 R4, P1, R8, R5, RZ ;  /* 0x0000000508047210 */ /* 0x000fe20007f3e0ff */
[----:B------:R-:W-:Y:S02]  /*5c800*/  IMAD.MOV.U32 R175, RZ, RZ, R174 ;  /* 0x000000ffffaf7224 */ /* 0x000fe400078e00ae */
[----:B------:R-:W-:Y:S02]  /*5c810*/  IMAD.MOV.U32 R174, RZ, RZ, R102 ;  /* 0x000000ffffae7224 */ /* 0x000fe400078e0066 */
[----:B------:R-:W-:Y:S01]  /*5c820*/  IMAD.X R8, R9, 0x1, R2, P1 ;  /* 0x0000000109087824 */ /* 0x000fe200008e0602 */
[----:B------:R-:W-:Y:S01]  /*5c830*/  LOP3.LUT R9, R6, 0x70, RZ, 0x3c, !PT ;  /* 0x0000007006097812 */ /* 0x000fe200078e3cff */
[----:B------:R-:W5:Y:S01]  /*5c840*/  LDL.LU R102, [R1+0x2c70] ;  /* 0x002c700001667983 */ /* 0x000f620000300800 */
[----:B------:R-:W-:Y:S01]  /*5c850*/  IMAD.MOV.U32 R171, RZ, RZ, R170 ;  /* 0x000000ffffab7224 */ /* 0x000fe200078e00aa */
[----:B------:R-:W-:Y:S01]  /*5c860*/  MOV R170, R103 ;  /* 0x0000006700aa7202 */ /* 0x000fe20000000f00 */
[----:B------:R-:W-:Y:S01]  /*5c870*/  IMAD.MOV.U32 R167, RZ, RZ, R166 ;  /* 0x000000ffffa77224 */ /* 0x000fe200078e00a6 */
[----:B------:R1:W-:Y:S01]  /*5c880*/  STL.64 [R1+0xed0], R148 ;  /* 0x000ed09401007387 */ /* 0x0003e20000100a00 */
[----:B------:R-:W-:Y:S01]  /*5c890*/  IMAD.MOV.U32 R166, RZ, RZ, R104 ;  /* 0x000000ffffa67224 */ /* 0x000fe200078e0068 */
[----:B------:R-:W-:-:S02]  /*5c8a0*/  IADD3 R3, R9, 0x100000, R3 ;  /* 0x0010000009037810 */ /* 0x000fc40007ffe003 */
[----:B------:R-:W5:Y:S01]  /*5c8b0*/  LDL.LU R103, [R1+0x2c6c] ;  /* 0x002c6c0001677983 */ /* 0x000f620000300800 */
[----:B------:R-:W-:-:S03]  /*5c8c0*/  IMAD.MOV.U32 R161, RZ, RZ, R160 ;  /* 0x000000ffffa17224 */ /* 0x000fc600078e00a0 */
[----:B------:R2:W-:Y:S01]  /*5c8d0*/  STL.64 [R1+0xe90], R150 ;  /* 0x000e909601007387 */ /* 0x0005e20000100a00 */
[----:B------:R-:W-:Y:S02]  /*5c8e0*/  IMAD.MOV.U32 R160, RZ, RZ, R105 ;  /* 0x000000ffffa07224 */ /* 0x000fe400078e0069 */
[----:B------:R-:W-:Y:S01]  /*5c8f0*/  IMAD.MOV.U32 R15, RZ, RZ, R14 ;  /* 0x000000ffff0f7224 */ /* 0x000fe200078e000e */
[----:B------:R-:W5:Y:S01]  /*5c900*/  LDL.LU R104, [R1+0x2c68] ;  /* 0x002c680001687983 */ /* 0x000f620000300800 */
[----:B------:R-:W-:Y:S01]  /*5c910*/  MOV R14, R158 ;  /* 0x0000009e000e7202 */ /* 0x000fe20000000f00 */
[----:B------:R-:W-:Y:S02]  /*5c920*/  IMAD.MOV.U32 R13, RZ, RZ, R12 ;  /* 0x000000ffff0d7224 */ /* 0x000fe400078e000c */
[----:B------:R3:W-:Y:S01]  /*5c930*/  STL.64 [R1+0xe50], R152 ;  /* 0x000e509801007387 */ /* 0x0007e20000100a00 */
[----:B------:R-:W-:Y:S02]  /*5c940*/  IMAD.MOV.U32 R12, RZ, RZ, R157 ;  /* 0x000000ffff0c7224 */ /* 0x000fe400078e009d */
[----:B------:R-:W-:Y:S01]  /*5c950*/  IMAD.MOV.U32 R11, RZ, RZ, R10 ;  /* 0x000000ffff0b7224 */ /* 0x000fe200078e000a */
[----:B------:R-:W5:Y:S01]  /*5c960*/  LDL.LU R105, [R1+0x2c64] ;  /* 0x002c640001697983 */ /* 0x000f620000300800 */
[----:B------:R-:W-:-:S03]  /*5c970*/  IMAD.MOV.U32 R10, RZ, RZ, R155 ;  /* 0x000000ffff0a7224 */ /* 0x000fc600078e009b */
[----:B------:R-:W5:Y:S04]  /*5c980*/  LDL.LU R158, [R1+0x2c60] ;  /* 0x002c6000019e7983 */ /* 0x000f680000300800 */
[----:B------:R-:W5:Y:S04]  /*5c990*/  LDL.LU R157, [R1+0x2c5c] ;  /* 0x002c5c00019d7983 */ /* 0x000f680000300800 */
[----:B------:R-:W5:Y:S04]  /*5c9a0*/  LDL.LU R155, [R1+0x2c58] ;  /* 0x002c5800019b7983 */ /* 0x000f680000300800 */
[----:B------:R-:W-:Y:S04]  /*5c9b0*/  LDGSTS.E [R3+-0x3fc80], desc[UR60][R106.64], P0 ;  /* 0xc03800006a037fae */ /* 0x000fe8000812187c */
[----:B------:R-:W-:Y:S04]  /*5c9c0*/  LDGSTS.E [R3+-0x3f880], desc[UR60][R108.64], P0 ;  /* 0xc07800006c037fae */ /* 0x000fe8000812187c */
[----:B------:R-:W-:Y:S04]  /*5c9d0*/  LDGSTS.E [R3+-0x3f480], desc[UR60][R110.64], P0 ;  /* 0xc0b800006e037fae */ /* 0x000fe8000812187c */
[----:B------:R-:W5:Y:S04]  /*5c9e0*/  LDL.LU.64 R106, [R1+0x2c50] ;  /* 0x002c5000016a7983 */ /* 0x000f680000300a00 */
[----:B----4-:R-:W5:Y:S04]  /*5c9f0*/  LDL.LU.64 R108, [R1+0x2c48] ;  /* 0x002c4800016c7983 */ /* 0x010f680000300a00 */
[----:B------:R-:W5:Y:S04]  /*5ca00*/  LDL.LU.64 R110, [R1+0x2c40] ;  /* 0x002c4000016e7983 */ /* 0x000f680000300a00 */
[----:B------:R-:W-:Y:S04]  /*5ca10*/  LDGSTS.E [R3+-0x3f080], desc[UR60][R112.64], P0 ;  /* 0xc0f8000070037fae */ /* 0x000fe8000812187c */
[----:B------:R-:W-:Y:S04]  /*5ca20*/  LDGSTS.E [R3+-0x3ec80], desc[UR60][R114.64], P0 ;  /* 0xc138000072037fae */ /* 0x000fe8000812187c */
[----:B------:R-:W-:Y:S04]  /*5ca30*/  LDGSTS.E [R3+-0x3e880], desc[UR60][R116.64], P0 ;  /* 0xc178000074037fae */ /* 0x000fe8000812187c */
[----:B------:R-:W5:Y:S04]  /*5ca40*/  LDL.LU.64 R112, [R1+0x2c38] ;  /* 0x002c380001707983 */ /* 0x000f680000300a00 */
[----:B------:R-:W5:Y:S04]  /*5ca50*/  LDL.LU.64 R114, [R1+0x2c30] ;  /* 0x002c300001727983 */ /* 0x000f680000300a00 */
        /* <DEDUP_REMOVED lines=34> */
[----:B-1----:R-:W5:Y:S04]  /*5cc80*/  LDL.LU.64 R148, [R1+0x2ba8] ;  /* 0x002ba80001947983 */ /* 0x002f680000300a00 */
[----:B--2---:R-:W5:Y:S04]  /*5cc90*/  LDL.LU.64 R150, [R1+0x2ba0] ;  /* 0x002ba00001967983 */ /* 0x004f680000300a00 */
[----:B---3--:R-:W5:Y:S01]  /*5cca0*/  LDL.LU.64 R152, [R1+0x2b98] ;  /* 0x002b980001987983 */ /* 0x008f620000300a00 */
[----:B------:R-:W-:Y:S01]  /*5ccb0*/  IMAD.MOV.U32 R9, RZ, RZ, R8 ;  /* 0x000000ffff097224 */ /* 0x000fe200078e0008 */
[----:B------:R-:W-:-:S02]  /*5ccc0*/  MOV R8, R4 ;  /* 0x0000000400087202 */ /* 0x000fc40000000f00 */
[----:B------:R-:W1:Y:S01]  /*5ccd0*/  LDC R4, c[0x0][0x238] ;  /* 0x00008e00ff047b82 */ /* 0x000e620000000800 */
[----:B------:R-:W-:Y:S01]  /*5cce0*/  UIADD3 UR10, UR10, 0x1, URZ ;  /* 0x000000010a0a7890 */ /* 0x000fe2000fffe03f */
[----:B------:R-:W-:Y:S03]  /*5ccf0*/  LDGSTS.E [R3+-0x39c80], desc[UR60][R174.64], P0 ;  /* 0xc6380000ae037fae */ /* 0x000fe6000812187c */
[----:B------:R-:W-:Y:S01]  /*5cd00*/  UISETP.NE.U32.AND UP0, UPT, UR10, UR11, UPT ;  /* 0x0000000b0a00728c */ /* 0x000fe2000bf05070 */
[----:B------:R-:W-:Y:S04]  /*5cd10*/  LDGSTS.E [R3+-0x39880], desc[UR60][R170.64], P0 ;  /* 0xc6780000aa037fae */ /* 0x000fe8000812187c */
[----:B------:R-:W-:Y:S04]  /*5cd20*/  LDGSTS.E [R3+-0x39480], desc[UR60][R166.64], P0 ;  /* 0xc6b80000a6037fae */ /* 0x000fe8000812187c */
[----:B------:R-:W-:Y:S04]  /*5cd30*/  LDGSTS.E [R3+-0x39080], desc[UR60][R160.64], P0 ;  /* 0xc6f80000a0037fae */ /* 0x000fe8000812187c */
[----:B------:R-:W-:Y:S04]  /*5cd40*/  LDGSTS.E [R3+-0x38c80], desc[UR60][R14.64], P0 ;  /* 0xc73800000e037fae */ /* 0x000fe8000812187c */
[----:B------:R-:W-:Y:S04]  /*5cd50*/  LDGSTS.E [R3+-0x38880], desc[UR60][R12.64], P0 ;  /* 0xc77800000c037fae */ /* 0x000fe8000812187c */
[----:B------:R-:W-:Y:S04]  /*5cd60*/  LDGSTS.E [R3+-0x38480], desc[UR60][R10.64], P0 ;  /* 0xc7b800000a037fae */ /* 0x000fe8000812187c */
[----:B------:R2:W-:Y:S01]  /*5cd70*/  LDGSTS.E [R3+-0x38080], desc[UR60][R8.64], P0 ;  /* 0xc7f8000008037fae */ /* 0x0005e2000812187c */
[----:B------:R-:W-:Y:S01]  /*5cd80*/  PLOP3.LUT P0, PT, PT, PT, UP0, 0x80, 0x0 ;  /* 0x000000000000781c */ /* 0x000fe20003f0f008 */
[----:B-1----:R-:W-:-:S02]  /*5cd90*/  IMAD.SHL.U32 R4, R4, 0x80, RZ ;  /* 0x0000008004047824 */ /* 0x002fc400078e00ff */
[----:B------:R-:W0:Y:S02]  /*5cda0*/  LDGDEPBAR ;  /* 0x00000000000079af */ /* 0x000e240000000000 */
[----:B------:R-:W-:Y:S02]  /*5cdb0*/  IMAD.SHL.U32 R4, R4, 0x4, RZ ;  /* 0x0000000404047824 */ /* 0x000fe400078e00ff */
[----:B--2---:R-:W-:-:S06]  /*5cdc0*/  IMAD.U32 R3, RZ, RZ, UR10 ;  /* 0x0000000aff037e24 */ /* 0x004fcc000f8e00ff */
[----:B------:R-:W-:Y:S05]  /*5cdd0*/  @P0 BRA `(.L_x_1) ;  /* 0xfffffde0009c0947 */ /* 0x000fea000383ffff */
.L_x_0:
[----:B------:R-:W2:Y:S01]  /*5cde0*/  LDL.LU R159, [R1+0x24cc] ;  /* 0x0024cc00019f7983 */ /* 0x000ea20000300800 */
[----:B------:R-:W-:-:S04]  /*5cdf0*/  DEPBAR.LE SB0, 0x0 ;  /* 0x000080000000791a */ /* 0x000fc80000000000 */
[----:B------:R-:W1:Y:S01]  /*5ce00*/  S2R R154, SR_TID.X ;  /* 0x00000000009a7919 */ /* 0x000e620000002100 */
[----:B------:R-:W3:Y:S01]  /*5ce10*/  S2R R156, SR_TID.X ;  /* 0x00000000009c7919 */ /* 0x000ee20000002100 */
[C---:B-----5:R-:W-:Y:S01]  /*5ce20*/  IADD3 R2, R152.reuse, 0x81, RZ ;  /* 0x0000008198027810 */ /* 0x060fe20007ffe0ff */
[----:B------:R-:W-:Y:S01]  /*5ce30*/  ULDC.64 UR4, c[0x0][0x228] ;  /* 0x00008a0000047ab9 */ /* 0x000fe20000000a00 */
[----:B------:R-:W-:Y:S01]  /*5ce40*/  ULDC UR50, c[0x0][0x248] ;  /* 0x0000920000327ab9 */ /* 0x000fe20000000800 */
[----:B------:R-:W-:Y:S01]  /*5ce50*/  VIADD R3, R152, 0x80 ;  /* 0x0000008098037836 */ /* 0x000fe20000000000 */
[----:B------:R-:W-:Y:S01]  /*5ce60*/  ULDC.64 UR6, c[0x0][0x228] ;  /* 0x00008a0000067ab9 */ /* 0x000fe20000000a00 */
[----:B------:R-:W-:Y:S01]  /*5ce70*/  ULDC UR45, c[0x0][0x228] ;  /* 0x00008a00002d7ab9 */ /* 0x000fe20000000800 */
        /* <DEDUP_REMOVED lines=21> */
[C---:B-1----:R-:W-:Y:S01]  /*5cfd0*/  IMAD.SHL.U32 R7, R154.reuse, 0x40, RZ ;  /* 0x000000409a077824 */ /* 0x042fe200078e00ff */
[----:B------:R-:W-:Y:S01]  /*5cfe0*/  ULDC UR22, c[0x0][0x228] ;  /* 0x00008a0000167ab9 */ /* 0x000fe20000000800 */
[----:B------:R-:W-:Y:S01]  /*5cff0*/  IMAD.SHL.U32 R154, R154, 0x10, RZ ;  /* 0x000000109a9a7824 */ /* 0x000fe200078e00ff */
[----:B------:R-:W-:Y:S01]  /*5d000*/  ULDC UR21, c[0x0][0x228] ;  /* 0x00008a0000157ab9 */ /* 0x000fe20000000800 */
[----:B------:R-:W-:Y:S01]  /*5d010*/  ULDC UR18, c[0x0][0x228] ;  /* 0x00008a0000127ab9 */ /* 0x000fe20000000800 */
[----:B------:R-:W-:Y:S01]  /*5d020*/  LOP3.LUT R7, R7, 0x400, RZ, 0xc0, !PT ;  /* 0x0000040007077812 */ /* 0x000fe200078ec0ff */
[----:B------:R-:W-:Y:S01]  /*5d030*/  ULDC UR23, c[0x0][0x22c] ;  /* 0x00008b0000177ab9 */ /* 0x000fe20000000800 */
[----:B------:R-:W-:Y:S01]  /*5d040*/  LOP3.LUT R154, R154, 0xf0, RZ, 0xc0, !PT ;  /* 0x000000f09a9a7812 */ /* 0x000fe200078ec0ff */
[----:B------:R-:W-:Y:S01]  /*5d050*/  ULDC UR24, c[0x0][0x228] ;  /* 0x00008a0000187ab9 */ /* 0x000fe20000000800 */
[----:B---3--:R-:W-:Y:S01]  /*5d060*/  LOP3.LUT R4, R156, 0x60, RZ, 0xc0, !PT ;  /* 0x000000609c047812 */ /* 0x008fe200078ec0ff */
        /* <DEDUP_REMOVED lines=22> */
[----:B------:R-:W-:Y:S01]  /*5d1d0*/  BAR.SYNC.DEFER_BLOCKING 0x0 ;  /* 0x0000000000007b1d */ /* 0x000fe20000010000 */
[----:B--2---:R-:W-:-:S13]  /*5d1e0*/  R2UR UR8, R159 ;  /* 0x000000009f0872ca */ /* 0x004fda00000e0000 */
[----:B------:R-:W-:-:S05]  /*5d1f0*/  IADD3 R156, R7, UR8, R154 ;  /* 0x00000008079c7c10 */ /* 0x000fca000fffe09a */
[----:B------:R-:W-:Y:S02]  /*5d200*/  IMAD R156, R4, 0x8, R156 ;  /* 0x00000008049c7824 */ /* 0x000fe400078e029c */
[----:B------:R-:W2:Y:S04]  /*5d210*/  LDL.LU R4, [R1+0xc00] ;  /* 0x000c000001047983 */ /* 0x000ea80000300800 */
[----:B------:R-:W2:Y:S04]  /*5d220*/  LDL.LU R5, [R1+0xc08] ;  /* 0x000c080001057983 */ /* 0x000ea80000300800 */
[----:B------:R-:W2:Y:S04]  /*5d230*/  LDL.LU R6, [R1+0xa00] ;  /* 0x000a000001067983 */ /* 0x000ea80000300800 */
[----:B------:R-:W2:Y:S01]  /*5d240*/  LDL.LU R7, [R1+0xa08] ;  /* 0x000a080001077983 */ /* 0x000ea20000300800 */
[----:B------:R-:W1:Y:S03]  /*5d250*/  S2R R154, SR_TID.X ;  /* 0x00000000009a7919 */ /* 0x000e660000002100 */
[----:B--2---:R2:W-:Y:S04]  /*5d260*/  STSM.16.M88.4 [R156], R4 ;  /* 0x000000049c007844 */ /* 0x0045e80000000200 */
[----:B--2---:R-:W2:Y:S04]  /*5d270*/  LDL.LU R4, [R1+0x800] ;  /* 0x0008000001047983 */ /* 0x004ea80000300800 */
[----:B------:R-:W2:Y:S04]  /*5d280*/  LDL.LU R5, [R1+0x808] ;  /* 0x0008080001057983 */ /* 0x000ea80000300800 */
[----:B------:R-:W2:Y:S04]  /*5d290*/  LDL.LU R6, [R1+0x600] ;  /* 0x0006000001067983 */ /* 0x000ea80000300800 */
[----:B------:R-:W2:Y:S01]  /*5d2a0*/  LDL.LU R7, [R1+0x608] ;  /* 0x0006080001077983 */ /* 0x000ea20000300800 */
[----:B------:R-:W-:Y:S01]  /*5d2b0*/  BAR.SYNC.DEFER_BLOCKING 0x0 ;  /* 0x0000000000007b1d */ /* 0x000fe20000010000 */
[----:B-1----:R-:W-:-:S04]  /*5d2c0*/  LOP3.LUT R154, R154, 0x7f, RZ, 0xc0, !PT ;  /* 0x0000007f9a9a7812 */ /* 0x002fc800078ec0ff */
[----:B------:R-:W-:Y:S01]  /*5d2d0*/  LEA R154, R154, UR8, 0x4 ;  /* 0x000000089a9a7c11 */ /* 0x000fe2000f8e20ff */
[----:B------:R-:W-:Y:S01]  /*5d2e0*/  ULDC.64 UR8, c[0x0][0x220] ;  /* 0x0000880000087ab9 */ /* 0x000fe20000000a00 */
[----:B------:R-:W3:Y:S04]  /*5d2f0*/  LDL.LU R160, [R1+0x400] ;  /* 0x0004000001a07983 */ /* 0x000ee80000300800 */
[----:B------:R-:W3:Y:S04]  /*5d300*/  LDL.LU R161, [R1+0x408] ;  /* 0x0004080001a17983 */ /* 0x000ee80000300800 */
[----:B------:R-:W3:Y:S04]  /*5d310*/  LDL.LU R162, [R1+0x200] ;  /* 0x0002000001a27983 */ /* 0x000ee80000300800 */
[----:B------:R-:W3:Y:S04]  /*5d320*/  LDL.LU R163, [R1+0x208] ;  /* 0x0002080001a37983 */ /* 0x000ee80000300800 */
[----:B------:R-:W1:Y:S01]  /*5d330*/  LDS.128 R164, [R154] ;  /* 0x000000009aa47984 */ /* 0x000e620000000c00 */
[----:B------:R-:W-:Y:S06]  /*5d340*/  BAR.SYNC.DEFER_BLOCKING 0x0 ;  /* 0x0000000000007b1d */ /* 0x000fec0000010000 */
[----:B-1----:R-:W-:Y:S04]  /*5d350*/  STL.64 [R1+0xe10], R164 ;  /* 0x000e10a401007387 */ /* 0x002fe80000100a00 */
[----:B------:R-:W-:Y:S04]  /*5d360*/  STL.64 [R1+0xe18], R166 ;  /* 0x000e18a601007387 */ /* 0x000fe80000100a00 */
[----:B--2---:R-:W-:Y:S01]  /*5d370*/  STSM.16.M88.4 [R156], R4 ;  /* 0x000000049c007844 */ /* 0x004fe20000000200 */
[----:B------:R-:W-:Y:S06]  /*5d380*/  BAR.SYNC.DEFER_BLOCKING 0x0 ;  /* 0x0000000000007b1d */ /* 0x000fec0000010000 */
[----:B------:R-:W1:Y:S02]  /*5d390*/  LDS.128 R4, [R154] ;  /* 0x000000009a047984 */ /* 0x000e640000000c00 */
[----:B------:R-:W-:Y:S06]  /*5d3a0*/  BAR.SYNC.DEFER_BLOCKING 0x0 ;  /* 0x0000000000007b1d */ /* 0x000fec0000010000 */
[----:B-1----:R1:W-:Y:S04]  /*5d3b0*/  STL.64 [R1+0xe00], R4 ;  /* 0x000e000401007387 */ /* 0x0023e80000100a00 */
[----:B------:R2:W-:Y:S04]  /*5d3c0*/  STL.64 [R1+0xe08], R6 ;  /* 0x000e080601007387 */ /* 0x0005e80000100a00 */
[----:B------:R-:W4:Y:S04]  /*5d3d0*/  LDL.LU R164, [R1] ;  /* 0x0000000001a47983 */ /* 0x000f280000300800 */
[----:B------:R-:W4:Y:S04]  /*5d3e0*/  LDL.LU R165, [R1+0x8] ;  /* 0x0000080001a57983 */ /* 0x000f280000300800 */
[----:B---3--:R-:W-:Y:S01]  /*5d3f0*/  STSM.16.M88.4 [R156], R160 ;  /* 0x000000a09c007844 */ /* 0x008fe20000000200 */
[----:B------:R-:W-:Y:S01]  /*5d400*/  BAR.SYNC.DEFER_BLOCKING 0x0 ;  /* 0x0000000000007b1d */ /* 0x000fe20000010000 */
[----:B------:R-:W-:-:S02]  /*5d410*/  IMAD.MOV.U32 R166, RZ, RZ, R24 ;  /* 0x000000ffffa67224 */ /* 0x000fc400078e0018 */
[----:B------:R-:W-:-:S03]  /*5d420*/  IMAD.MOV.U32 R167, RZ, RZ, R26 ;  /* 0x000000ffffa77224 */ /* 0x000fc600078e001a */
[----:B-1----:R-:W3:Y:S04]  /*5d430*/  LDL.LU R4, [R1+0xc04] ;  /* 0x000c040001047983 */ /* 0x002ee80000300800 */
[----:B------:R-:W3:Y:S04]  /*5d440*/  LDL.LU R5, [R1+0xc0c] ;  /* 0x000c0c0001057983 */ /* 0x000ee80000300800 */
[----:B--2---:R-:W3:Y:S04]  /*5d450*/  LDL.LU R6, [R1+0xa04] ;  /* 0x000a040001067983 */ /* 0x004ee80000300800 */
[----:B------:R-:W3:Y:S04]  /*5d460*/  LDL.LU R7, [R1+0xa0c] ;  /* 0x000a0c0001077983 */ /* 0x000ee80000300800 */
[----:B------:R-:W1:Y:S01]  /*5d470*/  LDS.128 R160, [R154] ;  /* 0x000000009aa07984 */ /* 0x000e620000000c00 */
[----:B------:R-:W-:Y:S06]  /*5d480*/  BAR.SYNC.DEFER_BLOCKING 0x0 ;  /* 0x0000000000007b1d */ /* 0x000fec0000010000 */
[----:B-1----:R-:W-:Y:S04]  /*5d490*/  STL.64 [R1+0xc00], R160 ;  /* 0x000c00a001007387 */ /* 0x002fe80000100a00 */
[----:B------:R-:W-:Y:S04]  /*5d4a0*/  STL.64 [R1+0xc08], R162 ;  /* 0x000c08a201007387 */ /* 0x000fe80000100a00 */
[----:B----4-:R-:W-:Y:S01]  /*5d4b0*/  STSM.16.M88.4 [R156], R164 ;  /* 0x000000a49c007844 */ /* 0x010fe20000000200 */
[----:B------:R-:W-:Y:S06]  /*5d4c0*/  BAR.SYNC.DEFER_BLOCKING 0x0 ;  /* 0x0000000000007b1d */ /* 0x000fec0000010000 */
[----:B------:R-:W1:Y:S02]  /*5d4d0*/  LDS.128 R160, [R154] ;  /* 0x000000009aa07984 */ /* 0x000e640000000c00 */
[----:B------:R-:W-:Y:S06]  /*5d4e0*/  BAR.SYNC.DEFER_BLOCKING 0x0 ;  /* 0x0000000000007b1d */ /* 0x000fec0000010000 */
[----:B-1----:R1:W-:Y:S04]  /*5d4f0*/  STL.64 [R1+0xa00], R160 ;  /* 0x000a00a001007387 */ /* 0x0023e80000100a00 */
[----:B------:R2:W-:Y:S04]  /*5d500*/  STL.64 [R1+0xa08], R162 ;  /* 0x000a08a201007387 */ /* 0x0005e80000100a00 */
[----:B-1----:R-:W4:Y:S04]  /*5d510*/  LDL.LU R160, [R1+0x804] ;  /* 0x0008040001a07983 */ /* 0x002f280000300800 */
[----:B------:R-:W4:Y:S04]  /*5d520*/  LDL.LU R161, [R1+0x80c] ;  /* 0x00080c0001a17983 */ /* 0x000f280000300800 */
[----:B--2---:R-:W4:Y:S04]  /*5d530*/  LDL.LU R162, [R1+0x604] ;  /* 0x0006040001a27983 */ /* 0x004f280000300800 */
[----:B------:R-:W4:Y:S04]  /*5d540*/  LDL.LU R163, [R1+0x60c] ;  /* 0x00060c0001a37983 */ /* 0x000f280000300800 */
[----:B---3--:R1:W-:Y:S01]  /*5d550*/  STSM.16.M88.4 [R156], R4 ;  /* 0x000000049c007844 */ /* 0x0083e20000000200 */
[----:B------:R-:W-:Y:S06]  /*5d560*/  BAR.SYNC.DEFER_BLOCKING 0x0 ;  /* 0x0000000000007b1d */ /* 0x000fec0000010000 */
[----:B-1----:R-:W2:Y:S04]  /*5d570*/  LDL.LU R4, [R1+0x404] ;  /* 0x0004040001047983 */ /* 0x002ea80000300800 */
[----:B------:R-:W2:Y:S04]  /*5d580*/  LDL.LU R5, [R1+0x40c] ;  /* 0x00040c0001057983 */ /* 0x000ea80000300800 */
[----:B------:R-:W2:Y:S04]  /*5d590*/  LDL.LU R6, [R1+0x204] ;  /* 0x0002040001067983 */ /* 0x000ea80000300800 */
[----:B------:R-:W1:Y:S01]  /*5d5a0*/  LDS.128 R164, [R154] ;  /* 0x000000009aa47984 */ /* 0x000e620000000c00 */
[----:B------:R-:W-:Y:S06]  /*5d5b0*/  BAR.SYNC.DEFER_BLOCKING 0x0 ;  /* 0x0000000000007b1d */ /* 0x000fec0000010000 */
[----:B------:R-:W2:Y:S04]  /*5d5c0*/  LDL.LU R7, [R1+0x20c] ;  /* 0x00020c0001077983 */ /* 0x000ea80000300800 */
        /* <DEDUP_REMOVED lines=10> */
[----:B--2---:R1:W-:Y:S01]  /*5d670*/  STSM.16.M88.4 [R156], R4 ;  /* 0x000000049c007844 */ /* 0x0043e20000000200 */
[----:B------:R-:W-:Y:S01]  /*5d680*/  BAR.SYNC.DEFER_BLOCKING 0x0 ;  /* 0x0000000000007b1d */ /* 0x000fe20000010000 */
[----:B---3--:R-:W-:Y:S01]  /*5d690*/  IMAD.MOV.U32 R162, RZ, RZ, R25 ;  /* 0x000000ffffa27224 */ /* 0x008fe200078e0019 */
[----:B------:R-:W-:-:S02]  /*5d6a0*/  MOV R163, R27 ;  /* 0x0000001b00a37202 */ /* 0x000fc40000000f00 */
[----:B------:R-:W-:Y:S02]  /*5d6b0*/  ISETP.GE.AND P1, PT, R2, UR5, PT ;  /* 0x0000000502007c0c */ /* 0x000fe4000bf26270 */
[----:B-1----:R-:W2:Y:S04]  /*5d6c0*/  LDL.LU R4, [R1+0xc10] ;  /* 0x000c100001047983 */ /* 0x002ea80000300800 */
[----:B------:R-:W1:Y:S01]  /*5d6d0*/  LDS.128 R164, [R154] ;  /* 0x000000009aa47984 */ /* 0x000e620000000c00 */
[----:B------:R-:W-:Y:S01]  /*5d6e0*/  IMAD R2, R152, UR50, RZ ;  /* 0x0000003298027c24 */ /* 0x000fe2000f8e02ff */
[----:B------:R-:W3:Y:S01]  /*5d6f0*/  LDC R27, c[0x0][0x244] ;  /* 0x00009100ff1b7b82 */ /* 0x000ee20000000800 */
[----:B------:R-:W-:-:S07]  /*5d700*/  ISETP.GE.AND P0, PT, R3, UR7, PT ;  /* 0x0000000703007c0c */ /* 0x000fce000bf06270 */
[----:B------:R-:W-:Y:S01]  /*5d710*/  BAR.SYNC.DEFER_BLOCKING 0x0 ;  /* 0x0000000000007b1d */ /* 0x000fe20000010000 */
[----:B------:R-:W-:Y:S02]  /*5d720*/  LOP3.LUT R23, R23, 0xffffdfff, RZ, 0xc0, !PT ;  /* 0xffffdfff17177812 */ /* 0x000fe400078ec0ff */
[----:B------:R-:W-:-:S03]  /*5d730*/  LOP3.LUT R22, R22, 0x7fffffff, RZ, 0xc0, !PT ;  /* 0x7fffffff16167812 */ /* 0x000fc600078ec0ff */
[----:B------:R-:W-:Y:S01]  /*5d740*/  ULDC UR5, c[0x0][0x22c] ;  /* 0x00008b0000057ab9 */ /* 0x000fe20000000800 */
[----:B------:R-:W-:Y:S01]  /*5d750*/  ULDC UR7, c[0x0][0x228] ;  /* 0x00008a0000077ab9 */ /* 0x000fe20000000800 */
[----:B------:R-:W2:Y:S04]  /*5d760*/  LDL.LU R5, [R1+0xc18] ;  /* 0x000c180001057983 */ /* 0x000ea80000300800 */
[----:B------:R-:W2:Y:S04]  /*5d770*/  LDL.LU R6, [R1+0xa10] ;  /* 0x000a100001067983 */ /* 0x000ea80000300800 */
        /* <DEDUP_REMOVED lines=9> */
[----:B-1----:R-:W3:Y:S04]  /*5d810*/  LDL.LU R160, [R1+0x810] ;  /* 0x0008100001a07983 */ /* 0x002ee80000300800 */
[----:B------:R-:W3:Y:S04]  /*5d820*/  LDL.LU R161, [R1+0x818] ;  /* 0x0008180001a17983 */ /* 0x000ee80000300800 */
[----:B----4-:R-:W3:Y:S04]  /*5d830*/  LDL.LU R162, [R1+0x610] ;  /* 0x0006100001a27983 */ /* 0x010ee80000300800 */
[----:B------:R-:W3:Y:S04]  /*5d840*/  LDL.LU R163, [R1+0x618] ;  /* 0x0006180001a37983 */ /* 0x000ee80000300800 */
[----:B--2---:R1:W-:Y:S01]  /*5d850*/  STSM.16.M88.4 [R156], R4 ;  /* 0x000000049c007844 */ /* 0x0043e20000000200 */
        /* <DEDUP_REMOVED lines=9> */
[----:B---3--:R-:W-:Y:S01]  /*5d8f0*/  STSM.16.M88.4 [R156], R160 ;  /* 0x000000a09c007844 */ /* 0x008fe20000000200 */
        /* <DEDUP_REMOVED lines=9> */
[----:B---3--:R-:W-:-:S02]  /*5d990*/  IMAD.MOV.U32 R162, RZ, RZ, R28 ;  /* 0x000000ffffa27224 */ /* 0x008fc400078e001c */
[----:B------:R-:W-:-:S03]  /*5d9a0*/  IMAD.MOV.U32 R163, RZ, RZ, R30 ;  /* 0x000000ffffa37224 */ /* 0x000fc600078e001e */
        /* <DEDUP_REMOVED lines=16> */
[----:B---3--:R-:W4:Y:S04]  /*5dab0*/  LDL.LU R162, [R1+0x614] ;  /* 0x0006140001a27983 */ /* 0x008f280000300800 */
[----:B------:R-:W4:Y:S04]  /*5dac0*/  LDL.LU R163, [R1+0x61c] ;  /* 0x00061c0001a37983 */ /* 0x000f280000300800 */
        /* <DEDUP_REMOVED lines=19> */
[----:B---3--:R-:W-:-:S02]  /*5dc00*/  IMAD.MOV.U32 R162, RZ, RZ, R29 ;  /* 0x000000ffffa27224 */ /* 0x008fc400078e001d */
[----:B------:R-:W-:Y:S01]  /*5dc10*/  IMAD.MOV.U32 R163, RZ, RZ, R31 ;  /* 0x000000ffffa37224 */ /* 0x000fe200078e001f */
        /* <DEDUP_REMOVED lines=40> */
[----:B------:R-:W-:-:S04]  /*5dea0*/  MOV R31, R34 ;  /* 0x00000022001f7202 */ /* 0x000fc80000000f00 */
        /* <DEDUP_REMOVED lines=1193> */
[----:B------:R-:W-:Y:S04]  /*62940*/  STL.64 [R1+0xd08], R30 ;  /* 0x000d081e01007387 */ /* 0x000fe80000100a00 */
[----:B-1----:R-:W3:Y:S04]  /*62950*/  LDL.LU R28, [R1+0x110] ;  /* 0x00011000011c7983 */ /* 0x002ee80000300800 */
[----:B------:R-:W3:Y:S04]  /*62960*/  LDL.LU R29, [R1+0x118] ;  /* 0x00011800011d7983 */ /* 0x000ee80000300800 */
[----:B--2---:R1:W-:Y:S01]  /*62970*/  STSM.16.M88.4 [R156], R4 ;  /* 0x000000049c007844 */ /* 0x0043e20000000200 */
[----:B------:R-:W-:Y:S06]  /*62980*/  BAR.SYNC.DEFER_BLOCKING 0x0 ;  /* 0x0000000000007b1d */ /* 0x000fec0000010000 */
[----:B-1----:R-:W2:Y:S04]  /*62990*/  LDL.LU R4, [R1+0xd14] ;  /* 0x000d140001047983 */ /* 0x002ea80000300800 */
[----:B------:R-:W2:Y:S04]  /*629a0*/  LDL.LU R5, [R1+0xd1c] ;  /* 0x000d1c0001057983 */ /* 0x000ea80000300800 */
[----:B------:R-:W2:Y:S04]  /*629b0*/  LDL.LU R6, [R1+0xb14] ;  /* 0x000b140001067983 */ /* 0x000ea80000300800 */
[----:B------:R-:W2:Y:S04]  /*629c0*/  LDL.LU R7, [R1+0xb1c] ;  /* 0x000b1c0001077983 */ /* 0x000ea80000300800 */
[----:B------:R-:W1:Y:S01]  /*629d0*/  LDS.128 R32, [R154] ;  /* 0x000000009a207984 */ /* 0x000e620000000c00 */
[----:B------:R-:W-:Y:S01]  /*629e0*/  IMAD.MOV.U32 R30, RZ, RZ, R92 ;  /* 0x000000ffff1e7224 */ /* 0x000fe200078e005c */
[----:B------:R-:W-:Y:S01]  /*629f0*/  MOV R31, R94 ;  /* 0x0000005e001f7202 */ /* 0x000fe20000000f00 */
[----:B------:R-:W-:Y:S06]  /*62a00*/  BAR.SYNC.DEFER_BLOCKING 0x0 ;  /* 0x0000000000007b1d */ /* 0x000fec0000010000 */
        /* <DEDUP_REMOVED lines=17> */
[----:B------:R-:W2:Y:S04]  /*62b20*/  LDL.LU R7, [R1+0x31c] ;  /* 0x00031c0001077983 */ /* 0x000ea80000300800 */
        /* <DEDUP_REMOVED lines=19> */
[----:B------:R-:W-:-:S02]  /*62c60*/  IMAD.MOV.U32 R30, RZ, RZ, R93 ;  /* 0x000000ffff1e7224 */ /* 0x000fc400078e005d */
[----:B------:R-:W-:Y:S01]  /*62c70*/  IMAD.MOV.U32 R31, RZ, RZ, R95 ;  /* 0x000000ffff1f7224 */ /* 0x000fe200078e005f */
        /* <DEDUP_REMOVED lines=27> */
[----:B--2---:R2:W-:Y:S04]  /*62e30*/  STSM.16.M88.4 [R156], R4 ;  /* 0x000000049c007844 */ /* 0x0045e80000000200 */
[----:B-1----:R-:W-:Y:S04]  /*62e40*/  STL.64 [R1+0xf90], R28 ;  /* 0x000f901c01007387 */ /* 0x002fe80000100a00 */
[----:B------:R-:W-:Y:S04]  /*62e50*/  STL.64 [R1+0xf98], R30 ;  /* 0x000f981e01007387 */ /* 0x000fe80000100a00 */
[----:B--2---:R-:W2:Y:S04]  /*62e60*/  LDL.LU R4, [R1+0x120] ;  /* 0x0001200001047983 */ /* 0x004ea80000300800 */
[----:B------:R-:W2:Y:S01]  /*62e70*/  LDL.LU R5, [R1+0x128] ;  /* 0x0001280001057983 */ /* 0x000ea20000300800 */
[----:B------:R-:W-:Y:S06]  /*62e80*/  BAR.SYNC.DEFER_BLOCKING 0x0 ;  /* 0x0000000000007b1d */ /* 0x000fec0000010000 */
[----:B------:R-:W1:Y:S01]  /*62e90*/  LDS.128 R28, [R154] ;  /* 0x000000009a1c7984 */ /* 0x000e620000000c00 */
[----:B------:R-:W-:-:S02]  /*62ea0*/  IMAD.MOV.U32 R6, RZ, RZ, R96 ;  /* 0x000000ffff067224 */ /* 0x000fc400078e0060 */
[----:B------:R-:W-:Y:S01]  /*62eb0*/  IMAD.MOV.U32 R7, RZ, RZ, R98 ;  /* 0x000000ffff077224 */ /* 0x000fe200078e0062 */
[----:B------:R-:W-:Y:S06]  /*62ec0*/  BAR.SYNC.DEFER_BLOCKING 0x0 ;  /* 0x0000000000007b1d */ /* 0x000fec0000010000 */
[----:B-1----:R-:W-:Y:S04]  /*62ed0*/  STL.64 [R1+0xd10], R28 ;  /* 0x000d101c01007387 */ /* 0x002fe80000100a00 */
[----:B------:R-:W-:Y:S04]  /*62ee0*/  STL.64 [R1+0xd18], R30 ;  /* 0x000d181e01007387 */ /* 0x000fe80000100a00 */
[----:B--2---:R1:W-:Y:S01]  /*62ef0*/  STSM.16.M88.4 [R156], R4 ;  /* 0x000000049c007844 */ /* 0x0043e20000000200 */
[----:B------:R-:W-:Y:S06]  /*62f00*/  BAR.SYNC.DEFER_BLOCKING 0x0 ;  /* 0x0000000000007b1d */ /* 0x000fec0000010000 */
[----:B-1----:R-:W2:Y:S04]  /*62f10*/  LDL.LU R4, [R1+0xd24] ;  /* 0x000d240001047983 */ /* 0x002ea80000300800 */
[----:B------:R-:W2:Y:S04]  /*62f20*/  LDL.LU R5, [R1+0xd2c] ;  /* 0x000d2c0001057983 */ /* 0x000ea80000300800 */
[----:B------:R-:W2:Y:S04]  /*62f30*/  LDL.LU R6, [R1+0xb24] ;  /* 0x000b240001067983 */ /* 0x000ea80000300800 */
[----:B------:R1:W-:Y:S04]  /*62f40*/  STL [R1+0x1400], R2 ;  /* 0x0014000201007387 */ /* 0x0003e80000100800 */
[----:B------:R-:W2:Y:S04]  /*62f50*/  LDL.LU R7, [R1+0xb2c] ;  /* 0x000b2c0001077983 */ /* 0x000ea80000300800 */
[----:B------:R-:W3:Y:S01]  /*62f60*/  LDS.128 R28, [R154] ;  /* 0x000000009a1c7984 */ /* 0x000ee20000000c00 */
[----:B------:R-:W-:Y:S01]  /*62f70*/  BAR.SYNC.DEFER_BLOCKING 0x0 ;  /* 0x0000000000007b1d */ /* 0x000fe20000010000 */
[----:B-1----:R-:W-:-:S05]  /*62f80*/  VIADD R2, R2, UR50 ;  /* 0x0000003202027c36 */ /* 0x002fca0008000000 */
[----:B------:R-:W-:Y:S04]  /*62f90*/  STL [R1+0x13f8], R2 ;  /* 0x0013f80201007387 */ /* 0x000fe80000100800 */
[----:B---3--:R-:W-:Y:S04]  /*62fa0*/  STL.64 [R1+0x910], R28 ;  /* 0x0009101c01007387 */ /* 0x008fe80000100a00 */
[----:B------:R-:W-:Y:S04]  /*62fb0*/  STL.64 [R1+0x918], R30 ;  /* 0x0009181e01007387 */ /* 0x000fe80000100a00 */
[----:B--2---:R1:W-:Y:S01]  /*62fc0*/  STSM.16.M88.4 [R156], R4 ;  /* 0x000000049c007844 */ /* 0x0043e20000000200 */
[----:B------:R-:W-:Y:S06]  /*62fd0*/  BAR.SYNC.DEFER_BLOCKING 0x0 ;  /* 0x0000000000007b1d */ /* 0x000fec0000010000 */
[----:B-1----:R-:W2:Y:S04]  /*62fe0*/  LDL.LU R4, [R1+0x924] ;  /* 0x0009240001047983 */ /* 0x002ea80000300800 */
[----:B------:R-:W2:Y:S04]  /*62ff0*/  LDL.LU R5, [R1+0x92c] ;  /* 0x00092c0001057983 */ /* 0x000ea80000300800 */
[----:B------:R-:W2:Y:S04]  /*63000*/  LDL.LU R6, [R1+0x724] ;  /* 0x0007240001067983 */ /* 0x000ea80000300800 */
[----:B------:R-:W2:Y:S04]  /*63010*/  LDL.LU R7, [R1+0x72c] ;  /* 0x00072c0001077983 */ /* 0x000ea80000300800 */
[----:B------:R-:W1:Y:S01]  /*63020*/  LDS.128 R28, [R154] ;  /* 0x000000009a1c7984 */ /* 0x000e620000000c00 */
[----:B------:R-:W-:Y:S01]  /*63030*/  BAR.SYNC.DEFER_BLOCKING 0x0 ;  /* 0x0000000000007b1d */ /* 0x000fe20000010000 */
[----:B------:R-:W-:-:S05]  /*63040*/  IADD3 R2, R2, UR50, RZ ;  /* 0x0000003202027c10 */ /* 0x000fca000fffe0ff */
[----:B------:R3:W-:Y:S02]  /*63050*/  STL [R1+0x12a4], R2 ;  /* 0x0012a40201007387 */ /* 0x0007e40000100800 */
[----:B---3--:R-:W-:-:S05]  /*63060*/  VIADD R2, R2, UR50 ;  /* 0x0000003202027c36 */ /* 0x008fca0008000000 */
[----:B------:R-:W-:Y:S04]  /*63070*/  STL [R1+0x11bc], R2 ;  /* 0x0011bc0201007387 */ /* 0x000fe80000100800 */
[----:B-1----:R-:W-:Y:S04]  /*63080*/  STL.64 [R1+0x720], R28 ;  /* 0x0007201c01007387 */ /* 0x002fe80000100a00 */
        /* <DEDUP_REMOVED lines=9> */
[----:B------:R-:W-:-:S05]  /*63120*/  VIADD R2, R2, UR50 ;  /* 0x0000003202027c36 */ /* 0x000fca0008000000 */
[----:B------:R-:W-:Y:S04]  /*63130*/  STL [R1+0x10fc], R2 ;  /* 0x0010fc0201007387 */ /* 0x000fe80000100800 */
[----:B-1----:R-:W-:Y:S04]  /*63140*/  STL.64 [R1+0x520], R28 ;  /* 0x0005201c01007387 */ /* 0x002fe80000100a00 */
[----:B------:R-:W-:Y:S04]  /*63150*/  STL.64 [R1+0x528], R30 ;  /* 0x0005281e01007387 */ /* 0x000fe80000100a00 */
[----:B--2---:R1:W-:Y:S01]  /*63160*/  STSM.16.M88.4 [R156], R4 ;  /* 0x000000049c007844 */ /* 0x0043e20000000200 */
[----:B------:R-:W-:Y:S06]  /*63170*/  BAR.SYNC.DEFER_BLOCKING 0x0 ;  /* 0x0000000000007b1d */ /* 0x000fec0000010000 */
[----:B-1----:R-:W2:Y:S04]  /*63180*/  LDL.LU R4, [R1+0x124] ;  /* 0x0001240001047983 */ /* 0x002ea80000300800 */
[----:B------:R-:W2:Y:S04]  /*63190*/  LDL.LU R5, [R1+0x12c] ;  /* 0x00012c0001057983 */ /* 0x000ea80000300800 */
[----:B------:R-:W1:Y:S01]  /*631a0*/  LDS.128 R28, [R154] ;  /* 0x000000009a1c7984 */ /* 0x000e620000000c00 */
[----:B------:R-:W-:Y:S01]  /*631b0*/  IMAD.MOV.U32 R6, RZ, RZ, R97 ;  /* 0x000000ffff067224 */ /* 0x000fe200078e0061 */
[----:B------:R-:W-:Y:S01]  /*631c0*/  MOV R7, R99 ;  /* 0x0000006300077202 */ /* 0x000fe20000000f00 */
        /* <DEDUP_REMOVED lines=10> */
[----:B------:R-:W-:Y:S01]  /*63270*/  VIADD R25, R2, UR50 ;  /* 0x0000003202197c36 */ /* 0x000fe20008000000 */
[----:B------:R-:W-:Y:S03]  /*63280*/  BAR.SYNC.DEFER_BLOCKING 0x0 ;  /* 0x0000000000007b1d */ /* 0x000fe60000010000 */
[----:B------:R-:W-:-:S04]  /*63290*/  VIADD R159, R25, UR50 ;  /* 0x00000032199f7c36 */ /* 0x000fc80008000000 */
[----:B------:R-:W-:-:S04]  /*632a0*/  VIADD R252, R159, UR50 ;  /* 0x000000329ffc7c36 */ /* 0x000fc80008000000 */
[----:B------:R-:W-:-:S05]  /*632b0*/  VIADD R2, R252, UR50 ;  /* 0x00000032fc027c36 */ /* 0x000fca0008000000 */
        /* <DEDUP_REMOVED lines=38> */
[----:B------:R-:W-:-:S02]  /*63520*/  VIADD R2, R2, UR50 ;  /* 0x0000003202027c36 */ /* 0x000fc40008000000 */
[----:B------:R-:W-:-:S03]  /*63530*/  IMAD.MOV.U32 R6, RZ, RZ, R100 ;  /* 0x000000ffff067224 */ /* 0x000fc600078e0064 */
[----:B------:R3:W-:Y:S01]  /*63540*/  STL [R1+0x1028], R2 ;  /* 0x0010280201007387 */ /* 0x0007e20000100800 */
[----:B------:R-:W-:Y:S01]  /*63550*/  IMAD.MOV.U32 R7, RZ, RZ, R102 ;  /* 0x000000ffff077224 */ /* 0x000fe200078e0066 */
[----:B------:R-:W-:Y:S01]  /*63560*/  BAR.SYNC.DEFER_BLOCKING 0x0 ;  /* 0x0000000000007b1d */ /* 0x000fe20000010000 */
        /* <DEDUP_REMOVED lines=51> */
[----:B------:R-:W-:Y:S01]  /*638a0*/  IADD3 R2, R2, UR50, RZ ;  /* 0x0000003202027c10 */ /* 0x000fe2000fffe0ff */
[----:B------:R-:W-:-:S04]  /*638b0*/  IMAD.MOV.U32 R6, RZ, RZ, R101 ;  /* 0x000000ffff067224 */ /* 0x000fc800078e0065 */
        /* <DEDUP_REMOVED lines=54> */
[----:B------:R-:W-:Y:S01]  /*63c20*/  VIADD R2, R2, UR50 ;  /* 0x0000003202027c36 */ /* 0x000fe20008000000 */
[----:B------:R-:W-:Y:S01]  /*63c30*/  MOV R7, R106 ;  /* 0x0000006a00077202 */ /* 0x000fe20000000f00 */
[----:B------:R-:W-:Y:S01]  /*63c40*/  IMAD.MOV.U32 R6, RZ, RZ, R104 ;  /* 0x000000ffff067224 */ /* 0x000fe200078e0068 */
[----:B------:R-:W-:Y:S06]  /*63c50*/  BAR.SYNC.DEFER_BLOCKING 0x0 ;  /* 0x0000000000007b1d */ /* 0x000fec0000010000 */
        /* <DEDUP_REMOVED lines=321> */
[----:B------:R-:W-:-:S02]  /*65070*/  IMAD R3, R153, R27, RZ ;  /* 0x0000001b99037224 */ /* 0x000fc400078e02ff */
[----:B------:R-:W-:-:S03]  /*65080*/  VIADD R2, R2, UR50 ;  /* 0x0000003202027c36 */ /* 0x000fc60008000000 */
[----:B------:R-:W-:Y:S02]  /*65090*/  LEA R26, R27, R3, 0x7 ;  /* 0x000000031b1a7211 */ /* 0x000fe400078e38ff */
[----:B------:R3:W-:Y:S02]  /*650a0*/  STL [R1+0x1124], R2 ;  /* 0x0011240201007387 */ /* 0x0007e40000100800 */
[----:B---3--:R-:W-:-:S05]  /*650b0*/  VIADD R2, R2, UR50 ;  /* 0x0000003202027c36 */ /* 0x008fca0008000000 */
[----:B------:R3:W-:Y:S01]  /*650c0*/  STL [R1+0x1128], R2 ;  /* 0x0011280201007387 */ /* 0x0007e20000100800 */
[----:B------:R-:W-:Y:S02]  /*650d0*/  IADD3 R8, R2, UR50, RZ ;  /* 0x0000003202087c10 */ /* 0x000fe4000fffe0ff */
[----:B---3--:R-:W-:-:S04]  /*650e0*/  LEA R2, P2, R3, UR8, 0x2 ;  /* 0x0000000803027c11 */ /* 0x008fc8000f8410ff */
[----:B------:R-:W-:Y:S02]  /*650f0*/  LEA.HI.X.SX32 R3, R3, UR9, 0x2, P2 ;  /* 0x0000000903037c11 */ /* 0x000fe400090f16ff */
[----:B------:R-:W-:Y:S01]  /*65100*/  ISETP.LT.AND P2, PT, R157, UR43, !P1 ;  /* 0x0000002b9d007c0c */ /* 0x000fe2000cf41270 */
[C---:B------:R-:W-:Y:S01]  /*65110*/  IMAD R9, R27.reuse, 0x80, R26 ;  /* 0x000000801b097824 */ /* 0x040fe200078e021a */
[----:B-1----:R1:W-:Y:S01]  /*65120*/  STL.64 [R1+0xb60], R28 ;  /* 0x000b601c01007387 */ /* 0x0023e20000100a00 */
[C---:B------:R-:W-:Y:S02]  /*65130*/  VIADD R32, R152.reuse, 0x79 ;  /* 0x0000007998207836 */ /* 0x040fe40000000000 */
[C---:B------:R-:W-:Y:S01]  /*65140*/  VIADD R33, R152.reuse, 0x78 ;  /* 0x0000007898217836 */ /* 0x040fe20000000000 */
[C---:B------:R-:W-:Y:S01]  /*65150*/  IADD3 R35, R152.reuse, 0x76, RZ ;  /* 0x0000007698237810 */ /* 0x040fe20007ffe0ff */
[----:B------:R-:W-:Y:S01]  /*65160*/  IMAD R27, R27, 0x80, R9 ;  /* 0x000000801b1b7824 */ /* 0x000fe200078e0209 */
[----:B------:R-:W-:Y:S01]  /*65170*/  STL.64 [R1+0xb68], R30 ;  /* 0x000b681e01007387 */ /* 0x000fe20000100a00 */
[----:B------:R-:W-:Y:S01]  /*65180*/  LOP3.LUT R21, R21, 0x7fffffff, RZ, 0xc0, !PT ;  /* 0x7fffffff15157812 */ /* 0x000fe200078ec0ff */
[----:B------:R-:W-:Y:S01]  /*65190*/  VIADD R36, R152, 0x75 ;  /* 0x0000007598247836 */ /* 0x000fe20000000000 */
[----:B------:R-:W-:Y:S01]  /*651a0*/  ULDC UR43, c[0x0][0x228] ;  /* 0x00008a00002b7ab9 */ /* 0x000fe20000000800 */
[----:B------:R3:W-:Y:S01]  /*651b0*/  STL [R1+0x112c], R8 ;  /* 0x00112c0801007387 */ /* 0x0007e20000100800 */
[----:B-1----:R-:W-:Y:S01]  /*651c0*/  VIADD R28, R8, UR50 ;  /* 0x00000032081c7c36 */ /* 0x002fe20008000000 */
[----:B---3--:R-:W-:-:S04]  /*651d0*/  LEA R8, P5, R27, UR8, 0x2 ;  /* 0x000000081b087c11 */ /* 0x008fc8000f8a10ff */
[----:B------:R1:W-:Y:S02]  /*651e0*/  STL [R1+0x1130], R28 ;  /* 0x0011301c01007387 */ /* 0x0003e40000100800 */
[----:B-1----:R-:W-:-:S05]  /*651f0*/  VIADD R28, R28, UR50 ;  /* 0x000000321c1c7c36 */ /* 0x002fca0008000000 */
[----:B------:R1:W-:Y:S02]  /*65200*/  STL [R1+0x1134], R28 ;  /* 0x0011341c01007387 */ /* 0x0003e40000100800 */
[----:B-1----:R-:W-:-:S04]  /*65210*/  VIADD R28, R28, UR50 ;  /* 0x000000321c1c7c36 */ /* 0x002fc80008000000 */
[----:B------:R-:W-:Y:S01]  /*65220*/  VIADD R31, R28, UR50 ;  /* 0x000000321c1f7c36 */ /* 0x000fe20008000000 */
[----:B------:R1:W-:Y:S02]  /*65230*/  STL [R1+0x1138], R28 ;  /* 0x0011381c01007387 */ /* 0x0003e40000100800 */
[----:B-1----:R-:W-:Y:S02]  /*65240*/  VIADD R28, R152, 0x7d ;  /* 0x0000007d981c7836 */ /* 0x002fe40000000000 */
[----:B--2---:R1:W-:Y:S02]  /*65250*/  STSM.16.M88.4 [R156], R4 ;  /* 0x000000049c007844 */ /* 0x0043e40000000200 */
[----:B-1----:R-:W-:-:S04]  /*65260*/  LEA R4, P3, R26, UR8, 0x2 ;  /* 0x000000081a047c11 */ /* 0x002fc8000f8610ff */
[----:B------:R-:W-:Y:S02]  /*65270*/  LEA.HI.X.SX32 R5, R26, UR9, 0x2, P3 ;  /* 0x000000091a057c11 */ /* 0x000fe400098f16ff */
[----:B------:R-:W-:Y:S01]  /*65280*/  ISETP.LT.AND P3, PT, R158, UR45, !P1 ;  /* 0x0000002d9e007c0c */ /* 0x000fe2000cf61270 */
[C---:B------:R-:W-:Y:S01]  /*65290*/  VIADD R29, R152.reuse, 0x7c ;  /* 0x0000007c981d7836 */ /* 0x040fe20000000000 */
[----:B------:R-:W-:Y:S01]  /*652a0*/  LEA R6, P4, R9, UR8, 0x2 ;  /* 0x0000000809067c11 */ /* 0x000fe2000f8810ff */
[----:B------:R-:W-:Y:S01]  /*652b0*/  ULDC UR8, c[0x0][0x228] ;  /* 0x00008a0000087ab9 */ /* 0x000fe20000000800 */
[C---:B------:R-:W-:Y:S01]  /*652c0*/  IADD3 R26, R152.reuse, 0x7f, RZ ;  /* 0x0000007f981a7810 */ /* 0x040fe20007ffe0ff */
[----:B------:R-:W-:Y:S01]  /*652d0*/  VIADD R30, R152, 0x7b ;  /* 0x0000007b981e7836 */ /* 0x000fe20000000000 */
[----:B------:R1:W-:Y:S01]  /*652e0*/  STL [R1+0x113c], R31 ;  /* 0x00113c1f01007387 */ /* 0x0003e20000100800 */
[----:B------:R-:W-:Y:S01]  /*652f0*/  IADD3 R34, R31, UR50, RZ ;  /* 0x000000321f227c10 */ /* 0x000fe2000fffe0ff */
[----:B------:R-:W-:-:S05]  /*65300*/  ULDC UR45, c[0x0][0x228] ;  /* 0x00008a00002d7ab9 */ /* 0x000fca0000000800 */
[----:B------:R-:W-:-:S04]  /*65310*/  @P3 LOP3.LUT R23, R23, 0x2000, RZ, 0xfc, !PT ;  /* 0x0000200017173812 */ /* 0x000fc800078efcff */
[----:B------:R-:W-:-:S04]  /*65320*/  LOP3.LUT R23, R23, 0xffffefff, RZ, 0xc0, !PT ;  /* 0xffffefff17177812 */ /* 0x000fc800078ec0ff */
[----:B------:R-:W-:Y:S02]  /*65330*/  @P2 LOP3.LUT R23, R23, 0x1000, RZ, 0xfc, !PT ;  /* 0x0000100017172812 */ /* 0x000fe400078efcff */
[----:B------:R-:W-:Y:S02]  /*65340*/  ISETP.LT.AND P2, PT, R155, UR44, !P1 ;  /* 0x0000002c9b007c0c */ /* 0x000fe4000cf41270 */
[----:B------:R-:W-:Y:S01]  /*65350*/  LEA.HI.X.SX32 R7, R9, UR9, 0x2, P4 ;  /* 0x0000000909077c11 */ /* 0x000fe2000a0f16ff */
[----:B-1----:R-:W-:Y:S01]  /*65360*/  VIADD R31, R152, 0x7a ;  /* 0x0000007a981f7836 */ /* 0x002fe20000000000 */
[----:B------:R-:W-:Y:S01]  /*65370*/  LOP3.LUT R23, R23, 0xfffff7ff, RZ, 0xc0, !PT ;  /* 0xfffff7ff17177812 */ /* 0x000fe200078ec0ff */
[----:B------:R1:W-:Y:S01]  /*65380*/  STL [R1+0x1140], R34 ;  /* 0x0011402201007387 */ /* 0x0003e20000100800 */
[----:B------:R-:W-:Y:S01]  /*65390*/  VIADD R37, R34, UR50 ;  /* 0x0000003222257c36 */ /* 0x000fe20008000000 */
[----:B------:R-:W-:-:S06]  /*653a0*/  ULDC UR44, c[0x0][0x228] ;  /* 0x00008a00002c7ab9 */ /* 0x000fcc0000000800 */
[----:B------:R-:W-:Y:S02]  /*653b0*/  @P2 LOP3.LUT R23, R23, 0x800, RZ, 0xfc, !PT ;  /* 0x0000080017172812 */ /* 0x000fe400078efcff */
[----:B------:R-:W-:Y:S02]  /*653c0*/  ISETP.LT.AND P2, PT, R153, UR40, !P1 ;  /* 0x0000002899007c0c */ /* 0x000fe4000cf41270 */
[----:B------:R-:W-:Y:S01]  /*653d0*/  LEA.HI.X.SX32 R9, R27, UR9, 0x2, P5 ;  /* 0x000000091b097c11 */ /* 0x000fe2000a8f16ff */
[----:B------:R-:W-:Y:S01]  /*653e0*/  ULDC UR9, c[0x0][0x22c] ;  /* 0x00008b0000097ab9 */ /* 0x000fe20000000800 */
[----:B------:R-:W-:Y:S02]  /*653f0*/  ISETP.LT.AND P1, PT, R158, UR41, !P0 ;  /* 0x000000299e007c0c */ /* 0x000fe4000c721270 */
[----:B------:R-:W-:Y:S01]  /*65400*/  LOP3.LUT R23, R23, 0xfffffbff, RZ, 0xc0, !PT ;  /* 0xfffffbff17177812 */ /* 0x000fe200078ec0ff */
[C---:B------:R-:W-:Y:S02]  /*65410*/  VIADD R27, R152.reuse, 0x7e ;  /* 0x0000007e981b7836 */ /* 0x040fe40000000000 */
[C---:B-1----:R-:W-:Y:S01]  /*65420*/  VIADD R34, R152.reuse, 0x77 ;  /* 0x0000007798227836 */ /* 0x042fe20000000000 */
[----:B------:R1:W-:Y:S01]  /*65430*/  STL [R1+0x1144], R37 ;  /* 0x0011442501007387 */ /* 0x0003e20000100800 */
[----:B------:R-:W-:Y:S01]  /*65440*/  VIADD R40, R37, UR50 ;  /* 0x0000003225287c36 */ /* 0x000fe20008000000 */
[----:B------:R-:W-:Y:S01]  /*65450*/  ULDC UR40, c[0x0][0x228] ;  /* 0x00008a0000287ab9 */ /* 0x000fe20000000800 */
[----:B------:R-:W-:Y:S01]  /*65460*/  @P2 LOP3.LUT R23, R23, 0x400, RZ, 0xfc, !PT ;  /* 0x0000040017172812 */ /* 0x000fe200078efcff */
[----:B------:R-:W-:Y:S01]  /*65470*/  VIADD R38, R152, 0x73 ;  /* 0x0000007398267836 */ /* 0x000fe20000000000 */
[----:B------:R-:W-:-:S02]  /*65480*/  ULDC UR41, c[0x0][0x228] ;  /* 0x00008a0000297ab9 */ /* 0x000fc40000000800 */
[----:B------:R-:W-:-:S04]  /*65490*/  LOP3.LUT R23, R23, 0xfffffdff, RZ, 0xc0, !PT ;  /* 0xfffffdff17177812 */ /* 0x000fc800078ec0ff */
[----:B------:R-:W-:Y:S02]  /*654a0*/  @P1 LOP3.LUT R23, R23, 0x200, RZ, 0xfc, !PT ;  /* 0x0000020017171812 */ /* 0x000fe400078efcff */
[----:B------:R-:W-:Y:S01]  /*654b0*/  ISETP.LT.AND P1, PT, R157, UR42, !P0 ;  /* 0x0000002a9d007c0c */ /* 0x000fe2000c721270 */
[----:B-1----:R-:W-:Y:S01]  /*654c0*/  VIADD R37, R152, 0x74 ;  /* 0x0000007498257836 */ /* 0x002fe20000000000 */
[----:B------:R-:W-:Y:S01]  /*654d0*/  LOP3.LUT R23, R23, 0xfffffeff, RZ, 0xc0, !PT ;  /* 0xfffffeff17177812 */ /* 0x000fe200078ec0ff */
[----:B------:R-:W-:-:S10]  /*654e0*/  ULDC UR42, c[0x0][0x228] ;  /* 0x00008a00002a7ab9 */ /* 0x000fd40000000800 */
[----:B------:R-:W-:Y:S02]  /*654f0*/  @P1 LOP3.LUT R23, R23, 0x100, RZ, 0xfc, !PT ;  /* 0x0000010017171812 */ /* 0x000fe400078efcff */
[----:B------:R-:W-:Y:S01]  /*65500*/  ISETP.LT.AND P1, PT, R155, UR39, !P0 ;  /* 0x000000279b007c0c */ /* 0x000fe2000c721270 */
[----:B------:R-:W-:Y:S01]  /*65510*/  VIADD R39, R152, 0x72 ;  /* 0x0000007298277836 */ /* 0x000fe20000000000 */
[----:B------:R-:W-:Y:S01]  /*65520*/  ISETP.LT.AND P0, PT, R153, UR38, !P0 ;  /* 0x0000002699007c0c */ /* 0x000fe2000c701270 */
[----:B------:R-:W-:Y:S01]  /*65530*/  ULDC UR38, c[0x0][0x228] ;  /* 0x00008a0000267ab9 */ /* 0x000fe20000000800 */
[----:B------:R-:W-:Y:S01]  /*65540*/  LOP3.LUT R23, R23, 0xffffff7f, RZ, 0xc0, !PT ;  /* 0xffffff7f17177812 */ /* 0x000fe200078ec0ff */
[----:B------:R-:W-:-:S08]  /*65550*/  ULDC UR39, c[0x0][0x228] ;  /* 0x00008a0000277ab9 */ /* 0x000fd00000000800 */
[----:B------:R-:W-:-:S04]  /*65560*/  @P1 LOP3.LUT R23, R23, 0x80, RZ, 0xfc, !PT ;  /* 0x0000008017171812 */ /* 0x000fc800078efcff */
[----:B------:R-:W-:-:S04]  /*65570*/  LOP3.LUT R23, R23, 0xffffffbf, RZ, 0xc0, !PT ;  /* 0xffffffbf17177812 */ /* 0x000fc800078ec0ff */
[----:B------:R-:W-:Y:S02]  /*65580*/  @P0 LOP3.LUT R23, R23, 0x40, RZ, 0xfc, !PT ;  /* 0x0000004017170812 */ /* 0x000fe400078efcff */
[----:B------:R-:W-:-:S04]  /*65590*/  ISETP.GE.AND P0, PT, R26, UR9, PT ;  /* 0x000000091a007c0c */ /* 0x000fc8000bf06270 */
[----:B------:R-:W-:Y:S01]  /*655a0*/  ISETP.LT.AND P3, PT, R158, UR35, !P0 ;  /* 0x000000239e007c0c */ /* 0x000fe2000c761270 */
[----:B------:R1:W-:Y:S01]  /*655b0*/  STL [R1+0x1148], R40 ;  /* 0x0011482801007387 */ /* 0x0003e20000100800 */
[----:B------:R-:W-:Y:S01]  /*655c0*/  ISETP.LT.AND P2, PT, R157, UR8, !P0 ;  /* 0x000000089d007c0c */ /* 0x000fe2000c741270 */
[----:B------:R-:W-:Y:S01]  /*655d0*/  ULDC.64 UR8, c[0x0][0x228] ;  /* 0x00008a0000087ab9 */ /* 0x000fe20000000a00 */
[----:B------:R-:W-:Y:S01]  /*655e0*/  LOP3.LUT R23, R23, 0xffffffdf, RZ, 0xc0, !PT ;  /* 0xffffffdf17177812 */ /* 0x000fe200078ec0ff */
[----:B------:R-:W-:Y:S01]  /*655f0*/  VIADD R41, R152, 0x70 ;  /* 0x0000007098297836 */ /* 0x000fe20000000000 */
[----:B------:R-:W-:Y:S01]  /*65600*/  ISETP.LT.AND P1, PT, R155, UR37, !P0 ;  /* 0x000000259b007c0c */ /* 0x000fe2000c721270 */
[----:B------:R-:W-:Y:S01]  /*65610*/  ULDC UR37, c[0x0][0x228] ;  /* 0x00008a0000257ab9 */ /* 0x000fe20000000800 */
[----:B------:R-:W-:Y:S01]  /*65620*/  IADD3 R43, R40, UR50, RZ ;  /* 0x00000032282b7c10 */ /* 0x000fe2000fffe0ff */
[----:B------:R-:W-:-:S04]  /*65630*/  ULDC UR35, c[0x0][0x228] ;  /* 0x00008a0000237ab9 */ /* 0x000fc80000000800 */
[----:B------:R-:W-:-:S04]  /*65640*/  @P3 LOP3.LUT R23, R23, 0x20, RZ, 0xfc, !PT ;  /* 0x0000002017173812 */ /* 0x000fc800078efcff */
[----:B------:R-:W-:-:S04]  /*65650*/  LOP3.LUT R23, R23, 0xffffffef, RZ, 0xc0, !PT ;  /* 0xffffffef17177812 */ /* 0x000fc800078ec0ff */
[----:B------:R-:W-:Y:S02]  /*65660*/  @P2 LOP3.LUT R23, R23, 0x10, RZ, 0xfc, !PT ;  /* 0x0000001017172812 */ /* 0x000fe400078efcff */
[----:B------:R-:W-:Y:S01]  /*65670*/  ISETP.LT.AND P0, PT, R153, UR36, !P0 ;  /* 0x0000002499007c0c */ /* 0x000fe2000c701270 */
[----:B-1----:R-:W-:Y:S01]  /*65680*/  VIADD R40, R152, 0x71 ;  /* 0x0000007198287836 */ /* 0x002fe20000000000 */
[----:B------:R-:W-:Y:S01]  /*65690*/  LOP3.LUT R23, R23, 0xfffffff7, RZ, 0xc0, !PT ;  /* 0xfffffff717177812 */ /* 0x000fe200078ec0ff */
[----:B------:R-:W-:-:S03]  /*656a0*/  ULDC UR36, c[0x0][0x228] ;  /* 0x00008a0000247ab9 */ /* 0x000fc60000000800 */
[----:B------:R-:W-:-:S04]  /*656b0*/  @P1 LOP3.LUT R23, R23, 0x8, RZ, 0xfc, !PT ;  /* 0x0000000817171812 */ /* 0x000fc800078efcff */
[----:B------:R-:W-:-:S04]  /*656c0*/  LOP3.LUT R23, R23, 0xfffffffb, RZ, 0xc0, !PT ;  /* 0xfffffffb17177812 */ /* 0x000fc800078ec0ff */
[----:B------:R-:W-:Y:S02]  /*656d0*/  @P0 LOP3.LUT R23, R23, 0x4, RZ, 0xfc, !PT ;  /* 0x0000000417170812 */ /* 0x000fe400078efcff */
[----:B------:R-:W-:-:S04]  /*656e0*/  ISETP.GE.AND P0, PT, R27, UR9, PT ;  /* 0x000000091b007c0c */ /* 0x000fc8000bf06270 */
[----:B------:R-:W-:Y:S01]  /*656f0*/  ISETP.LT.AND P1, PT, R155, UR33, !P0 ;  /* 0x000000219b007c0c */ /* 0x000fe2000c721270 */
[----:B------:R-:W-:Y:S01]  /*65700*/  ULDC UR33, c[0x0][0x228] ;  /* 0x00008a0000217ab9 */ /* 0x000fe20000000800 */
[----:B------:R-:W-:Y:S01]  /*65710*/  ISETP.LT.AND P3, PT, R158, UR8, !P0 ;  /* 0x000000089e007c0c */ /* 0x000fe2000c761270 */
[----:B------:R-:W-:Y:S01]  /*65720*/  ULDC.64 UR8, c[0x0][0x228] ;  /* 0x00008a0000087ab9 */ /* 0x000fe20000000a00 */
[----:B------:R-:W-:Y:S01]  /*65730*/  ISETP.LT.AND P2, PT, R157, UR20, !P0 ;  /* 0x000000149d007c0c */ /* 0x000fe2000c741270 */
[----:B------:R-:W-:Y:S01]  /*65740*/  ULDC UR20, c[0x0][0x228] ;  /* 0x00008a0000147ab9 */ /* 0x000fe20000000800 */
[----:B------:R-:W-:Y:S01]  /*65750*/  ISETP.LT.AND P0, PT, R153, UR34, !P0 ;  /* 0x0000002299007c0c */ /* 0x000fe2000c701270 */
[----:B------:R-:W-:-:S06]  /*65760*/  ULDC UR34, c[0x0][0x228] ;  /* 0x00008a0000227ab9 */ /* 0x000fcc0000000800 */
[----:B------:R-:W-:-:S04]  /*65770*/  @P1 LOP3.LUT R22, R22, 0x80000000, RZ, 0xfc, !PT ;  /* 0x8000000016161812 */ /* 0x000fc800078efcff */
[----:B------:R-:W-:Y:S02]  /*65780*/  LOP3.LUT R22, R22, 0xbfffffff, RZ, 0xc0, !PT ;  /* 0xbfffffff16167812 */ /* 0x000fe400078ec0ff */
[----:B------:R-:W-:Y:S02]  /*65790*/  LOP3.LUT R23, R23, 0xfffffffd, RZ, 0xc0, !PT ;  /* 0xfffffffd17177812 */ /* 0x000fe400078ec0ff */
[----:B------:R-:W-:Y:S02]  /*657a0*/  @P0 LOP3.LUT R22, R22, 0x40000000, RZ, 0xfc, !PT ;  /* 0x4000000016160812 */ /* 0x000fe400078efcff */
[----:B------:R-:W-:Y:S01]  /*657b0*/  ISETP.GE.AND P0, PT, R28, UR15, PT ;  /* 0x0000000f1c007c0c */ /* 0x000fe2000bf06270 */
[----:B------:R-:W-:Y:S01]  /*657c0*/  VIADD R42, R152, 0x6f ;  /* 0x0000006f982a7836 */ /* 0x000fe20000000000 */
[----:B------:R-:W-:Y:S01]  /*657d0*/  @P3 LOP3.LUT R23, R23, 0x2, RZ, 0xfc, !PT ;  /* 0x0000000217173812 */ /* 0x000fe200078efcff */
[----:B------:R-:W-:Y:S01]  /*657e0*/  ULDC UR15, c[0x0][0x228] ;  /* 0x00008a00000f7ab9 */ /* 0x000fe20000000800 */
[----:B------:R-:W-:Y:S01]  /*657f0*/  ISETP.LT.AND P3, PT, R158, UR16, !P0 ;  /* 0x000000109e007c0c */ /* 0x000fe2000c761270 */
[----:B------:R-:W-:Y:S01]  /*65800*/  ULDC UR16, c[0x0][0x228] ;  /* 0x00008a0000107ab9 */ /* 0x000fe20000000800 */
[----:B------:R-:W-:-:S02]  /*65810*/  LOP3.LUT R23, R23, 0xfffffffe, RZ, 0xc0, !PT ;  /* 0xfffffffe17177812 */ /* 0x000fc400078ec0ff */
[----:B------:R-:W-:Y:S02]  /*65820*/  LOP3.LUT R22, R22, 0xdfffffff, RZ, 0xc0, !PT ;  /* 0xdfffffff16167812 */ /* 0x000fe400078ec0ff */
[----:B------:R-:W-:Y:S02]  /*65830*/  @P2 LOP3.LUT R23, R23, 0x1, RZ, 0xfc, !PT ;  /* 0x0000000117172812 */ /* 0x000fe400078efcff */
[----:B------:R-:W-:Y:S01]  /*65840*/  ISETP.LT.AND P2, PT, R157, UR17, !P0 ;  /* 0x000000119d007c0c */ /* 0x000fe2000c741270 */
[----:B------:R-:W-:Y:S01]  /*65850*/  ULDC UR17, c[0x0][0x228] ;  /* 0x00008a0000117ab9 */ /* 0x000fe20000000800 */
[----:B------:R-:W-:Y:S01]  /*65860*/  ISETP.LT.AND P1, PT, R155, UR58, !P0 ;  /* 0x0000003a9b007c0c */ /* 0x000fe2000c721270 */
[----:B------:R1:W-:Y:S02]  /*65870*/  STL [R1+0x114c], R43 ;  /* 0x00114c2b01007387 */ /* 0x0003e40000100800 */
[----:B------:R-:W-:Y:S01]  /*65880*/  @P3 LOP3.LUT R22, R22, 0x20000000, RZ, 0xfc, !PT ;  /* 0x2000000016163812 */ /* 0x000fe200078efcff */
[----:B------:R-:W-:Y:S01]  /*65890*/  VIADD R46, R43, UR50 ;  /* 0x000000322b2e7c36 */ /* 0x000fe20008000000 */
[----:B------:R-:W-:-:S02]  /*658a0*/  ULDC UR58, c[0x0][0x228] ;  /* 0x00008a00003a7ab9 */ /* 0x000fc40000000800 */
        /* <DEDUP_REMOVED lines=11> */
[----:B------:R-:W-:Y:S01]  /*65960*/  ULDC.64 UR8, c[0x0][0x228] ;  /* 0x00008a0000087ab9 */ /* 0x000fe20000000a00 */
[----:B------:R-:W-:Y:S01]  /*65970*/  ISETP.LT.AND P2, PT, R157, UR19, !P0 ;  /* 0x000000139d007c0c */ /* 0x000fe2000c741270 */
[----:B------:R-:W-:Y:S01]  /*65980*/  ULDC UR19, c[0x0][0x228] ;  /* 0x00008a0000137ab9 */ /* 0x000fe20000000800 */
[----:B------:R-:W-:Y:S02]  /*65990*/  LOP3.LUT R22, R22, 0xfdffffff, RZ, 0xc0, !PT ;  /* 0xfdffffff16167812 */ /* 0x000fe400078ec0ff */
[----:B------:R-:W-:Y:S01]  /*659a0*/  ISETP.LT.AND P1, PT, R155, UR56, !P0 ;  /* 0x000000389b007c0c */ /* 0x000fe2000c721270 */
[----:B------:R-:W-:-:S06]  /*659b0*/  ULDC UR56, c[0x0][0x228] ;  /* 0x00008a0000387ab9 */ /* 0x000fcc0000000800 */
[----:B------:R-:W-:-:S04]  /*659c0*/  @P3 LOP3.LUT R22, R22, 0x2000000, RZ, 0xfc, !PT ;  /* 0x0200000016163812 */ /* 0x000fc800078efcff */
[----:B------:R-:W-:-:S04]  /*659d0*/  LOP3.LUT R22, R22, 0xfeffffff, RZ, 0xc0, !PT ;  /* 0xfeffffff16167812 */ /* 0x000fc800078ec0ff */
[----:B------:R-:W-:Y:S02]  /*659e0*/  @P2 LOP3.LUT R22, R22, 0x1000000, RZ, 0xfc, !PT ;  /* 0x0100000016162812 */ /* 0x000fe400078efcff */
[----:B------:R-:W-:Y:S01]  /*659f0*/  ISETP.LT.AND P0, PT, R153, UR57, !P0 ;  /* 0x0000003999007c0c */ /* 0x000fe2000c701270 */
[----:B------:R-:W-:Y:S01]  /*65a00*/  ULDC UR57, c[0x0][0x22c] ;  /* 0x00008b0000397ab9 */ /* 0x000fe20000000800 */
[----:B------:R-:W-:-:S04]  /*65a10*/  LOP3.LUT R22, R22, 0xff7fffff, RZ, 0xc0, !PT ;  /* 0xff7fffff16167812 */ /* 0x000fc800078ec0ff */
        /* <DEDUP_REMOVED lines=20> */
[----:B------:R-:W-:Y:S01]  /*65b60*/  ISETP.GE.AND P0, PT, R31, UR23, PT ;  /* 0x000000171f007c0c */ /* 0x000fe2000bf06270 */
[----:B------:R-:W-:Y:S01]  /*65b70*/  ULDC UR23, c[0x0][0x228] ;  /* 0x00008a0000177ab9 */ /* 0x000fe20000000800 */
[----:B------:R-:W-:Y:S02]  /*65b80*/  LOP3.LUT R20, R20, 0x7fffffff, RZ, 0xc0, !PT ;  /* 0x7fffffff14147812 */ /* 0x000fe400078ec0ff */
[C---:B------:R-:W-:Y:S01]  /*65b90*/  IADD3 R44, R152.reuse, 0x6d, RZ ;  /* 0x0000006d982c7810 */ /* 0x040fe20007ffe0ff */
[----:B------:R-:W-:Y:S01]  /*65ba0*/  VIADD R45, R152, 0x6c ;  /* 0x0000006c982d7836 */ /* 0x000fe20000000000 */
[----:B------:R-:W-:Y:S01]  /*65bb0*/  ISETP.LT.AND P3, PT, R158, UR24, !P0 ;  /* 0x000000189e007c0c */ /* 0x000fe2000c761270 */
[----:B------:R-:W-:Y:S01]  /*65bc0*/  ULDC UR24, c[0x0][0x228] ;  /* 0x00008a0000187ab9 */ /* 0x000fe20000000800 */
[----:B------:R-:W-:Y:S01]  /*65bd0*/  ISETP.LT.AND P2, PT, R157, UR55, !P0 ;  /* 0x000000379d007c0c */ /* 0x000fe2000c741270 */
[----:B------:R1:W-:Y:S01]  /*65be0*/  STL [R1+0x1150], R46 ;  /* 0x0011502e01007387 */ /* 0x0003e20000100800 */
[----:B------:R-:W-:Y:S01]  /*65bf0*/  LOP3.LUT R22, R22, 0xfffdffff, RZ, 0xc0, !PT ;  /* 0xfffdffff16167812 */ /* 0x000fe200078ec0ff */
[----:B------:R-:W-:Y:S01]  /*65c00*/  VIADD R49, R46, UR50 ;  /* 0x000000322e317c36 */ /* 0x000fe20008000000 */
[----:B------:R-:W-:Y:S01]  /*65c10*/  ISETP.LT.AND P1, PT, R155, UR54, !P0 ;  /* 0x000000369b007c0c */ /* 0x000fe2000c721270 */
[----:B------:R-:W-:Y:S01]  /*65c20*/  ULDC UR55, c[0x0][0x22c] ;  /* 0x00008b0000377ab9 */ /* 0x000fe20000000800 */
[----:B------:R-:W-:-:S02]  /*65c30*/  VIADD R47, R152, 0x6a ;  /* 0x0000006a982f7836 */ /* 0x000fc40000000000 */
[C---:B------:R-:W-:Y:S02]  /*65c40*/  VIADD R48, R152.reuse, 0x69 ;  /* 0x0000006998307836 */ /* 0x040fe40000000000 */
[----:B------:R-:W-:Y:S01]  /*65c50*/  VIADD R50, R152, 0x67 ;  /* 0x0000006798327836 */ /* 0x000fe20000000000 */
[----:B------:R-:W-:Y:S01]  /*65c60*/  @P3 LOP3.LUT R22, R22, 0x20000, RZ, 0xfc, !PT ;  /* 0x0002000016163812 */ /* 0x000fe200078efcff */
[C---:B-1----:R-:W-:Y:S01]  /*65c70*/  VIADD R46, R152.reuse, 0x6b ;  /* 0x0000006b982e7836 */ /* 0x042fe20000000000 */
[----:B------:R-:W-:Y:S01]  /*65c80*/  ULDC UR54, c[0x0][0x228] ;  /* 0x00008a0000367ab9 */ /* 0x000fe20000000800 */
[----:B------:R-:W-:Y:S01]  /*65c90*/  LOP3.LUT R19, R19, 0x7fffffff, RZ, 0xc0, !PT ;  /* 0x7fffffff13137812 */ /* 0x000fe200078ec0ff */
[----:B------:R-:W-:Y:S01]  /*65ca0*/  VIADD R53, R152, 0x64 ;  /* 0x0000006498357836 */ /* 0x000fe20000000000 */
[----:B------:R-:W-:Y:S01]  /*65cb0*/  LOP3.LUT R22, R22, 0xfffeffff, RZ, 0xc0, !PT ;  /* 0xfffeffff16167812 */ /* 0x000fe200078ec0ff */
[C---:B------:R-:W-:Y:S02]  /*65cc0*/  VIADD R56, R152.reuse, 0x61 ;  /* 0x0000006198387836 */ /* 0x040fe40000000000 */
[----:B------:R-:W-:Y:S01]  /*65cd0*/  VIADD R59, R152, 0x5e ;  /* 0x0000005e983b7836 */ /* 0x000fe20000000000 */
[----:B------:R-:W-:-:S02]  /*65ce0*/  @P2 LOP3.LUT R22, R22, 0x10000, RZ, 0xfc, !PT ;  /* 0x0001000016162812 */ /* 0x000fc400078efcff */
[----:B------:R-:W-:Y:S01]  /*65cf0*/  LOP3.LUT R18, R18, 0x7fffffff, RZ, 0xc0, !PT ;  /* 0x7fffffff12127812 */ /* 0x000fe200078ec0ff */
[----:B------:R-:W-:Y:S01]  /*65d00*/  VIADD R62, R152, 0x5b ;  /* 0x0000005b983e7836 */ /* 0x000fe20000000000 */
[----:B------:R-:W-:Y:S01]  /*65d10*/  ISETP.LT.AND P0, PT, R153, UR26, !P0 ;  /* 0x0000001a99007c0c */ /* 0x000fe2000c701270 */
[----:B------:R-:W-:Y:S01]  /*65d20*/  ULDC UR26, c[0x0][0x228] ;  /* 0x00008a00001a7ab9 */ /* 0x000fe20000000800 */
[----:B------:R-:W-:Y:S01]  /*65d30*/  LOP3.LUT R22, R22, 0xffff7fff, RZ, 0xc0, !PT ;  /* 0xffff7fff16167812 */ /* 0x000fe200078ec0ff */
[C---:B------:R-:W-:Y:S01]  /*65d40*/  VIADD R65, R152.reuse, 0x58 ;  /* 0x0000005898417836 */ /* 0x040fe20000000000 */
[----:B------:R-:W-:Y:S01]  /*65d50*/  LOP3.LUT R17, R17, 0x7fffffff, RZ, 0xc0, !PT ;  /* 0x7fffffff11117812 */ /* 0x000fe200078ec0ff */
[----:B------:R-:W-:Y:S01]  /*65d60*/  VIADD R68, R152, 0x55 ;  /* 0x0000005598447836 */ /* 0x000fe20000000000 */
[----:B------:R-:W-:Y:S01]  /*65d70*/  @P1 LOP3.LUT R22, R22, 0x8000, RZ, 0xfc, !PT ;  /* 0x0000800016161812 */ /* 0x000fe200078efcff */
[C---:B------:R-:W-:Y:S02]  /*65d80*/  VIADD R71, R152.reuse, 0x52 ;  /* 0x0000005298477836 */ /* 0x040fe40000000000 */
[----:B------:R-:W-:Y:S01]  /*65d90*/  VIADD R74, R152, 0x4f ;  /* 0x0000004f984a7836 */ /* 0x000fe20000000000 */
[----:B------:R-:W-:-:S02]  /*65da0*/  LOP3.LUT R22, R22, 0xffffbfff, RZ, 0xc0, !PT ;  /* 0xffffbfff16167812 */ /* 0x000fc400078ec0ff */
[----:B------:R-:W-:Y:S01]  /*65db0*/  LOP3.LUT R16, R16, 0x7fffffff, RZ, 0xc0, !PT ;  /* 0x7fffffff10107812 */ /* 0x000fe200078ec0ff */
[----:B------:R-:W-:Y:S01]  /*65dc0*/  VIADD R77, R152, 0x4c ;  /* 0x0000004c984d7836 */ /* 0x000fe20000000000 */
[----:B------:R-:W-:Y:S01]  /*65dd0*/  @P0 LOP3.LUT R22, R22, 0x4000, RZ, 0xfc, !PT ;  /* 0x0000400016160812 */ /* 0x000fe200078efcff */
[----:B------:R-:W-:Y:S01]  /*65de0*/  VIADD R80, R152, 0x49 ;  /* 0x0000004998507836 */ /* 0x000fe20000000000 */
[----:B------:R-:W-:Y:S01]  /*65df0*/  ISETP.GE.AND P0, PT, R32, UR9, PT ;  /* 0x0000000920007c0c */ /* 0x000fe2000bf06270 */
[C---:B------:R-:W-:Y:S01]  /*65e00*/  VIADD R83, R152.reuse, 0x46 ;  /* 0x0000004698537836 */ /* 0x040fe20000000000 */
[----:B------:R-:W-:Y:S01]  /*65e10*/  LOP3.LUT R15, R15, 0x7fffffff, RZ, 0xc0, !PT ;  /* 0x7fffffff0f0f7812 */ /* 0x000fe200078ec0ff */
[----:B------:R-:W-:Y:S01]  /*65e20*/  VIADD R86, R152, 0x43 ;  /* 0x0000004398567836 */ /* 0x000fe20000000000 */
[----:B------:R-:W-:Y:S01]  /*65e30*/  ISETP.LT.AND P3, PT, R158, UR8, !P0 ;  /* 0x000000089e007c0c */ /* 0x000fe2000c761270 */
[----:B------:R-:W-:Y:S01]  /*65e40*/  ULDC.64 UR8, c[0x0][0x228] ;  /* 0x00008a0000087ab9 */ /* 0x000fe20000000a00 */
[----:B------:R-:W-:Y:S01]  /*65e50*/  ISETP.LT.AND P2, PT, R157, UR25, !P0 ;  /* 0x000000199d007c0c */ /* 0x000fe2000c741270 */
[----:B------:R-:W-:Y:S01]  /*65e60*/  ULDC UR25, c[0x0][0x228] ;  /* 0x00008a0000197ab9 */ /* 0x000fe20000000800 */
[----:B------:R-:W-:Y:S01]  /*65e70*/  LOP3.LUT R22, R22, 0xffffdfff, RZ, 0xc0, !PT ;  /* 0xffffdfff16167812 */ /* 0x000fe200078ec0ff */
[----:B------:R-:W-:Y:S01]  /*65e80*/  VIADD R89, R152, 0x40 ;  /* 0x0000004098597836 */ /* 0x000fe20000000000 */
[----:B------:R-:W-:Y:S01]  /*65e90*/  ISETP.LT.AND P1, PT, R155, UR27, !P0 ;  /* 0x0000001b9b007c0c */ /* 0x000fe2000c721270 */
[----:B------:R-:W-:Y:S01]  /*65ea0*/  ULDC UR27, c[0x0][0x228] ;  /* 0x00008a00001b7ab9 */ /* 0x000fe20000000800 */
[----:B------:R-:W-:Y:S01]  /*65eb0*/  LOP3.LUT R14, R14, 0x7fffffff, RZ, 0xc0, !PT ;  /* 0x7fffffff0e0e7812 */ /* 0x000fe200078ec0ff */
[----:B------:R-:W-:-:S02]  /*65ec0*/  VIADD R92, R152, 0x3d ;  /* 0x0000003d985c7836 */ /* 0x000fc40000000000 */
[C---:B------:R-:W-:Y:S02]  /*65ed0*/  VIADD R95, R152.reuse, 0x3a ;  /* 0x0000003a985f7836 */ /* 0x040fe40000000000 */
[----:B------:R-:W-:Y:S01]  /*65ee0*/  VIADD R98, R152, 0x37 ;  /* 0x0000003798627836 */ /* 0x000fe20000000000 */
[----:B------:R-:W-:Y:S02]  /*65ef0*/  @P3 LOP3.LUT R22, R22, 0x2000, RZ, 0xfc, !PT ;  /* 0x0000200016163812 */ /* 0x000fe400078efcff */
[----:B------:R-:W-:Y:S02]  /*65f00*/  LOP3.LUT R13, R13, 0x7fffffff, RZ, 0xc0, !PT ;  /* 0x7fffffff0d0d7812 */ /* 0x000fe400078ec0ff */
[C---:B------:R-:W-:Y:S01]  /*65f10*/  IADD3 R101, R152.reuse, 0x34, RZ ;  /* 0x0000003498657810 */ /* 0x040fe20007ffe0ff */
[----:B------:R-:W-:Y:S01]  /*65f20*/  VIADD R102, R152, 0x33 ;  /* 0x0000003398667836 */ /* 0x000fe20000000000 */
[----:B------:R-:W-:Y:S01]  /*65f30*/  LOP3.LUT R22, R22, 0xffffefff, RZ, 0xc0, !PT ;  /* 0xffffefff16167812 */ /* 0x000fe200078ec0ff */
[----:B------:R-:W-:-:S02]  /*65f40*/  VIADD R103, R152, 0x32 ;  /* 0x0000003298677836 */ /* 0x000fc40000000000 */
[----:B------:R-:W-:Y:S01]  /*65f50*/  VIADD R104, R152, 0x31 ;  /* 0x0000003198687836 */ /* 0x000fe20000000000 */
[----:B------:R-:W-:Y:S01]  /*65f60*/  @P2 LOP3.LUT R22, R22, 0x1000, RZ, 0xfc, !PT ;  /* 0x0000100016162812 */ /* 0x000fe200078efcff */
[----:B------:R-:W-:Y:S01]  /*65f70*/  VIADD R105, R152, 0x30 ;  /* 0x0000003098697836 */ /* 0x000fe20000000000 */
[----:B------:R-:W-:Y:S01]  /*65f80*/  ISETP.LT.AND P0, PT, R153, UR28, !P0 ;  /* 0x0000001c99007c0c */ /* 0x000fe2000c701270 */
[----:B------:R-:W-:Y:S01]  /*65f90*/  ULDC UR28, c[0x0][0x228] ;  /* 0x00008a00001c7ab9 */ /* 0x000fe20000000800 */
[----:B------:R-:W-:Y:S01]  /*65fa0*/  LOP3.LUT R22, R22, 0xfffff7ff, RZ, 0xc0, !PT ;  /* 0xfffff7ff16167812 */ /* 0x000fe200078ec0ff */
[C---:B------:R-:W-:Y:S02]  /*65fb0*/  VIADD R106, R152.reuse, 0x2f ;  /* 0x0000002f986a7836 */ /* 0x040fe40000000000 */
[----:B------:R-:W-:Y:S01]  /*65fc0*/  VIADD R107, R152, 0x2e ;  /* 0x0000002e986b7836 */ /* 0x000fe20000000000 */
[----:B------:R-:W-:Y:S02]  /*65fd0*/  @P1 LOP3.LUT R22, R22, 0x800, RZ, 0xfc, !PT ;  /* 0x0000080016161812 */ /* 0x000fe400078efcff */
[----:B------:R-:W-:Y:S01]  /*65fe0*/  LOP3.LUT R12, R12, 0x7fffffff, RZ, 0xc0, !PT ;  /* 0x7fffffff0c0c7812 */ /* 0x000fe200078ec0ff */
[----:B------:R-:W-:Y:S01]  /*65ff0*/  VIADD R108, R152, 0x2d ;  /* 0x0000002d986c7836 */ /* 0x000fe20000000000 */
[----:B------:R-:W-:Y:S01]  /*66000*/  LOP3.LUT R22, R22, 0xfffffbff, RZ, 0xc0, !PT ;  /* 0xfffffbff16167812 */ /* 0x000fe200078ec0ff */
[C---:B------:R-:W-:Y:S01]  /*66010*/  VIADD R109, R152.reuse, 0x2c ;  /* 0x0000002c986d7836 */ /* 0x040fe20000000000 */
[C---:B------:R-:W-:Y:S01]  /*66020*/  IADD3 R110, R152.reuse, 0x2b, RZ ;  /* 0x0000002b986e7810 */ /* 0x040fe20007ffe0ff */
[----:B------:R-:W-:Y:S01]  /*66030*/  VIADD R111, R152, 0x2a ;  /* 0x0000002a986f7836 */ /* 0x000fe20000000000 */
[----:B------:R-:W-:Y:S01]  /*66040*/  @P0 LOP3.LUT R22, R22, 0x400, RZ, 0xfc, !PT ;  /* 0x0000040016160812 */ /* 0x000fe200078efcff */
[C---:B------:R-:W-:Y:S01]  /*66050*/  VIADD R112, R152.reuse, 0x29 ;  /* 0x0000002998707836 */ /* 0x040fe20000000000 */
[----:B------:R-:W-:Y:S01]  /*66060*/  ISETP.GE.AND P0, PT, R33, UR5, PT ;  /* 0x0000000521007c0c */ /* 0x000fe2000bf06270 */
[----:B------:R-:W-:Y:S01]  /*66070*/  ULDC UR5, c[0x0][0x228] ;  /* 0x00008a0000057ab9 */ /* 0x000fe20000000800 */
[C---:B------:R-:W-:Y:S01]  /*66080*/  VIADD R113, R152.reuse, 0x28 ;  /* 0x0000002898717836 */ /* 0x040fe20000000000 */
[----:B------:R-:W-:Y:S01]  /*66090*/  LOP3.LUT R11, R11, 0x7fffffff, RZ, 0xc0, !PT ;  /* 0x7fffffff0b0b7812 */ /* 0x000fe200078ec0ff */
[----:B------:R-:W-:Y:S01]  /*660a0*/  VIADD R114, R152, 0x27 ;  /* 0x0000002798727836 */ /* 0x000fe20000000000 */
[----:B------:R-:W-:Y:S01]  /*660b0*/  ISETP.LT.AND P3, PT, R158, UR7, !P0 ;  /* 0x000000079e007c0c */ /* 0x000fe2000c761270 */
[----:B------:R-:W-:Y:S01]  /*660c0*/  ULDC UR7, c[0x0][0x228] ;  /* 0x00008a0000077ab9 */ /* 0x000fe20000000800 */
[----:B------:R-:W-:Y:S01]  /*660d0*/  ISETP.LT.AND P2, PT, R157, UR53, !P0 ;  /* 0x000000359d007c0c */ /* 0x000fe2000c741270 */
[----:B------:R-:W-:Y:S01]  /*660e0*/  ULDC UR53, c[0x0][0x22c] ;  /* 0x00008b0000357ab9 */ /* 0x000fe20000000800 */
[----:B------:R-:W-:Y:S01]  /*660f0*/  LOP3.LUT R22, R22, 0xfffffdff, RZ, 0xc0, !PT ;  /* 0xfffffdff16167812 */ /* 0x000fe200078ec0ff */
[C---:B------:R-:W-:Y:S01]  /*66100*/  VIADD R115, R152.reuse, 0x26 ;  /* 0x0000002698737836 */ /* 0x040fe20000000000 */
[----:B------:R-:W-:Y:S01]  /*66110*/  ISETP.LT.AND P1, PT, R155, UR49, !P0 ;  /* 0x000000319b007c0c */ /* 0x000fe2000c721270 */
[----:B------:R-:W-:Y:S01]  /*66120*/  ULDC UR49, c[0x0][0x228] ;  /* 0x00008a0000317ab9 */ /* 0x000fe20000000800 */
[----:B------:R-:W-:-:S02]  /*66130*/  VIADD R160, R152, 0x25 ;  /* 0x0000002598a07836 */ /* 0x000fc40000000000 */
[C---:B------:R-:W-:Y:S02]  /*66140*/  VIADD R161, R152.reuse, 0x24 ;  /* 0x0000002498a17836 */ /* 0x040fe40000000000 */
[----:B------:R-:W-:Y:S01]  /*66150*/  VIADD R162, R152, 0x23 ;  /* 0x0000002398a27836 */ /* 0x000fe20000000000 */
[----:B------:R-:W-:Y:S01]  /*66160*/  @P3 LOP3.LUT R22, R22, 0x200, RZ, 0xfc, !PT ;  /* 0x0000020016163812 */ /* 0x000fe200078efcff */
[C---:B------:R-:W-:Y:S01]  /*66170*/  VIADD R164, R152.reuse, 0x21 ;  /* 0x0000002198a47836 */ /* 0x040fe20000000000 */
[C---:B------:R-:W-:Y:S01]  /*66180*/  IADD3 R163, R152.reuse, 0x22, RZ ;  /* 0x0000002298a37810 */ /* 0x040fe20007ffe0ff */
[----:B------:R-:W-:Y:S01]  /*66190*/  VIADD R225, R152, 0x82 ;  /* 0x0000008298e17836 */ /* 0x000fe20000000000 */
[----:B------:R-:W-:Y:S01]  /*661a0*/  LOP3.LUT R22, R22, 0xfffffeff, RZ, 0xc0, !PT ;  /* 0xfffffeff16167812 */ /* 0x000fe200078ec0ff */
[----:B------:R-:W-:Y:S01]  /*661b0*/  VIADD R165, R152, 0x1 ;  /* 0x0000000198a57836 */ /* 0x000fe20000000000 */
[----:B------:R-:W-:Y:S01]  /*661c0*/  LOP3.LUT R0, R0, 0xfffffffd, RZ, 0xc0, !PT ;  /* 0xfffffffd00007812 */ /* 0x000fe200078ec0ff */
[----:B------:R-:W-:Y:S01]  /*661d0*/  VIADD R183, R152, 0x2 ;  /* 0x0000000298b77836 */ /* 0x000fe20000000000 */
[----:B------:R-:W-:-:S02]  /*661e0*/  @P2 LOP3.LUT R22, R22, 0x100, RZ, 0xfc, !PT ;  /* 0x0000010016162812 */ /* 0x000fc400078efcff */
[----:B------:R-:W-:Y:S01]  /*661f0*/  LOP3.LUT R10, R10, 0xfffffffd, RZ, 0xc0, !PT ;  /* 0xfffffffd0a0a7812 */ /* 0x000fe200078ec0ff */
[----:B------:R-:W-:Y:S01]  /*66200*/  VIADD R182, R152, 0x3 ;  /* 0x0000000398b67836 */ /* 0x000fe20000000000 */
[----:B------:R-:W-:Y:S01]  /*66210*/  ISETP.LT.AND P0, PT, R153, UR29, !P0 ;  /* 0x0000001d99007c0c */ /* 0x000fe2000c701270 */
[----:B------:R-:W-:Y:S01]  /*66220*/  ULDC UR29, c[0x0][0x228] ;  /* 0x00008a00001d7ab9 */ /* 0x000fe20000000800 */
[----:B------:R-:W-:Y:S01]  /*66230*/  LOP3.LUT R22, R22, 0xffffff7f, RZ, 0xc0, !PT ;  /* 0xffffff7f16167812 */ /* 0x000fe200078ec0ff */
[----:B------:R-:W-:Y:S01]  /*66240*/  VIADD R181, R152, 0x4 ;  /* 0x0000000498b57836 */ /* 0x000fe20000000000 */
[----:B------:R-:W-:Y:S01]  /*66250*/  LOP3.LUT R24, R24, 0xffffbfff, RZ, 0xc0, !PT ;  /* 0xffffbfff18187812 */ /* 0x000fe200078ec0ff */
[----:B------:R-:W-:Y:S01]  /*66260*/  VIADD R180, R152, 0x5 ;  /* 0x0000000598b47836 */ /* 0x000fe20000000000 */
[----:B------:R-:W-:Y:S01]  /*66270*/  @P1 LOP3.LUT R22, R22, 0x80, RZ, 0xfc, !PT ;  /* 0x0000008016161812 */ /* 0x000fe200078efcff */
[C---:B------:R-:W-:Y:S01]  /*66280*/  VIADD R179, R152.reuse, 0x6 ;  /* 0x0000000698b37836 */ /* 0x040fe20000000000 */
[C---:B------:R-:W-:Y:S01]  /*66290*/  IADD3 R178, R152.reuse, 0x7, RZ ;  /* 0x0000000798b27810 */ /* 0x040fe20007ffe0ff */
[----:B------:R-:W-:Y:S01]  /*662a0*/  VIADD R177, R152, 0x8 ;  /* 0x0000000898b17836 */ /* 0x000fe20000000000 */
[----:B------:R-:W-:Y:S01]  /*662b0*/  LOP3.LUT R22, R22, 0xffffffbf, RZ, 0xc0, !PT ;  /* 0xffffffbf16167812 */ /* 0x000fe200078ec0ff */
[----:B------:R-:W-:-:S02]  /*662c0*/  VIADD R176, R152, 0x9 ;  /* 0x0000000998b07836 */ /* 0x000fc40000000000 */
[----:B------:R-:W-:Y:S01]  /*662d0*/  VIADD R175, R152, 0xa ;  /* 0x0000000a98af7836 */ /* 0x000fe20000000000 */
[----:B------:R-:W-:Y:S01]  /*662e0*/  @P0 LOP3.LUT R22, R22, 0x40, RZ, 0xfc, !PT ;  /* 0x0000004016160812 */ /* 0x000fe200078efcff */
[----:B------:R-:W-:Y:S01]  /*662f0*/  VIADD R174, R152, 0xb ;  /* 0x0000000b98ae7836 */ /* 0x000fe20000000000 */
[----:B------:R-:W-:Y:S01]  /*66300*/  ISETP.GE.AND P0, PT, R34, UR10, PT ;  /* 0x0000000a22007c0c */ /* 0x000fe2000bf06270 */
[----:B------:R-:W-:Y:S01]  /*66310*/  ULDC UR10, c[0x0][0x228] ;  /* 0x00008a00000a7ab9 */ /* 0x000fe20000000800 */
[C---:B------:R-:W-:Y:S02]  /*66320*/  VIADD R173, R152.reuse, 0xc ;  /* 0x0000000c98ad7836 */ /* 0x040fe40000000000 */
        /* <DEDUP_REMOVED lines=9> */
[C---:B------:R-:W-:Y:S01]  /*663c0*/  VIADD R170, R152.reuse, 0xf ;  /* 0x0000000f98aa7836 */ /* 0x040fe20000000000 */
[C---:B------:R-:W-:Y:S01]  /*663d0*/  IADD3 R169, R152.reuse, 0x10, RZ ;  /* 0x0000001098a97810 */ /* 0x040fe20007ffe0ff */
[----:B------:R-:W-:-:S02]  /*663e0*/  VIADD R168, R152, 0x11 ;  /* 0x0000001198a87836 */ /* 0x000fc40000000000 */
[----:B------:R-:W-:Y:S01]  /*663f0*/  VIADD R238, R152, 0x14 ;  /* 0x0000001498ee7836 */ /* 0x000fe20000000000 */
[----:B------:R-:W-:Y:S01]  /*66400*/  @P3 LOP3.LUT R22, R22, 0x20, RZ, 0xfc, !PT ;  /* 0x0000002016163812 */ /* 0x000fe200078efcff */
[C---:B------:R-:W-:Y:S02]  /*66410*/  VIADD R167, R152.reuse, 0x12 ;  /* 0x0000001298a77836 */ /* 0x040fe40000000000 */
[----:B------:R-:W-:Y:S01]  /*66420*/  VIADD R237, R152, 0x15 ;  /* 0x0000001598ed7836 */ /* 0x000fe20000000000 */
[----:B------:R-:W-:Y:S01]  /*66430*/  LOP3.LUT R22, R22, 0xffffffef, RZ, 0xc0, !PT ;  /* 0xffffffef16167812 */ /* 0x000fe200078ec0ff */
[C---:B------:R-:W-:Y:S02]  /*66440*/  VIADD R166, R152.reuse, 0x13 ;  /* 0x0000001398a67836 */ /* 0x040fe40000000000 */
[----:B------:R-:W-:Y:S01]  /*66450*/  VIADD R236, R152, 0x16 ;  /* 0x0000001698ec7836 */ /* 0x000fe20000000000 */
[----:B------:R-:W-:Y:S01]  /*66460*/  @P2 LOP3.LUT R22, R22, 0x10, RZ, 0xfc, !PT ;  /* 0x0000001016162812 */ /* 0x000fe200078efcff */
[----:B------:R-:W-:Y:S01]  /*66470*/  VIADD R235, R152, 0x17 ;  /* 0x0000001798eb7836 */ /* 0x000fe20000000000 */
[----:B------:R-:W-:Y:S01]  /*66480*/  ISETP.LT.AND P0, PT, R153, UR52, !P0 ;  /* 0x0000003499007c0c */ /* 0x000fe2000c701270 */
[----:B------:R-:W-:Y:S01]  /*66490*/  ULDC UR52, c[0x0][0x228] ;  /* 0x00008a0000347ab9 */ /* 0x000fe20000000800 */
[----:B------:R-:W-:Y:S01]  /*664a0*/  LOP3.LUT R22, R22, 0xfffffff7, RZ, 0xc0, !PT ;  /* 0xfffffff716167812 */ /* 0x000fe200078ec0ff */
[C---:B------:R-:W-:Y:S01]  /*664b0*/  VIADD R234, R152.reuse, 0x18 ;  /* 0x0000001898ea7836 */ /* 0x040fe20000000000 */
[C---:B------:R-:W-:Y:S01]  /*664c0*/  IADD3 R233, R152.reuse, 0x19, RZ ;  /* 0x0000001998e97810 */ /* 0x040fe20007ffe0ff */
[----:B------:R-:W-:Y:S01]  /*664d0*/  VIADD R232, R152, 0x1a ;  /* 0x0000001a98e87836 */ /* 0x000fe20000000000 */
[----:B------:R-:W-:Y:S01]  /*664e0*/  @P1 LOP3.LUT R22, R22, 0x8, RZ, 0xfc, !PT ;  /* 0x0000000816161812 */ /* 0x000fe200078efcff */
[----:B------:R-:W-:-:S02]  /*664f0*/  VIADD R231, R152, 0x1b ;  /* 0x0000001b98e77836 */ /* 0x000fc40000000000 */
[----:B------:R-:W-:Y:S01]  /*66500*/  VIADD R230, R152, 0x1c ;  /* 0x0000001c98e67836 */ /* 0x000fe20000000000 */
[----:B------:R-:W-:Y:S01]  /*66510*/  LOP3.LUT R22, R22, 0xfffffffb, RZ, 0xc0, !PT ;  /* 0xfffffffb16167812 */ /* 0x000fe200078ec0ff */
[C---:B------:R-:W-:Y:S02]  /*66520*/  VIADD R229, R152.reuse, 0x1d ;  /* 0x0000001d98e57836 */ /* 0x040fe40000000000 */
[----:B------:R-:W-:Y:S01]  /*66530*/  VIADD R228, R152, 0x1e ;  /* 0x0000001e98e47836 */ /* 0x000fe20000000000 */
[----:B------:R-:W-:Y:S01]  /*66540*/  @P0 LOP3.LUT R22, R22, 0x4, RZ, 0xfc, !PT ;  /* 0x0000000416160812 */ /* 0x000fe200078efcff */
[C---:B------:R-:W-:Y:S01]  /*66550*/  VIADD R224, R152.reuse, 0x83 ;  /* 0x0000008398e07836 */ /* 0x040fe20000000000 */
[----:B------:R-:W-:Y:S01]  /*66560*/  ISETP.GE.AND P0, PT, R35, UR9, PT ;  /* 0x0000000923007c0c */ /* 0x000fe2000bf06270 */
[C---:B------:R-:W-:Y:S02]  /*66570*/  VIADD R227, R152.reuse, 0x1f ;  /* 0x0000001f98e37836 */ /* 0x040fe40000000000 */
[----:B------:R-:W-:Y:S01]  /*66580*/  VIADD R223, R152, 0x84 ;  /* 0x0000008498df7836 */ /* 0x000fe20000000000 */
[----:B------:R-:W-:Y:S01]  /*66590*/  ISETP.LT.AND P1, PT, R155, UR13, !P0 ;  /* 0x0000000d9b007c0c */ /* 0x000fe2000c721270 */
[----:B------:R1:W-:Y:S01]  /*665a0*/  STL [R1+0x1154], R49 ;  /* 0x0011543101007387 */ /* 0x0003e20000100800 */
[----:B------:R-:W-:Y:S01]  /*665b0*/  ISETP.LT.AND P3, PT, R158, UR8, !P0 ;  /* 0x000000089e007c0c */ /* 0x000fe2000c761270 */
[----:B------:R-:W-:Y:S01]  /*665c0*/  ULDC.64 UR8, c[0x0][0x228] ;  /* 0x00008a0000087ab9 */ /* 0x000fe20000000a00 */
[----:B------:R-:W-:Y:S01]  /*665d0*/  ISETP.LT.AND P2, PT, R157, UR12, !P0 ;  /* 0x0000000c9d007c0c */ /* 0x000fe2000c741270 */
[----:B------:R-:W-:Y:S01]  /*665e0*/  ULDC UR12, c[0x0][0x228] ;  /* 0x00008a00000c7ab9 */ /* 0x000fe20000000800 */
[----:B------:R-:W-:Y:S01]  /*665f0*/  ISETP.LT.AND P0, PT, R153, UR48, !P0 ;  /* 0x0000003099007c0c */ /* 0x000fe2000c701270 */
[----:B------:R-:W-:Y:S01]  /*66600*/  ULDC UR13, c[0x0][0x228] ;  /* 0x00008a00000d7ab9 */ /* 0x000fe20000000800 */
[----:B------:R-:W-:Y:S01]  /*66610*/  LOP3.LUT R22, R22, 0xfffffffd, RZ, 0xc0, !PT ;  /* 0xfffffffd16167812 */ /* 0x000fe200078ec0ff */
[----:B------:R-:W-:Y:S01]  /*66620*/  ULDC UR48, c[0x0][0x228] ;  /* 0x00008a0000307ab9 */ /* 0x000fe20000000800 */
[----:B------:R-:W-:-:S02]  /*66630*/  VIADD R226, R152, 0x20 ;  /* 0x0000002098e27836 */ /* 0x000fc40000000000 */
[C---:B------:R-:W-:Y:S01]  /*66640*/  VIADD R222, R152.reuse, 0x85 ;  /* 0x0000008598de7836 */ /* 0x040fe20000000000 */
[----:B------:R-:W-:Y:S01]  /*66650*/  @P1 LOP3.LUT R21, R21, 0x80000000, RZ, 0xfc, !PT ;  /* 0x8000000015151812 */ /* 0x000fe200078efcff */
[C---:B------:R-:W-:Y:S02]  /*66660*/  VIADD R221, R152.reuse, 0x86 ;  /* 0x0000008698dd7836 */ /* 0x040fe40000000000 */
[C---:B------:R-:W-:Y:S01]  /*66670*/  VIADD R220, R152.reuse, 0x87 ;  /* 0x0000008798dc7836 */ /* 0x040fe20000000000 */
[----:B------:R-:W-:Y:S01]  /*66680*/  LOP3.LUT R21, R21, 0xbfffffff, RZ, 0xc0, !PT ;  /* 0xbfffffff15157812 */ /* 0x000fe200078ec0ff */
[C---:B------:R-:W-:Y:S02]  /*66690*/  VIADD R219, R152.reuse, 0x88 ;  /* 0x0000008898db7836 */ /* 0x040fe40000000000 */
[C---:B------:R-:W-:Y:S01]  /*666a0*/  VIADD R218, R152.reuse, 0x89 ;  /* 0x0000008998da7836 */ /* 0x040fe20000000000 */
[----:B------:R-:W-:Y:S01]  /*666b0*/  @P0 LOP3.LUT R21, R21, 0x40000000, RZ, 0xfc, !PT ;  /* 0x4000000015150812 */ /* 0x000fe200078efcff */
[----:B------:R-:W-:Y:S01]  /*666c0*/  VIADD R217, R152, 0x8a ;  /* 0x0000008a98d97836 */ /* 0x000fe20000000000 */
[----:B------:R-:W-:Y:S01]  /*666d0*/  ISETP.GE.AND P0, PT, R36, UR14, PT ;  /* 0x0000000e24007c0c */ /* 0x000fe2000bf06270 */
[----:B------:R-:W-:Y:S01]  /*666e0*/  ULDC UR14, c[0x0][0x228] ;  /* 0x00008a00000e7ab9 */ /* 0x000fe20000000800 */
[----:B------:R-:W-:-:S02]  /*666f0*/  @P3 LOP3.LUT R22, R22, 0x2, RZ, 0xfc, !PT ;  /* 0x0000000216163812 */ /* 0x000fc400078efcff */
[C---:B------:R-:W-:Y:S01]  /*66700*/  IADD3 R216, R152.reuse, 0x8b, RZ ;  /* 0x0000008b98d87810 */ /* 0x040fe20007ffe0ff */
        /* <DEDUP_REMOVED lines=8> */
[C---:B------:R-:W-:Y:S01]  /*66790*/  VIADD R212, R152.reuse, 0x8f ;  /* 0x0000008f98d47836 */ /* 0x040fe20000000000 */
[----:B------:R-:W-:Y:S01]  /*667a0*/  ISETP.LT.AND P2, PT, R157, UR31, !P0 ;  /* 0x0000001f9d007c0c */ /* 0x000fe2000c741270 */
[----:B------:R-:W-:Y:S01]  /*667b0*/  ULDC UR31, c[0x0][0x228] ;  /* 0x00008a00001f7ab9 */ /* 0x000fe20000000800 */
[----:B------:R-:W-:Y:S01]  /*667c0*/  ISETP.LT.AND P1, PT, R155, UR46, !P0 ;  /* 0x0000002e9b007c0c */ /* 0x000fe2000c721270 */
[----:B------:R-:W-:Y:S01]  /*667d0*/  ULDC UR46, c[0x0][0x228] ;  /* 0x00008a00002e7ab9 */ /* 0x000fe20000000800 */
[C---:B------:R-:W-:Y:S01]  /*667e0*/  VIADD R211, R152.reuse, 0x90 ;  /* 0x0000009098d37836 */ /* 0x040fe20000000000 */
[----:B------:R-:W-:Y:S01]  /*667f0*/  @P3 LOP3.LUT R21, R21, 0x20000000, RZ, 0xfc, !PT ;  /* 0x2000000015153812 */ /* 0x000fe200078efcff */
[----:B------:R-:W-:-:S02]  /*66800*/  VIADD R210, R152, 0x91 ;  /* 0x0000009198d27836 */ /* 0x000fc40000000000 */
[C---:B------:R-:W-:Y:S01]  /*66810*/  VIADD R209, R152.reuse, 0x92 ;  /* 0x0000009298d17836 */ /* 0x040fe20000000000 */
[----:B------:R-:W-:Y:S01]  /*66820*/  LOP3.LUT R21, R21, 0xefffffff, RZ, 0xc0, !PT ;  /* 0xefffffff15157812 */ /* 0x000fe200078ec0ff */
[C---:B------:R-:W-:Y:S01]  /*66830*/  VIADD R208, R152.reuse, 0x93 ;  /* 0x0000009398d07836 */ /* 0x040fe20000000000 */
[C---:B------:R-:W-:Y:S01]  /*66840*/  IADD3 R207, R152.reuse, 0x94, RZ ;  /* 0x0000009498cf7810 */ /* 0x040fe20007ffe0ff */
[C---:B------:R-:W-:Y:S01]  /*66850*/  VIADD R206, R152.reuse, 0x95 ;  /* 0x0000009598ce7836 */ /* 0x040fe20000000000 */
[----:B------:R-:W-:Y:S01]  /*66860*/  @P2 LOP3.LUT R21, R21, 0x10000000, RZ, 0xfc, !PT ;  /* 0x1000000015152812 */ /* 0x000fe200078efcff */
[C---:B------:R-:W-:Y:S01]  /*66870*/  VIADD R205, R152.reuse, 0x96 ;  /* 0x0000009698cd7836 */ /* 0x040fe20000000000 */
[----:B------:R-:W-:Y:S01]  /*66880*/  ISETP.LT.AND P0, PT, R153, UR47, !P0 ;  /* 0x0000002f99007c0c */ /* 0x000fe2000c701270 */
[----:B------:R-:W-:Y:S01]  /*66890*/  ULDC UR47, c[0x0][0x228] ;  /* 0x00008a00002f7ab9 */ /* 0x000fe20000000800 */
[----:B------:R-:W-:Y:S01]  /*668a0*/  LOP3.LUT R21, R21, 0xf7ffffff, RZ, 0xc0, !PT ;  /* 0xf7ffffff15157812 */ /* 0x000fe200078ec0ff */
        /* <DEDUP_REMOVED lines=8> */
[----:B------:R-:W-:Y:S02]  /*66930*/  @P0 LOP3.LUT R21, R21, 0x4000000, RZ, 0xfc, !PT ;  /* 0x0400000015150812 */ /* 0x000fe400078efcff */
[C---:B------:R-:W-:Y:S01]  /*66940*/  IADD3 R198, R152.reuse, 0x9d, RZ ;  /* 0x0000009d98c67810 */ /* 0x040fe20007ffe0ff */
[C---:B------:R-:W-:Y:S01]  /*66950*/  VIADD R197, R152.reuse, 0x9e ;  /* 0x0000009e98c57836 */ /* 0x040fe20000000000 */
[----:B------:R-:W-:Y:S01]  /*66960*/  ISETP.GE.AND P0, PT, R37, UR9, PT ;  /* 0x0000000925007c0c */ /* 0x000fe2000bf06270 */
[----:B------:R-:W-:-:S02]  /*66970*/  VIADD R196, R152, 0x9f ;  /* 0x0000009f98c47836 */ /* 0x000fc40000000000 */
[----:B------:R-:W-:Y:S01]  /*66980*/  VIADD R194, R152, 0xa1 ;  /* 0x000000a198c27836 */ /* 0x000fe20000000000 */
[----:B------:R-:W-:Y:S01]  /*66990*/  ISETP.LT.AND P3, PT, R158, UR8, !P0 ;  /* 0x000000089e007c0c */ /* 0x000fe2000c761270 */
[----:B------:R-:W-:Y:S01]  /*669a0*/  ULDC.64 UR8, c[0x0][0x228] ;  /* 0x00008a0000087ab9 */ /* 0x000fe20000000a00 */
[----:B------:R-:W-:Y:S01]  /*669b0*/  ISETP.LT.AND P2, PT, R157, UR45, !P0 ;  /* 0x0000002d9d007c0c */ /* 0x000fe2000c741270 */
[----:B------:R-:W-:Y:S01]  /*669c0*/  ULDC UR45, c[0x0][0x228] ;  /* 0x00008a00002d7ab9 */ /* 0x000fe20000000800 */
[----:B------:R-:W-:Y:S01]  /*669d0*/  LOP3.LUT R21, R21, 0xfdffffff, RZ, 0xc0, !PT ;  /* 0xfdffffff15157812 */ /* 0x000fe200078ec0ff */
[C---:B------:R-:W-:Y:S01]  /*669e0*/  VIADD R195, R152.reuse, 0xa0 ;  /* 0x000000a098c37836 */ /* 0x040fe20000000000 */
[----:B------:R-:W-:Y:S01]  /*669f0*/  ISETP.LT.AND P1, PT, R155, UR43, !P0 ;  /* 0x0000002b9b007c0c */ /* 0x000fe2000c721270 */
[----:B------:R-:W-:Y:S01]  /*66a00*/  ULDC UR43, c[0x0][0x228] ;  /* 0x00008a00002b7ab9 */ /* 0x000fe20000000800 */
[C---:B------:R-:W-:Y:S02]  /*66a10*/  VIADD R193, R152.reuse, 0xa2 ;  /* 0x000000a298c17836 */ /* 0x040fe40000000000 */
[----:B------:R-:W-:-:S02]  /*66a20*/  VIADD R192, R152, 0xa3 ;  /* 0x000000a398c07836 */ /* 0x000fc40000000000 */
[C---:B------:R-:W-:Y:S01]  /*66a30*/  VIADD R191, R152.reuse, 0xa4 ;  /* 0x000000a498bf7836 */ /* 0x040fe20000000000 */
[----:B------:R-:W-:Y:S01]  /*66a40*/  @P3 LOP3.LUT R21, R21, 0x2000000, RZ, 0xfc, !PT ;  /* 0x0200000015153812 */ /* 0x000fe200078efcff */
[C---:B------:R-:W-:Y:S01]  /*66a50*/  VIADD R190, R152.reuse, 0xa5 ;  /* 0x000000a598be7836 */ /* 0x040fe20000000000 */
[C---:B------:R-:W-:Y:S01]  /*66a60*/  IADD3 R189, R152.reuse, 0xa6, RZ ;  /* 0x000000a698bd7810 */ /* 0x040fe20007ffe0ff */
[----:B------:R-:W-:Y:S01]  /*66a70*/  VIADD R188, R152, 0xa7 ;  /* 0x000000a798bc7836 */ /* 0x000fe20000000000 */
[----:B------:R-:W-:Y:S01]  /*66a80*/  LOP3.LUT R21, R21, 0xfeffffff, RZ, 0xc0, !PT ;  /* 0xfeffffff15157812 */ /* 0x000fe200078ec0ff */
[----:B------:R-:W-:Y:S03]  /*66a90*/  BAR.SYNC.DEFER_BLOCKING 0x0 ;  /* 0x0000000000007b1d */ /* 0x000fe60000010000 */
        /* <DEDUP_REMOVED lines=9> */
[----:B------:R-:W-:Y:S01]  /*66b30*/  IADD3 R51, R49, UR50, RZ ;  /* 0x0000003231337c10 */ /* 0x000fe2000fffe0ff */
[----:B------:R-:W2:Y:S01]  /*66b40*/  LDS.128 R28, [R154] ;  /* 0x000000009a1c7984 */ /* 0x000ea20000000c00 */
[----:B------:R-:W-:Y:S02]  /*66b50*/  ISETP.LT.AND P3, PT, R158, UR8, !P0 ;  /* 0x000000089e007c0c */ /* 0x000fe4000c761270 */
[----:B------:R-:W-:Y:S02]  /*66b60*/  ISETP.LT.AND P2, PT, R157, UR40, !P0 ;  /* 0x000000289d007c0c */ /* 0x000fe4000c741270 */
[----:B------:R-:W-:-:S02]  /*66b70*/  LOP3.LUT R21, R21, 0xffdfffff, RZ, 0xc0, !PT ;  /* 0xffdfffff15157812 */ /* 0x000fc400078ec0ff */
[----:B------:R-:W-:Y:S01]  /*66b80*/  ISETP.LT.AND P1, PT, R155, UR41, !P0 ;  /* 0x000000299b007c0c */ /* 0x000fe2000c721270 */
[----:B-1----:R-:W-:Y:S01]  /*66b90*/  VIADD R49, R152, 0x68 ;  /* 0x0000006898317836 */ /* 0x002fe20000000000 */
[----:B------:R1:W-:Y:S01]  /*66ba0*/  STL [R1+0x1158], R51 ;  /* 0x0011583301007387 */ /* 0x0003e20000100800 */
[----:B------:R-:W-:Y:S01]  /*66bb0*/  VIADD R52, R51, UR50 ;  /* 0x0000003233347c36 */ /* 0x000fe20008000000 */
[----:B------:R-:W-:-:S03]  /*66bc0*/  ULDC UR40, c[0x0][0x228] ;  /* 0x00008a0000287ab9 */ /* 0x000fc60000000800 */
[----:B------:R-:W-:Y:S01]  /*66bd0*/  @P3 LOP3.LUT R21, R21, 0x200000, RZ, 0xfc, !PT ;  /* 0x0020000015153812 */ /* 0x000fe200078efcff */
[----:B------:R-:W-:-:S03]  /*66be0*/  ULDC UR41, c[0x0][0x228] ;  /* 0x00008a0000297ab9 */ /* 0x000fc60000000800 */
[----:B------:R-:W-:-:S04]  /*66bf0*/  LOP3.LUT R21, R21, 0xffefffff, RZ, 0xc0, !PT ;  /* 0xffefffff15157812 */ /* 0x000fc800078ec0ff */
[----:B------:R-:W-:Y:S02]  /*66c00*/  @P2 LOP3.LUT R21, R21, 0x100000, RZ, 0xfc, !PT ;  /* 0x0010000015152812 */ /* 0x000fe400078efcff */
[----:B------:R-:W-:Y:S02]  /*66c10*/  ISETP.LT.AND P0, PT, R153, UR42, !P0 ;  /* 0x0000002a99007c0c */ /* 0x000fe4000c701270 */
[----:B-1----:R-:W-:Y:S01]  /*66c20*/  IADD3 R51, R152, 0x66, RZ ;  /* 0x0000006698337810 */ /* 0x002fe20007ffe0ff */
[----:B------:R1:W-:Y:S01]  /*66c30*/  STL [R1+0x115c], R52 ;  /* 0x00115c3401007387 */ /* 0x0003e20000100800 */
[----:B------:R-:W-:Y:S01]  /*66c40*/  LOP3.LUT R21, R21, 0xfff7ffff, RZ, 0xc0, !PT ;  /* 0xfff7ffff15157812 */ /* 0x000fe200078ec0ff */
[----:B------:R-:W-:Y:S01]  /*66c50*/  VIADD R54, R52, UR50 ;  /* 0x0000003234367c36 */ /* 0x000fe20008000000 */
[----:B------:R-:W-:Y:S02]  /*66c60*/  ULDC UR42, c[0x0][0x228] ;  /* 0x00008a00002a7ab9 */ /* 0x000fe40000000800 */
[----:B------:R-:W-:-:S04]  /*66c70*/  @P1 LOP3.LUT R21, R21, 0x80000, RZ, 0xfc, !PT ;  /* 0x0008000015151812 */ /* 0x000fc800078efcff */
[----:B------:R-:W-:-:S04]  /*66c80*/  LOP3.LUT R21, R21, 0xfffbffff, RZ, 0xc0, !PT ;  /* 0xfffbffff15157812 */ /* 0x000fc800078ec0ff */
[----:B------:R-:W-:Y:S02]  /*66c90*/  @P0 LOP3.LUT R21, R21, 0x40000, RZ, 0xfc, !PT ;  /* 0x0004000015150812 */ /* 0x000fe400078efcff */
[----:B------:R-:W-:Y:S01]  /*66ca0*/  ISETP.GE.AND P0, PT, R39, UR9, PT ;  /* 0x0000000927007c0c */ /* 0x000fe2000bf06270 */
[----:B------:R-:W-:-:S03]  /*66cb0*/  ULDC.64 UR8, c[0x0][0x228] ;  /* 0x00008a0000087ab9 */ /* 0x000fc60000000a00 */
[----:B------:R-:W-:Y:S02]  /*66cc0*/  ISETP.LT.AND P3, PT, R158, UR52, !P0 ;  /* 0x000000349e007c0c */ /* 0x000fe4000c761270 */
[----:B------:R-:W-:Y:S01]  /*66cd0*/  ISETP.LT.AND P2, PT, R157, UR51, !P0 ;  /* 0x000000339d007c0c */ /* 0x000fe2000c741270 */
[----:B------:R-:W-:Y:S01]  /*66ce0*/  ULDC UR51, c[0x0][0x228] ;  /* 0x00008a0000337ab9 */ /* 0x000fe20000000800 */
[----:B------:R-:W-:Y:S02]  /*66cf0*/  LOP3.LUT R21, R21, 0xfffdffff, RZ, 0xc0, !PT ;  /* 0xfffdffff15157812 */ /* 0x000fe400078ec0ff */
[----:B------:R-:W-:Y:S01]  /*66d00*/  ISETP.LT.AND P1, PT, R155, UR38, !P0 ;  /* 0x000000269b007c0c */ /* 0x000fe2000c721270 */
[----:B-1----:R-:W-:-:S06]  /*66d10*/  VIADD R52, R152, 0x65 ;  /* 0x0000006598347836 */ /* 0x002fcc0000000000 */
[----:B------:R-:W-:Y:S01]  /*66d20*/  @P3 LOP3.LUT R21, R21, 0x20000, RZ, 0xfc, !PT ;  /* 0x0002000015153812 */ /* 0x000fe200078efcff */
[----:B------:R1:W-:Y:S01]  /*66d30*/  STL [R1+0x1160], R54 ;  /* 0x0011603601007387 */ /* 0x0003e20000100800 */
[----:B------:R-:W-:Y:S01]  /*66d40*/  IADD3 R55, R54, UR50, RZ ;  /* 0x0000003236377c10 */ /* 0x000fe2000fffe0ff */
[----:B------:R-:W-:Y:S01]  /*66d50*/  ULDC UR38, c[0x0][0x228] ;  /* 0x00008a0000267ab9 */ /* 0x000fe20000000800 */
        /* <DEDUP_REMOVED lines=15> */
[----:B-1----:R-:W-:-:S06]  /*66e50*/  VIADD R54, R152, 0x63 ;  /* 0x0000006398367836 */ /* 0x002fcc0000000000 */
[----:B------:R-:W-:Y:S01]  /*66e60*/  @P3 LOP3.LUT R21, R21, 0x2000, RZ, 0xfc, !PT ;  /* 0x0000200015153812 */ /* 0x000fe200078efcff */
[----:B------:R-:W-:-:S03]  /*66e70*/  ULDC UR36, c[0x0][0x228] ;  /* 0x00008a0000247ab9 */ /* 0x000fc60000000800 */
        /* <DEDUP_REMOVED lines=9> */
[----:B------:R-:W-:-:S03]  /*66f10*/  ULDC UR51, c[0x0][0x22c] ;  /* 0x00008b0000337ab9 */ /* 0x000fc60000000800 */
[----:B------:R-:W-:Y:S01]  /*66f20*/  ISETP.LT.AND P3, PT, R158, UR20, !P0 ;  /* 0x000000149e007c0c */ /* 0x000fe2000c761270 */
[----:B------:R1:W-:Y:S01]  /*66f30*/  STL [R1+0x1164], R55 ;  /* 0x0011643701007387 */ /* 0x0003e20000100800 */
[----:B------:R-:W-:Y:S01]  /*66f40*/  ISETP.LT.AND P2, PT, R157, UR33, !P0 ;  /* 0x000000219d007c0c */ /* 0x000fe2000c741270 */
[----:B------:R-:W-:Y:S01]  /*66f50*/  VIADD R57, R55, UR50 ;  /* 0x0000003237397c36 */ /* 0x000fe20008000000 */
[----:B------:R-:W-:Y:S01]  /*66f60*/  LOP3.LUT R21, R21, 0xfffffdff, RZ, 0xc0, !PT ;  /* 0xfffffdff15157812 */ /* 0x000fe200078ec0ff */
[----:B------:R-:W-:Y:S01]  /*66f70*/  ULDC UR33, c[0x0][0x228] ;  /* 0x00008a0000217ab9 */ /* 0x000fe20000000800 */
[----:B------:R-:W-:Y:S01]  /*66f80*/  ISETP.LT.AND P1, PT, R155, UR34, !P0 ;  /* 0x000000229b007c0c */ /* 0x000fe2000c721270 */
[----:B------:R-:W-:Y:S01]  /*66f90*/  ULDC UR34, c[0x0][0x228] ;  /* 0x00008a0000227ab9 */ /* 0x000fe20000000800 */
[----:B------:R-:W-:-:S05]  /*66fa0*/  ULDC UR20, c[0x0][0x228] ;  /* 0x00008a0000147ab9 */ /* 0x000fca0000000800 */
        /* <DEDUP_REMOVED lines=10> */
[----:B------:R-:W-:Y:S01]  /*67050*/  ISETP.GE.AND P0, PT, R42, UR51, PT ;  /* 0x000000332a007c0c */ /* 0x000fe2000bf06270 */
[----:B------:R1:W-:Y:S01]  /*67060*/  STL [R1+0x1168], R57 ;  /* 0x0011683901007387 */ /* 0x0003e20000100800 */
[----:B------:R-:W-:Y:S01]  /*67070*/  LOP3.LUT R21, R21, 0xffffffdf, RZ, 0xc0, !PT ;  /* 0xffffffdf15157812 */ /* 0x000fe200078ec0ff */
[----:B------:R-:W-:Y:S01]  /*67080*/  VIADD R58, R57, UR50 ;  /* 0x00000032393a7c36 */ /* 0x000fe20008000000 */
[----:B------:R-:W-:Y:S01]  /*67090*/  ISETP.LT.AND P3, PT, R158, UR15, !P0 ;  /* 0x0000000f9e007c0c */ /* 0x000fe2000c761270 */
[----:B------:R-:W-:Y:S01]  /*670a0*/  ULDC UR15, c[0x0][0x228] ;  /* 0x00008a00000f7ab9 */ /* 0x000fe20000000800 */
[----:B------:R-:W-:Y:S01]  /*670b0*/  ISETP.LT.AND P2, PT, R157, UR16, !P0 ;  /* 0x000000109d007c0c */ /* 0x000fe2000c741270 */
[----:B------:R-:W-:Y:S01]  /*670c0*/  ULDC UR16, c[0x0][0x228] ;  /* 0x00008a0000107ab9 */ /* 0x000fe20000000800 */
[----:B------:R-:W-:Y:S01]  /*670d0*/  ISETP.LT.AND P1, PT, R155, UR17, !P0 ;  /* 0x000000119b007c0c */ /* 0x000fe2000c721270 */
[----:B------:R-:W-:Y:S01]  /*670e0*/  ULDC UR17, c[0x0][0x228] ;  /* 0x00008a0000117ab9 */ /* 0x000fe20000000800 */
[----:B------:R-:W-:-:S07]  /*670f0*/  ULDC UR51, c[0x0][0x22c] ;  /* 0x00008b0000337ab9 */ /* 0x000fce0000000800 */
        /* <DEDUP_REMOVED lines=20> */
[----:B------:R-:W-:-:S04]  /*67240*/  ULDC UR59, c[0x0][0x228] ;  /* 0x00008a00003b7ab9 */ /* 0x000fc80000000800 */
[----:B------:R-:W-:-:S04]  /*67250*/  @P1 LOP3.LUT R20, R20, 0x80000000, RZ, 0xfc, !PT ;  /* 0x8000000014141812 */ /* 0x000fc800078efcff */
[----:B------:R-:W-:-:S04]  /*67260*/  LOP3.LUT R20, R20, 0xbfffffff, RZ, 0xc0, !PT ;  /* 0xbfffffff14147812 */ /* 0x000fc800078ec0ff */
[----:B------:R-:W-:Y:S02]  /*67270*/  @P0 LOP3.LUT R20, R20, 0x40000000, RZ, 0xfc, !PT ;  /* 0x4000000014140812 */ /* 0x000fe400078efcff */
[----:B------:R-:W-:Y:S01]  /*67280*/  ISETP.GE.AND P0, PT, R44, UR57, PT ;  /* 0x000000392c007c0c */ /* 0x000fe2000bf06270 */
[C---:B------:R-:W-:Y:S01]  /*67290*/  VIADD R187, R152.reuse, 0xa8 ;  /* 0x000000a898bb7836 */ /* 0x040fe20000000000 */
[----:B------:R-:W-:Y:S01]  /*672a0*/  @P3 LOP3.LUT R21, R21, 0x2, RZ, 0xfc, !PT ;  /* 0x0000000215153812 */ /* 0x000fe200078efcff */
[----:B------:R-:W-:Y:S01]  /*672b0*/  VIADD R186, R152, 0xa9 ;  /* 0x000000a998ba7836 */ /* 0x000fe20000000000 */
[----:B------:R-:W-:Y:S01]  /*672c0*/  ISETP.LT.AND P3, PT, R158, UR56, !P0 ;  /* 0x000000389e007c0c */ /* 0x000fe2000c761270 */
[----:B------:R-:W-:Y:S01]  /*672d0*/  ULDC UR56, c[0x0][0x22c] ;  /* 0x00008b0000387ab9 */ /* 0x000fe20000000800 */
[----:B------:R-:W-:Y:S01]  /*672e0*/  LOP3.LUT R21, R21, 0xfffffffe, RZ, 0xc0, !PT ;  /* 0xfffffffe15157812 */ /* 0x000fe200078ec0ff */
[----:B------:R-:W-:Y:S01]  /*672f0*/  VIADD R185, R152, 0xaa ;  /* 0x000000aa98b97836 */ /* 0x000fe20000000000 */
[----:B------:R-:W-:Y:S01]  /*67300*/  LOP3.LUT R20, R20, 0xdfffffff, RZ, 0xc0, !PT ;  /* 0xdfffffff14147812 */ /* 0x000fe200078ec0ff */
[----:B------:R-:W-:Y:S01]  /*67310*/  ULDC UR57, c[0x0][0x22c] ;  /* 0x00008b0000397ab9 */ /* 0x000fe20000000800 */
[----:B------:R-:W-:Y:S01]  /*67320*/  @P2 LOP3.LUT R21, R21, 0x1, RZ, 0xfc, !PT ;  /* 0x0000000115152812 */ /* 0x000fe200078efcff */
[----:B------:R-:W-:Y:S01]  /*67330*/  BAR.SYNC.DEFER_BLOCKING 0x0 ;  /* 0x0000000000007b1d */ /* 0x000fe20000010000 */
[----:B------:R-:W-:-:S02]  /*67340*/  ISETP.LT.AND P2, PT, R157, UR21, !P0 ;  /* 0x000000159d007c0c */ /* 0x000fc4000c741270 */
[----:B------:R-:W-:-:S03]  /*67350*/  ISETP.LT.AND P1, PT, R155, UR22, !P0 ;  /* 0x000000169b007c0c */ /* 0x000fc6000c721270 */
[----:B------:R-:W-:Y:S01]  /*67360*/  @P3 LOP3.LUT R20, R20, 0x20000000, RZ, 0xfc, !PT ;  /* 0x2000000014143812 */ /* 0x000fe200078efcff */
[----:B------:R-:W-:Y:S01]  /*67370*/  ULDC UR21, c[0x0][0x228] ;  /* 0x00008a0000157ab9 */ /* 0x000fe20000000800 */
[----:B------:R-:W-:Y:S01]  /*67380*/  IADD3 R60, R58, UR50, RZ ;  /* 0x000000323a3c7c10 */ /* 0x000fe2000fffe0ff */
[----:B------:R-:W-:Y:S01]  /*67390*/  ULDC UR22, c[0x0][0x228] ;  /* 0x00008a0000167ab9 */ /* 0x000fe20000000800 */
        /* <DEDUP_REMOVED lines=49> */
[----:B------:R-:W-:Y:S02]  /*676b0*/  ISETP.LT.AND P2, PT, R157, UR7, !P0 ;  /* 0x000000079d007c0c */ /* 0x000fe4000c741270 */
[----:B-1----:R-:W-:Y:S01]  /*676c0*/  IADD3 R60, R152, 0x5d, RZ ;  /* 0x0000005d983c7810 */ /* 0x002fe20007ffe0ff */
[----:B------:R1:W-:Y:S01]  /*676d0*/  STL [R1+0x1174], R61 ;  /* 0x0011743d01007387 */ /* 0x0003e20000100800 */
[----:B------:R-:W-:Y:S01]  /*676e0*/  LOP3.LUT R20, R20, 0xfffdffff, RZ, 0xc0, !PT ;  /* 0xfffdffff14147812 */ /* 0x000fe200078ec0ff */
[----:B------:R-:W-:Y:S01]  /*676f0*/  VIADD R63, R61, UR50 ;  /* 0x000000323d3f7c36 */ /* 0x000fe20008000000 */
[----:B------:R-:W-:Y:S01]  /*67700*/  ISETP.LT.AND P1, PT, R155, UR49, !P0 ;  /* 0x000000319b007c0c */ /* 0x000fe2000c721270 */
        /* <DEDUP_REMOVED lines=14> */
[----:B------:R-:W-:Y:S01]  /*677f0*/  ULDC.64 UR52, c[0x0][0x228] ;  /* 0x00008a0000347ab9 */ /* 0x000fe20000000a00 */
[----:B------:R-:W-:Y:S02]  /*67800*/  ISETP.LT.AND P3, PT, R158, UR10, !P0 ;  /* 0x0000000a9e007c0c */ /* 0x000fe4000c761270 */
[----:B------:R-:W-:Y:S01]  /*67810*/  ISETP.LT.AND P2, PT, R157, UR11, !P0 ;  /* 0x0000000b9d007c0c */ /* 0x000fe2000c741270 */
[----:B------:R-:W-:Y:S01]  /*67820*/  ULDC.64 UR10, c[0x0][0x228] ;  /* 0x00008a00000a7ab9 */ /* 0x000fe20000000a00 */
[----:B------:R-:W-:Y:S01]  /*67830*/  ISETP.LT.AND P1, PT, R155, UR8, !P0 ;  /* 0x000000089b007c0c */ /* 0x000fe2000c721270 */
[----:B------:R-:W-:-:S08]  /*67840*/  ULDC UR8, c[0x0][0x228] ;  /* 0x00008a0000087ab9 */ /* 0x000fd00000000800 */
        /* <DEDUP_REMOVED lines=12> */
[----:B------:R-:W-:Y:S01]  /*67910*/  ULDC UR10, c[0x0][0x228] ;  /* 0x00008a00000a7ab9 */ /* 0x000fe20000000800 */
[----:B------:R-:W-:Y:S02]  /*67920*/  ISETP.LT.AND P2, PT, R157, UR12, !P0 ;  /* 0x0000000c9d007c0c */ /* 0x000fe4000c741270 */
[----:B------:R-:W-:Y:S02]  /*67930*/  LOP3.LUT R20, R20, 0xfffffdff, RZ, 0xc0, !PT ;  /* 0xfffffdff14147812 */ /* 0x000fe400078ec0ff */
[----:B------:R-:W-:Y:S01]  /*67940*/  ISETP.LT.AND P1, PT, R155, UR13, !P0 ;  /* 0x0000000d9b007c0c */ /* 0x000fe2000c721270 */
[----:B------:R-:W-:-:S06]  /*67950*/  ULDC.64 UR12, c[0x0][0x228] ;  /* 0x00008a00000c7ab9 */ /* 0x000fcc0000000a00 */
        /* <DEDUP_REMOVED lines=16> */
[----:B------:R-:W-:-:S06]  /*67a60*/  ULDC UR14, c[0x0][0x228] ;  /* 0x00008a00000e7ab9 */ /* 0x000fcc0000000800 */
[----:B------:R-:W-:-:S04]  /*67a70*/  @P3 LOP3.LUT R20, R20, 0x20, RZ, 0xfc, !PT ;  /* 0x0000002014143812 */ /* 0x000fc800078efcff */
[----:B------:R-:W-:-:S04]  /*67a80*/  LOP3.LUT R20, R20, 0xffffffef, RZ, 0xc0, !PT ;  /* 0xffffffef14147812 */ /* 0x000fc800078ec0ff */
[----:B------:R-:W-:Y:S02]  /*67a90*/  @P2 LOP3.LUT R20, R20, 0x10, RZ, 0xfc, !PT ;  /* 0x0000001014142812 */ /* 0x000fe400078efcff */
[----:B------:R-:W-:Y:S01]  /*67aa0*/  ISETP.LT.AND P0, PT, R153, UR31, !P0 ;  /* 0x0000001f99007c0c */ /* 0x000fe2000c701270 */
[----:B------:R-:W-:Y:S01]  /*67ab0*/  ULDC.64 UR30, c[0x0][0x228] ;  /* 0x00008a00001e7ab9 */ /* 0x000fe20000000a00 */
[----:B------:R-:W-:-:S04]  /*67ac0*/  LOP3.LUT R20, R20, 0xfffffff7, RZ, 0xc0, !PT ;  /* 0xfffffff714147812 */ /* 0x000fc800078ec0ff */
        /* <DEDUP_REMOVED lines=10> */
[----:B------:R-:W-:-:S07]  /*67b70*/  ISETP.LT.AND P0, PT, R153, UR47, !P0 ;  /* 0x0000002f99007c0c */ /* 0x000fce000c701270 */
[----:B------:R-:W-:-:S04]  /*67b80*/  @P1 LOP3.LUT R19, R19, 0x80000000, RZ, 0xfc, !PT ;  /* 0x8000000013131812 */ /* 0x000fc800078efcff */
[----:B------:R-:W-:Y:S02]  /*67b90*/  LOP3.LUT R19, R19, 0xbfffffff, RZ, 0xc0, !PT ;  /* 0xbfffffff13137812 */ /* 0x000fe400078ec0ff */
[----:B------:R-:W-:Y:S02]  /*67ba0*/  LOP3.LUT R20, R20, 0xfffffffd, RZ, 0xc0, !PT ;  /* 0xfffffffd14147812 */ /* 0x000fe400078ec0ff */
[----:B------:R-:W-:Y:S02]  /*67bb0*/  @P0 LOP3.LUT R19, R19, 0x40000000, RZ, 0xfc, !PT ;  /* 0x4000000013130812 */ /* 0x000fe400078efcff */
[----:B------:R-:W-:Y:S02]  /*67bc0*/  ISETP.GE.AND P0, PT, R52, UR31, PT ;  /* 0x0000001f34007c0c */ /* 0x000fe4000bf06270 */
[----:B------:R-:W-:Y:S02]  /*67bd0*/  @P3 LOP3.LUT R20, R20, 0x2, RZ, 0xfc, !PT ;  /* 0x0000000214143812 */ /* 0x000fe400078efcff */
[----:B------:R-:W-:Y:S01]  /*67be0*/  ISETP.LT.AND P3, PT, R158, UR30, !P0 ;  /* 0x0000001e9e007c0c */ /* 0x000fe2000c761270 */
[----:B------:R-:W-:Y:S01]  /*67bf0*/  ULDC.64 UR30, c[0x0][0x228] ;  /* 0x00008a00001e7ab9 */ /* 0x000fe20000000a00 */
[----:B------:R-:W-:-:S02]  /*67c00*/  LOP3.LUT R20, R20, 0xfffffffe, RZ, 0xc0, !PT ;  /* 0xfffffffe14147812 */ /* 0x000fc400078ec0ff */
[----:B------:R-:W-:Y:S02]  /*67c10*/  LOP3.LUT R19, R19, 0xdfffffff, RZ, 0xc0, !PT ;  /* 0xdfffffff13137812 */ /* 0x000fe400078ec0ff */
[----:B------:R-:W-:Y:S02]  /*67c20*/  @P2 LOP3.LUT R20, R20, 0x1, RZ, 0xfc, !PT ;  /* 0x0000000114142812 */ /* 0x000fe400078efcff */
[----:B------:R-:W-:Y:S01]  /*67c30*/  ISETP.LT.AND P2, PT, R157, UR42, !P0 ;  /* 0x0000002a9d007c0c */ /* 0x000fe2000c741270 */
[----:B------:R-:W-:Y:S01]  /*67c40*/  ULDC UR42, c[0x0][0x228] ;  /* 0x00008a00002a7ab9 */ /* 0x000fe20000000800 */
[----:B------:R-:W-:Y:S01]  /*67c50*/  ISETP.LT.AND P1, PT, R155, UR43, !P0 ;  /* 0x0000002b9b007c0c */ /* 0x000fe2000c721270 */
[----:B------:R-:W-:Y:S02]  /*67c60*/  ULDC UR43, c[0x0][0x228] ;  /* 0x00008a00002b7ab9 */ /* 0x000fe40000000800 */
        /* <DEDUP_REMOVED lines=20> */
[----:B------:R-:W-:Y:S02]  /*67db0*/  ISETP.LT.AND P0, PT, R153, UR41, !P0 ;  /* 0x0000002999007c0c */ /* 0x000fe4000c701270 */
        /* <DEDUP_REMOVED lines=42> */
[----:B------:R-:W-:Y:S01]  /*68060*/  ISETP.LT.AND P2, PT, R157, UR15, !P0 ;  /* 0x0000000f9d007c0c */ /* 0x000fe2000c741270 */
[----:B------:R-:W-:Y:S01]  /*68070*/  ULDC UR15, c[0x0][0x228] ;  /* 0x00008a00000f7ab9 */ /* 0x000fe20000000800 */
[----:B------:R-:W-:Y:S02]  /*68080*/  LOP3.LUT R19, R19, 0xffffdfff, RZ, 0xc0, !PT ;  /* 0xffffdfff13137812 */ /* 0x000fe400078ec0ff */
[----:B------:R-:W-:-:S07]  /*68090*/  ISETP.LT.AND P1, PT, R155, UR16, !P0 ;  /* 0x000000109b007c0c */ /* 0x000fce000c721270 */
        /* <DEDUP_REMOVED lines=107> */
[----:B------:R-:W-:Y:S02]  /*68750*/  @P1 LOP3.LUT R18, R18, 0x80000, RZ, 0xfc, !PT ;  /* 0x0008000012121812 */ /* 0x000fe400078efcff */
[----:B------:R-:W-:Y:S01]  /*68760*/  IADD3 R64, R63, UR50, RZ ;  /* 0x000000323f407c10 */ /* 0x000fe2000fffe0ff */
[----:B-1----:R-:W-:Y:S01]  /*68770*/  VIADD R63, R152, 0x5a ;  /* 0x0000005a983f7836 */ /* 0x002fe20000000000 */
[----:B------:R-:W-:-:S04]  /*68780*/  LOP3.LUT R18, R18, 0xfffbffff, RZ, 0xc0, !PT ;  /* 0xfffbffff12127812 */ /* 0x000fc800078ec0ff */
[----:B------:R-:W-:Y:S02]  /*68790*/  @P0 LOP3.LUT R18, R18, 0x40000, RZ, 0xfc, !PT ;  /* 0x0004000012120812 */ /* 0x000fe400078efcff */
[----:B------:R-:W-:-:S04]  /*687a0*/  ISETP.GE.AND P0, PT, R63, UR11, PT ;  /* 0x0000000b3f007c0c */ /* 0x000fc8000bf06270 */
[----:B------:R-:W-:Y:S01]  /*687b0*/  ISETP.LT.AND P3, PT, R158, UR10, !P0 ;  /* 0x0000000a9e007c0c */ /* 0x000fe2000c761270 */
[----:B------:R1:W-:Y:S01]  /*687c0*/  STL [R1+0x117c], R64 ;  /* 0x00117c4001007387 */ /* 0x0003e20000100800 */
[----:B------:R-:W-:Y:S01]  /*687d0*/  ISETP.LT.AND P2, PT, R157, UR12, !P0 ;  /* 0x0000000c9d007c0c */ /* 0x000fe2000c741270 */
[----:B------:R-:W-:Y:S01]  /*687e0*/  VIADD R66, R64, UR50 ;  /* 0x0000003240427c36 */ /* 0x000fe20008000000 */
[----:B------:R-:W-:Y:S01]  /*687f0*/  LOP3.LUT R18, R18, 0xfffdffff, RZ, 0xc0, !PT ;  /* 0xfffdffff12127812 */ /* 0x000fe200078ec0ff */
[----:B------:R-:W-:Y:S01]  /*68800*/  ULDC.64 UR10, c[0x0][0x228] ;  /* 0x00008a00000a7ab9 */ /* 0x000fe20000000a00 */
[----:B------:R-:W-:Y:S01]  /*68810*/  ISETP.LT.AND P1, PT, R155, UR13, !P0 ;  /* 0x0000000d9b007c0c */ /* 0x000fe2000c721270 */
[----:B------:R-:W-:-:S06]  /*68820*/  ULDC UR12, c[0x0][0x228] ;  /* 0x00008a00000c7ab9 */ /* 0x000fcc0000000800 */
[----:B------:R-:W-:Y:S01]  /*68830*/  @P3 LOP3.LUT R18, R18, 0x20000, RZ, 0xfc, !PT ;  /* 0x0002000012123812 */ /* 0x000fe200078efcff */
[----:B-1----:R-:W-:Y:S01]  /*68840*/  VIADD R64, R152, 0x59 ;  /* 0x0000005998407836 */ /* 0x002fe20000000000 */
[----:B------:R1:W-:Y:S01]  /*68850*/  STL [R1+0x1180], R66 ;  /* 0x0011804201007387 */ /* 0x0003e20000100800 */
[----:B------:R-:W-:Y:S01]  /*68860*/  VIADD R67, R66, UR50 ;  /* 0x0000003242437c36 */ /* 0x000fe20008000000 */
[----:B------:R-:W-:Y:S01]  /*68870*/  LOP3.LUT R18, R18, 0xfffeffff, RZ, 0xc0, !PT ;  /* 0xfffeffff12127812 */ /* 0x000fe200078ec0ff */
[----:B------:R-:W-:-:S03]  /*68880*/  ULDC UR13, c[0x0][0x228] ;  /* 0x00008a00000d7ab9 */ /* 0x000fc60000000800 */
[----:B------:R-:W-:Y:S02]  /*68890*/  @P2 LOP3.LUT R18, R18, 0x10000, RZ, 0xfc, !PT ;  /* 0x0001000012122812 */ /* 0x000fe400078efcff */
[----:B------:R-:W-:Y:S01]  /*688a0*/  ISETP.LT.AND P0, PT, R153, UR14, !P0 ;  /* 0x0000000e99007c0c */ /* 0x000fe2000c701270 */
[----:B-1----:R-:W-:Y:S01]  /*688b0*/  VIADD R66, R152, 0x57 ;  /* 0x0000005798427836 */ /* 0x002fe20000000000 */
[----:B------:R-:W-:Y:S01]  /*688c0*/  LOP3.LUT R18, R18, 0xffff7fff, RZ, 0xc0, !PT ;  /* 0xffff7fff12127812 */ /* 0x000fe200078ec0ff */
[----:B------:R1:W-:Y:S01]  /*688d0*/  STL [R1+0x1184], R67 ;  /* 0x0011844301007387 */ /* 0x0003e20000100800 */
[----:B------:R-:W-:Y:S01]  /*688e0*/  IADD3 R69, R67, UR50, RZ ;  /* 0x0000003243457c10 */ /* 0x000fe2000fffe0ff */
[----:B------:R-:W-:Y:S01]  /*688f0*/  ULDC UR14, c[0x0][0x228] ;  /* 0x00008a00000e7ab9 */ /* 0x000fe20000000800 */
[----:B------:R-:W-:-:S04]  /*68900*/  @P1 LOP3.LUT R18, R18, 0x8000, RZ, 0xfc, !PT ;  /* 0x0000800012121812 */ /* 0x000fc800078efcff */
[----:B------:R-:W-:-:S04]  /*68910*/  LOP3.LUT R18, R18, 0xffffbfff, RZ, 0xc0, !PT ;  /* 0xffffbfff12127812 */ /* 0x000fc800078ec0ff */
[----:B------:R-:W-:Y:S02]  /*68920*/  @P0 LOP3.LUT R18, R18, 0x4000, RZ, 0xfc, !PT ;  /* 0x0000400012120812 */ /* 0x000fe400078efcff */
[----:B------:R-:W-:-:S04]  /*68930*/  ISETP.GE.AND P0, PT, R64, UR11, PT ;  /* 0x0000000b40007c0c */ /* 0x000fc8000bf06270 */
[----:B------:R-:W-:Y:S01]  /*68940*/  ISETP.LT.AND P3, PT, R158, UR10, !P0 ;  /* 0x0000000a9e007c0c */ /* 0x000fe2000c761270 */
[----:B------:R-:W-:Y:S01]  /*68950*/  ULDC.64 UR10, c[0x0][0x228] ;  /* 0x00008a00000a7ab9 */ /* 0x000fe20000000a00 */
[----:B------:R-:W-:Y:S02]  /*68960*/  ISETP.LT.AND P2, PT, R157, UR45, !P0 ;  /* 0x0000002d9d007c0c */ /* 0x000fe4000c741270 */
[----:B------:R-:W-:Y:S02]  /*68970*/  LOP3.LUT R18, R18, 0xffffdfff, RZ, 0xc0, !PT ;  /* 0xffffdfff12127812 */ /* 0x000fe400078ec0ff */
[----:B------:R-:W-:Y:S01]  /*68980*/  ISETP.LT.AND P1, PT, R155, UR46, !P0 ;  /* 0x0000002e9b007c0c */ /* 0x000fe2000c721270 */
[----:B-1----:R-:W-:-:S06]  /*68990*/  VIADD R67, R152, 0x56 ;  /* 0x0000005698437836 */ /* 0x002fcc0000000000 */
[----:B------:R-:W-:Y:S01]  /*689a0*/  @P3 LOP3.LUT R18, R18, 0x2000, RZ, 0xfc, !PT ;  /* 0x0000200012123812 */ /* 0x000fe200078efcff */
[----:B------:R1:W-:Y:S01]  /*689b0*/  STL [R1+0x1188], R69 ;  /* 0x0011884501007387 */ /* 0x0003e20000100800 */
[----:B------:R-:W-:Y:S01]  /*689c0*/  VIADD R70, R69, UR50 ;  /* 0x0000003245467c36 */ /* 0x000fe20008000000 */
[----:B------:R-:W-:Y:S01]  /*689d0*/  ULDC UR46, c[0x0][0x22c] ;  /* 0x00008b00002e7ab9 */ /* 0x000fe20000000800 */
        /* <DEDUP_REMOVED lines=16> */
[----:B------:R-:W-:Y:S01]  /*68ae0*/  ULDC UR40, c[0x0][0x22c] ;  /* 0x00008b0000287ab9 */ /* 0x000fe20000000800 */
[----:B------:R-:W-:-:S03]  /*68af0*/  ULDC UR42, c[0x0][0x22c] ;  /* 0x00008b00002a7ab9 */ /* 0x000fc60000000800 */
        /* <DEDUP_REMOVED lines=12> */
[----:B-1----:R-:W-:Y:S01]  /*68bc0*/  VIADD R70, R152, 0x53 ;  /* 0x0000005398467836 */ /* 0x002fe20000000000 */
[----:B------:R-:W-:Y:S01]  /*68bd0*/  LOP3.LUT R18, R18, 0xffffffdf, RZ, 0xc0, !PT ;  /* 0xffffffdf12127812 */ /* 0x000fe200078ec0ff */
[----:B------:R1:W-:Y:S01]  /*68be0*/  STL [R1+0x1190], R72 ;  /* 0x0011904801007387 */ /* 0x0003e20000100800 */
        /* <DEDUP_REMOVED lines=10> */
[----:B------:R1:W-:Y:S01]  /*68c90*/  STL [R1+0x1194], R73 ;  /* 0x0011944901007387 */ /* 0x0003e20000100800 */
[----:B------:R-:W-:Y:S01]  /*68ca0*/  VIADD R75, R73, UR50 ;  /* 0x00000032494b7c36 */ /* 0x000fe20008000000 */
[----:B------:R-:W-:Y:S01]  /*68cb0*/  ULDC UR36, c[0x0][0x228] ;  /* 0x00008a0000247ab9 */ /* 0x000fe20000000800 */
[----:B------:R-:W-:-:S04]  /*68cc0*/  @P1 LOP3.LUT R18, R18, 0x8, RZ, 0xfc, !PT ;  /* 0x0000000812121812 */ /* 0x000fc800078efcff */
[----:B------:R-:W-:-:S04]  /*68cd0*/  LOP3.LUT R18, R18, 0xfffffffb, RZ, 0xc0, !PT ;  /* 0xfffffffb12127812 */ /* 0x000fc800078ec0ff */
[----:B------:R-:W-:Y:S02]  /*68ce0*/  @P0 LOP3.LUT R18, R18, 0x4, RZ, 0xfc, !PT ;  /* 0x0000000412120812 */ /* 0x000fe400078efcff */
[----:B------:R-:W-:-:S04]  /*68cf0*/  ISETP.GE.AND P0, PT, R67, UR11, PT ;  /* 0x0000000b43007c0c */ /* 0x000fc8000bf06270 */
[----:B------:R-:W-:Y:S01]  /*68d00*/  ISETP.LT.AND P1, PT, R155, UR33, !P0 ;  /* 0x000000219b007c0c */ /* 0x000fe2000c721270 */
[----:B-1----:R-:W-:Y:S01]  /*68d10*/  VIADD R73, R152, 0x50 ;  /* 0x0000005098497836 */ /* 0x002fe20000000000 */
[----:B------:R-:W-:Y:S01]  /*68d20*/  ISETP.LT.AND P3, PT, R158, UR10, !P0 ;  /* 0x0000000a9e007c0c */ /* 0x000fe2000c761270 */
[----:B------:R-:W-:Y:S01]  /*68d30*/  ULDC.64 UR10, c[0x0][0x228] ;  /* 0x00008a00000a7ab9 */ /* 0x000fe20000000a00 */
[----:B------:R-:W-:Y:S01]  /*68d40*/  ISETP.LT.AND P2, PT, R157, UR34, !P0 ;  /* 0x000000229d007c0c */ /* 0x000fe2000c741270 */
[----:B------:R1:W-:Y:S01]  /*68d50*/  STL [R1+0x1198], R75 ;  /* 0x0011984b01007387 */ /* 0x0003e20000100800 */
[----:B------:R-:W-:Y:S01]  /*68d60*/  ISETP.LT.AND P0, PT, R153, UR30, !P0 ;  /* 0x0000001e99007c0c */ /* 0x000fe2000c701270 */
[----:B------:R-:W-:Y:S01]  /*68d70*/  VIADD R76, R75, UR50 ;  /* 0x000000324b4c7c36 */ /* 0x000fe20008000000 */
[----:B------:R-:W-:Y:S01]  /*68d80*/  LOP3.LUT R18, R18, 0xfffffffd, RZ, 0xc0, !PT ;  /* 0xfffffffd12127812 */ /* 0x000fe200078ec0ff */
[----:B------:R-:W-:Y:S01]  /*68d90*/  ULDC UR33, c[0x0][0x228] ;  /* 0x00008a0000217ab9 */ /* 0x000fe20000000800 */
[----:B------:R-:W-:Y:S01]  /*68da0*/  ULDC UR30, c[0x0][0x228] ;  /* 0x00008a00001e7ab9 */ /* 0x000fe20000000800 */
[----:B------:R-:W-:-:S02]  /*68db0*/  ULDC UR34, c[0x0][0x22c] ;  /* 0x00008b0000227ab9 */ /* 0x000fc40000000800 */
[----:B------:R-:W-:-:S04]  /*68dc0*/  @P1 LOP3.LUT R17, R17, 0x80000000, RZ, 0xfc, !PT ;  /* 0x8000000011111812 */ /* 0x000fc800078efcff */
[----:B------:R-:W-:-:S04]  /*68dd0*/  LOP3.LUT R17, R17, 0xbfffffff, RZ, 0xc0, !PT ;  /* 0xbfffffff11117812 */ /* 0x000fc800078ec0ff */
[----:B------:R-:W-:Y:S02]  /*68de0*/  @P0 LOP3.LUT R17, R17, 0x40000000, RZ, 0xfc, !PT ;  /* 0x4000000011110812 */ /* 0x000fe400078efcff */
[----:B------:R-:W-:Y:S02]  /*68df0*/  ISETP.GE.AND P0, PT, R68, UR11, PT ;  /* 0x0000000b44007c0c */ /* 0x000fe4000bf06270 */
[----:B------:R-:W-:Y:S02]  /*68e00*/  @P3 LOP3.LUT R18, R18, 0x2, RZ, 0xfc, !PT ;  /* 0x0000000212123812 */ /* 0x000fe400078efcff */
[----:B------:R-:W-:Y:S01]  /*68e10*/  ISETP.LT.AND P3, PT, R158, UR10, !P0 ;  /* 0x0000000a9e007c0c */ /* 0x000fe2000c761270 */
[----:B------:R-:W-:Y:S01]  /*68e20*/  ULDC.64 UR10, c[0x0][0x228] ;  /* 0x00008a00000a7ab9 */ /* 0x000fe20000000a00 */
[----:B------:R-:W-:Y:S02]  /*68e30*/  LOP3.LUT R18, R18, 0xfffffffe, RZ, 0xc0, !PT ;  /* 0xfffffffe12127812 */ /* 0x000fe400078ec0ff */
[----:B------:R-:W-:-:S02]  /*68e40*/  LOP3.LUT R17, R17, 0xdfffffff, RZ, 0xc0, !PT ;  /* 0xdfffffff11117812 */ /* 0x000fc400078ec0ff */
[----:B------:R-:W-:Y:S02]  /*68e50*/  @P2 LOP3.LUT R18, R18, 0x1, RZ, 0xfc, !PT ;  /* 0x0000000112122812 */ /* 0x000fe400078efcff */
[----:B------:R-:W-:Y:S01]  /*68e60*/  ISETP.LT.AND P2, PT, R157, UR15, !P0 ;  /* 0x0000000f9d007c0c */ /* 0x000fe2000c741270 */
[----:B-1----:R-:W-:Y:S01]  /*68e70*/  VIADD R75, R152, 0x4e ;  /* 0x0000004e984b7836 */ /* 0x002fe20000000000 */
[----:B------:R-:W-:Y:S01]  /*68e80*/  ISETP.LT.AND P1, PT, R155, UR18, !P0 ;  /* 0x000000129b007c0c */ /* 0x000fe2000c721270 */
[----:B------:R1:W-:Y:S02]  /*68e90*/  STL [R1+0x119c], R76 ;  /* 0x00119c4c01007387 */ /* 0x0003e40000100800 */
        /* <DEDUP_REMOVED lines=17> */
[----:B------:R1:W-:Y:S01]  /*68fb0*/  STL [R1+0x11a0], R78 ;  /* 0x0011a04e01007387 */ /* 0x0003e20000100800 */
[----:B------:R-:W-:Y:S01]  /*68fc0*/  LOP3.LUT R17, R17, 0xfdffffff, RZ, 0xc0, !PT ;  /* 0xfdffffff11117812 */ /* 0x000fe200078ec0ff */
[----:B------:R-:W-:Y:S01]  /*68fd0*/  VIADD R79, R78, UR50 ;  /* 0x000000324e4f7c36 */ /* 0x000fe20008000000 */
[----:B------:R-:W-:Y:S01]  /*68fe0*/  ISETP.LT.AND P1, PT, R155, UR22, !P0 ;  /* 0x000000169b007c0c */ /* 0x000fe2000c721270 */
[----:B------:R-:W-:Y:S01]  /*68ff0*/  ULDC UR22, c[0x0][0x228] ;  /* 0x00008a0000167ab9 */ /* 0x000fe20000000800 */
[----:B------:R-:W-:-:S05]  /*69000*/  ULDC UR21, c[0x0][0x228] ;  /* 0x00008a0000157ab9 */ /* 0x000fca0000000800 */
        /* <DEDUP_REMOVED lines=37> */
[----:B------:R1:W-:Y:S06]  /*69260*/  STL [R1+0x11a8], R81 ;  /* 0x0011a85101007387 */ /* 0x0003ec0000100800 */
        /* <DEDUP_REMOVED lines=66> */
[----:B------:R-:W-:Y:S02]  /*69690*/  ISETP.LT.AND P2, PT, R157, UR35, !P0 ;  /* 0x000000239d007c0c */ /* 0x000fe4000c741270 */
        /* <DEDUP_REMOVED lines=12> */
[----:B------:R-:W-:Y:S02]  /*69760*/  ISETP.LT.AND P2, PT, R157, UR33, !P0 ;  /* 0x000000219d007c0c */ /* 0x000fe4000c741270 */
        /* <DEDUP_REMOVED lines=143> */
[----:B------:R-:W-:Y:S02]  /*6a060*/  ISETP.LT.AND P2, PT, R157, UR15, !P0 ;  /* 0x0000000f9d007c0c */ /* 0x000fe4000c741270 */
[----:B-1----:R-:W-:Y:S01]  /*6a070*/  IADD3 R87, R152, 0x42, RZ ;  /* 0x0000004298577810 */ /* 0x002fe20007ffe0ff */
[----:B------:R1:W-:Y:S01]  /*6a080*/  STL [R1+0x11c0], R88 ;  /* 0x0011c05801007387 */ /* 0x0003e20000100800 */
[----:B------:R-:W-:Y:S01]  /*6a090*/  ISETP.LT.AND P1, PT, R155, UR20, !P0 ;  /* 0x000000149b007c0c */ /* 0x000fe2000c721270 */
[----:B------:R-:W-:Y:S01]  /*6a0a0*/  VIADD R90, R88, UR50 ;  /* 0x00000032585a7c36 */ /* 0x000fe20008000000 */
[----:B------:R-:W-:Y:S01]  /*6a0b0*/  @P3 LOP3.LUT R15, R15, 0x20000000, RZ, 0xfc, !PT ;  /* 0x200000000f0f3812 */ /* 0x000fe200078efcff */
[----:B------:R-:W-:Y:S01]  /*6a0c0*/  ULDC UR15, c[0x0][0x228] ;  /* 0x00008a00000f7ab9 */ /* 0x000fe20000000800 */
        /* <DEDUP_REMOVED lines=126> */
[----:B------:R-:W-:Y:S01]  /*6a8b0*/  ULDC UR16, c[0x0][0x228] ;  /* 0x00008a0000107ab9 */ /* 0x000fe20000000800 */
[----:B------:R-:W-:Y:S01]  /*6a8c0*/  LOP3.LUT R15, R15, 0xfffffffd, RZ, 0xc0, !PT ;  /* 0xfffffffd0f0f7812 */ /* 0x000fe200078ec0ff */
[----:B------:R-:W-:Y:S01]  /*6a8d0*/  ULDC UR12, c[0x0][0x228] ;  /* 0x00008a00000c7ab9 */ /* 0x000fe20000000800 */
[----:B------:R-:W-:Y:S01]  /*6a8e0*/  IADD3 R96, R94, UR50, RZ ;  /* 0x000000325e607c10 */ /* 0x000fe2000fffe0ff */
        /* <DEDUP_REMOVED lines=14> */
[----:B------:R-:W-:Y:S02]  /*6a9d0*/  ULDC UR19, c[0x0][0x228] ;  /* 0x00008a0000137ab9 */ /* 0x000fe40000000800 */
[----:B------:R-:W-:Y:S01]  /*6a9e0*/  @P3 LOP3.LUT R14, R14, 0x20000000, RZ, 0xfc, !PT ;  /* 0x200000000e0e3812 */ /* 0x000fe200078efcff */
[----:B------:R1:W-:Y:S01]  /*6a9f0*/  STL [R1+0x11d4], R96 ;  /* 0x0011d46001007387 */ /* 0x0003e20000100800 */
[----:B------:R-:W-:Y:S01]  /*6aa00*/  VIADD R97, R96, UR50 ;  /* 0x0000003260617c36 */ /* 0x000fe20008000000 */
[----:B------:R-:W-:Y:S01]  /*6aa10*/  ULDC UR18, c[0x0][0x22c] ;  /* 0x00008b0000127ab9 */ /* 0x000fe20000000800 */
        /* <DEDUP_REMOVED lines=106> */
[----:B------:R-:W-:Y:S01]  /*6b0c0*/  ULDC UR12, c[0x0][0x22c] ;  /* 0x00008b00000c7ab9 */ /* 0x000fe20000000800 */
        /* <DEDUP_REMOVED lines=36> */
[----:B------:R-:W-:-:S03]  /*6b310*/  ULDC UR15, c[0x0][0x228] ;  /* 0x00008a00000f7ab9 */ /* 0x000fc60000000800 */
[----:B------:R-:W-:-:S04]  /*6b320*/  LOP3.LUT R13, R13, 0xefffffff, RZ, 0xc0, !PT ;  /* 0xefffffff0d0d7812 */ /* 0x000fc800078ec0ff */
[----:B------:R-:W-:Y:S02]  /*6b330*/  @P2 LOP3.LUT R13, R13, 0x10000000, RZ, 0xfc, !PT ;  /* 0x100000000d0d2812 */ /* 0x000fe400078efcff */
[----:B------:R-:W-:Y:S01]  /*6b340*/  ISETP.LT.AND P0, PT, R153, UR17, !P0 ;  /* 0x0000001199007c0c */ /* 0x000fe2000c701270 */
[----:B-1----:R-:W-:Y:S01]  /*6b350*/  VIADD R184, R184, UR50 ;  /* 0x00000032b8b87c36 */ /* 0x002fe20008000000 */
        /* <DEDUP_REMOVED lines=11> */
[----:B------:R-:W-:Y:S01]  /*6b410*/  ULDC UR10, c[0x0][0x228] ;  /* 0x00008a00000a7ab9 */ /* 0x000fe20000000800 */
[----:B------:R-:W-:Y:S01]  /*6b420*/  ISETP.LT.AND P1, PT, R155, UR15, !P0 ;  /* 0x0000000f9b007c0c */ /* 0x000fe2000c721270 */
[----:B------:R-:W-:-:S06]  /*6b430*/  ULDC UR15, c[0x0][0x228] ;  /* 0x00008a00000f7ab9 */ /* 0x000fcc0000000800 */
[----:B------:R-:W-:Y:S02]  /*6b440*/  @P3 LOP3.LUT R13, R13, 0x2000000, RZ, 0xfc, !PT ;  /* 0x020000000d0d3812 */ /* 0x000fe400078efcff */
[----:B-1----:R-:W-:Y:S02]  /*6b450*/  IADD3 R184, R184, UR50, RZ ;  /* 0x00000032b8b87c10 */ /* 0x002fe4000fffe0ff */
[----:B------:R-:W-:-:S04]  /*6b460*/  LOP3.LUT R13, R13, 0xfeffffff, RZ, 0xc0, !PT ;  /* 0xfeffffff0d0d7812 */ /* 0x000fc800078ec0ff */
[----:B------:R-:W-:Y:S01]  /*6b470*/  @P2 LOP3.LUT R13, R13, 0x1000000, RZ, 0xfc, !PT ;  /* 0x010000000d0d2812 */ /* 0x000fe200078efcff */
[----:B------:R1:W-:Y:S01]  /*6b480*/  STL [R1+0x11ec], R184 ;  /* 0x0011ecb801007387 */ /* 0x0003e20000100800 */
[----:B------:R-:W-:Y:S01]  /*6b490*/  ISETP.LT.AND P0, PT, R153, UR17, !P0 ;  /* 0x0000001199007c0c */ /* 0x000fe2000c701270 */
[----:B------:R-:W-:Y:S01]  /*6b4a0*/  ULDC UR17, c[0x0][0x228] ;  /* 0x00008a0000117ab9 */ /* 0x000fe20000000800 */
[----:B------:R-:W-:Y:S01]  /*6b4b0*/  LOP3.LUT R13, R13, 0xff7fffff, RZ, 0xc0, !PT ;  /* 0xff7fffff0d0d7812 */ /* 0x000fe200078ec0ff */
[----:B-1----:R-:W-:-:S03]  /*6b4c0*/  VIADD R184, R184, UR50 ;  /* 0x00000032b8b87c36 */ /* 0x002fc60008000000 */
[----:B------:R-:W-:Y:S02]  /*6b4d0*/  @P1 LOP3.LUT R13, R13, 0x800000, RZ, 0xfc, !PT ;  /* 0x008000000d0d1812 */ /* 0x000fe400078efcff */
[----:B------:R1:W-:Y:S02]  /*6b4e0*/  STL [R1+0x11f0], R184 ;  /* 0x0011f0b801007387 */ /* 0x0003e40000100800 */
[----:B------:R-:W-:Y:S01]  /*6b4f0*/  LOP3.LUT R13, R13, 0xffbfffff, RZ, 0xc0, !PT ;  /* 0xffbfffff0d0d7812 */ /* 0x000fe200078ec0ff */
[----:B-1----:R-:W-:-:S03]  /*6b500*/  VIADD R184, R184, UR50 ;  /* 0x00000032b8b87c36 */ /* 0x002fc60008000000 */
[----:B------:R-:W-:Y:S02]  /*6b510*/  @P0 LOP3.LUT R13, R13, 0x400000, RZ, 0xfc, !PT ;  /* 0x004000000d0d0812 */ /* 0x000fe400078efcff */
[----:B------:R1:W-:Y:S01]  /*6b520*/  STL [R1+0x11f4], R184 ;  /* 0x0011f4b801007387 */ /* 0x0003e20000100800 */
[----:B------:R-:W-:Y:S02]  /*6b530*/  ISETP.GE.AND P0, PT, R102, UR14, PT ;  /* 0x0000000e66007c0c */ /* 0x000fe4000bf06270 */
[----:B-1----:R-:W-:Y:S02]  /*6b540*/  IADD3 R184, R184, UR50, RZ ;  /* 0x00000032b8b87c10 */ /* 0x002fe4000fffe0ff */
[----:B------:R-:W-:Y:S01]  /*6b550*/  ISETP.LT.AND P3, PT, R158, UR12, !P0 ;  /* 0x0000000c9e007c0c */ /* 0x000fe2000c761270 */
[----:B------:R-:W-:Y:S02]  /*6b560*/  ULDC UR12, c[0x0][0x228] ;  /* 0x00008a00000c7ab9 */ /* 0x000fe40000000800 */
[----:B------:R1:W-:Y:S01]  /*6b570*/  STL [R1+0x11f8], R184 ;  /* 0x0011f8b801007387 */ /* 0x0003e20000100800 */
[----:B------:R-:W-:Y:S01]  /*6b580*/  ISETP.LT.AND P2, PT, R157, UR10, !P0 ;  /* 0x0000000a9d007c0c */ /* 0x000fe2000c741270 */
[----:B------:R-:W-:Y:S01]  /*6b590*/  ULDC UR10, c[0x0][0x228] ;  /* 0x00008a00000a7ab9 */ /* 0x000fe20000000800 */
[----:B-1----:R-:W-:Y:S01]  /*6b5a0*/  VIADD R184, R184, UR50 ;  /* 0x00000032b8b87c36 */ /* 0x002fe20008000000 */
[----:B------:R-:W-:-:S04]  /*6b5b0*/  LOP3.LUT R13, R13, 0xffdfffff, RZ, 0xc0, !PT ;  /* 0xffdfffff0d0d7812 */ /* 0x000fc800078ec0ff */
[----:B------:R1:W-:Y:S02]  /*6b5c0*/  STL [R1+0x11fc], R184 ;  /* 0x0011fcb801007387 */ /* 0x0003e40000100800 */
[----:B------:R-:W-:Y:S01]  /*6b5d0*/  @P3 LOP3.LUT R13, R13, 0x200000, RZ, 0xfc, !PT ;  /* 0x002000000d0d3812 */ /* 0x000fe200078efcff */
[----:B-1----:R-:W-:-:S05]  /*6b5e0*/  VIADD R184, R184, UR50 ;  /* 0x00000032b8b87c36 */ /* 0x002fca0008000000 */
[----:B------:R1:W-:Y:S01]  /*6b5f0*/  STL [R1+0x1200], R184 ;  /* 0x001200b801007387 */ /* 0x0003e20000100800 */
[----:B------:R-:W-:Y:S01]  /*6b600*/  ISETP.LT.AND P1, PT, R155, UR15, !P0 ;  /* 0x0000000f9b007c0c */ /* 0x000fe2000c721270 */
[----:B------:R-:W-:Y:S01]  /*6b610*/  ULDC.64 UR14, c[0x0][0x228] ;  /* 0x00008a00000e7ab9 */ /* 0x000fe20000000a00 */
[----:B------:R-:W-:Y:S02]  /*6b620*/  LOP3.LUT R13, R13, 0xffefffff, RZ, 0xc0, !PT ;  /* 0xffefffff0d0d7812 */ /* 0x000fe400078ec0ff */
[----:B-1----:R-:W-:-:S05]  /*6b630*/  IADD3 R184, R184, UR50, RZ ;  /* 0x00000032b8b87c10 */ /* 0x002fca000fffe0ff */
[----:B------:R1:W-:Y:S01]  /*6b640*/  STL [R1+0x1204], R184 ;  /* 0x001204b801007387 */ /* 0x0003e20000100800 */
[----:B------:R-:W-:Y:S02]  /*6b650*/  @P2 LOP3.LUT R13, R13, 0x100000, RZ, 0xfc, !PT ;  /* 0x001000000d0d2812 */ /* 0x000fe400078efcff */
[----:B------:R-:W-:Y:S01]  /*6b660*/  ISETP.LT.AND P0, PT, R153, UR17, !P0 ;  /* 0x0000001199007c0c */ /* 0x000fe2000c701270 */
[----:B------:R-:W-:Y:S01]  /*6b670*/  ULDC UR17, c[0x0][0x228] ;  /* 0x00008a0000117ab9 */ /* 0x000fe20000000800 */
[----:B-1----:R-:W-:Y:S01]  /*6b680*/  VIADD R184, R184, UR50 ;  /* 0x00000032b8b87c36 */ /* 0x002fe20008000000 */
[----:B------:R-:W-:-:S04]  /*6b690*/  LOP3.LUT R13, R13, 0xfff7ffff, RZ, 0xc0, !PT ;  /* 0xfff7ffff0d0d7812 */ /* 0x000fc800078ec0ff */
[----:B------:R1:W-:Y:S01]  /*6b6a0*/  STL [R1+0x1208], R184 ;  /* 0x001208b801007387 */ /* 0x0003e20000100800 */
[----:B------:R-:W-:Y:S01]  /*6b6b0*/  @P1 LOP3.LUT R13, R13, 0x80000, RZ, 0xfc, !PT ;  /* 0x000800000d0d1812 */ /* 0x000fe200078efcff */
[----:B-1----:R-:W-:-:S03]  /*6b6c0*/  VIADD R184, R184, UR50 ;  /* 0x00000032b8b87c36 */ /* 0x002fc60008000000 */
[----:B------:R-:W-:Y:S02]  /*6b6d0*/  LOP3.LUT R13, R13, 0xfffbffff, RZ, 0xc0, !PT ;  /* 0xfffbffff0d0d7812 */ /* 0x000fe400078ec0ff */
[----:B------:R1:W-:Y:S02]  /*6b6e0*/  STL [R1+0x120c], R184 ;  /* 0x00120cb801007387 */ /* 0x0003e40000100800 */
[----:B------:R-:W-:Y:S02]  /*6b6f0*/  @P0 LOP3.LUT R13, R13, 0x40000, RZ, 0xfc, !PT ;  /* 0x000400000d0d0812 */ /* 0x000fe400078efcff */
[----:B-1----:R-:W-:Y:S02]  /*6b700*/  IADD3 R184, R184, UR50, RZ ;  /* 0x00000032b8b87c10 */ /* 0x002fe4000fffe0ff */
[----:B------:R-:W-:-:S03]  /*6b710*/  ISETP.GE.AND P0, PT, R103, UR16, PT ;  /* 0x0000001067007c0c */ /* 0x000fc6000bf06270 */
[----:B------:R1:W-:Y:S01]  /*6b720*/  STL [R1+0x1210], R184 ;  /* 0x001210b801007387 */ /* 0x0003e20000100800 */
[----:B------:R-:W-:Y:S01]  /*6b730*/  ISETP.LT.AND P3, PT, R158, UR14, !P0 ;  /* 0x0000000e9e007c0c */ /* 0x000fe2000c761270 */
[----:B------:R-:W-:Y:S01]  /*6b740*/  ULDC UR14, c[0x0][0x228] ;  /* 0x00008a00000e7ab9 */ /* 0x000fe20000000800 */
[----:B-1----:R-:W-:-:S05]  /*6b750*/  VIADD R184, R184, UR50 ;  /* 0x00000032b8b87c36 */ /* 0x002fca0008000000 */
[----:B------:R1:W-:Y:S01]  /*6b760*/  STL [R1+0x1214], R184 ;  /* 0x001214b801007387 */ /* 0x0003e20000100800 */
[----:B------:R-:W-:Y:S01]  /*6b770*/  ISETP.LT.AND P2, PT, R157, UR10, !P0 ;  /* 0x0000000a9d007c0c */ /* 0x000fe2000c741270 */
[----:B------:R-:W-:Y:S01]  /*6b780*/  ULDC UR10, c[0x0][0x228] ;  /* 0x00008a00000a7ab9 */ /* 0x000fe20000000800 */
[----:B-1----:R-:W-:Y:S01]  /*6b790*/  VIADD R184, R184, UR50 ;  /* 0x00000032b8b87c36 */ /* 0x002fe20008000000 */
[----:B------:R-:W-:-:S04]  /*6b7a0*/  LOP3.LUT R13, R13, 0xfffdffff, RZ, 0xc0, !PT ;  /* 0xfffdffff0d0d7812 */ /* 0x000fc800078ec0ff */
[----:B------:R-:W-:Y:S01]  /*6b7b0*/  IADD3 R239, R184, UR50, RZ ;  /* 0x00000032b8ef7c10 */ /* 0x000fe2000fffe0ff */
[----:B------:R-:W-:Y:S01]  /*6b7c0*/  STL [R1+0x1218], R184 ;  /* 0x001218b801007387 */ /* 0x000fe20000100800 */
[----:B------:R-:W-:-:S03]  /*6b7d0*/  @P3 LOP3.LUT R13, R13, 0x20000, RZ, 0xfc, !PT ;  /* 0x000200000d0d3812 */ /* 0x000fc600078efcff */
[----:B------:R1:W-:Y:S01]  /*6b7e0*/  STL [R1+0x121c], R239 ;  /* 0x00121cef01007387 */ /* 0x0003e20000100800 */
[----:B------:R-:W-:Y:S01]  /*6b7f0*/  ISETP.LT.AND P1, PT, R155, UR12, !P0 ;  /* 0x0000000c9b007c0c */ /* 0x000fe2000c721270 */
[----:B------:R-:W-:Y:S01]  /*6b800*/  ULDC UR12, c[0x0][0x228] ;  /* 0x00008a00000c7ab9 */ /* 0x000fe20000000800 */
[----:B------:R-:W-:Y:S01]  /*6b810*/  LOP3.LUT R13, R13, 0xfffeffff, RZ, 0xc0, !PT ;  /* 0xfffeffff0d0d7812 */ /* 0x000fe200078ec0ff */
[----:B-1----:R-:W-:-:S05]  /*6b820*/  VIADD R239, R239, UR50 ;  /* 0x00000032efef7c36 */ /* 0x002fca0008000000 */
[----:B------:R1:W-:Y:S01]  /*6b830*/  STL [R1+0x1220], R239 ;  /* 0x001220ef01007387 */ /* 0x0003e20000100800 */
[----:B------:R-:W-:Y:S02]  /*6b840*/  @P2 LOP3.LUT R13, R13, 0x10000, RZ, 0xfc, !PT ;  /* 0x000100000d0d2812 */ /* 0x000fe400078efcff */
[----:B------:R-:W-:Y:S01]  /*6b850*/  ISETP.LT.AND P0, PT, R153, UR17, !P0 ;  /* 0x0000001199007c0c */ /* 0x000fe2000c701270 */
[----:B------:R-:W-:Y:S01]  /*6b860*/  ULDC.64 UR16, c[0x0][0x228] ;  /* 0x00008a0000107ab9 */ /* 0x000fe20000000a00 */
[----:B-1----:R-:W-:Y:S01]  /*6b870*/  VIADD R239, R239, UR50 ;  /* 0x00000032efef7c36 */ /* 0x002fe20008000000 */
[----:B------:R-:W-:-:S04]  /*6b880*/  LOP3.LUT R13, R13, 0xffff7fff, RZ, 0xc0, !PT ;  /* 0xffff7fff0d0d7812 */ /* 0x000fc800078ec0ff */
[----:B------:R1:W-:Y:S01]  /*6b890*/  STL [R1+0x1224], R239 ;  /* 0x001224ef01007387 */ /* 0x0003e20000100800 */
[----:B------:R-:W-:Y:S01]  /*6b8a0*/  @P1 LOP3.LUT R13, R13, 0x8000, RZ, 0xfc, !PT ;  /* 0x000080000d0d1812 */ /* 0x000fe200078efcff */
[----:B-1----:R-:W-:-:S05]  /*6b8b0*/  VIADD R239, R239, UR50 ;  /* 0x00000032efef7c36 */ /* 0x002fca0008000000 */
[----:B------:R1:W-:Y:S01]  /*6b8c0*/  STL [R1+0x1228], R239 ;  /* 0x001228ef01007387 */ /* 0x0003e20000100800 */
[----:B------:R-:W-:Y:S01]  /*6b8d0*/  LOP3.LUT R13, R13, 0xffffbfff, RZ, 0xc0, !PT ;  /* 0xffffbfff0d0d7812 */ /* 0x000fe200078ec0ff */
[----:B-1----:R-:W-:-:S03]  /*6b8e0*/  VIADD R239, R239, UR50 ;  /* 0x00000032efef7c36 */ /* 0x002fc60008000000 */
[----:B------:R-:W-:Y:S02]  /*6b8f0*/  @P0 LOP3.LUT R13, R13, 0x4000, RZ, 0xfc, !PT ;  /* 0x000040000d0d0812 */ /* 0x000fe400078efcff */
[----:B------:R1:W-:Y:S01]  /*6b900*/  STL [R1+0x122c], R239 ;  /* 0x00122cef01007387 */ /* 0x0003e20000100800 */
[----:B------:R-:W-:Y:S01]  /*6b910*/  ISETP.GE.AND P0, PT, R104, UR18, PT ;  /* 0x0000001268007c0c */ /* 0x000fe2000bf06270 */
[----:B------:R-:W-:Y:S01]  /*6b920*/  ULDC.64 UR18, c[0x0][0x228] ;  /* 0x00008a0000127ab9 */ /* 0x000fe20000000a00 */
[----:B-1----:R-:W-:Y:S02]  /*6b930*/  IADD3 R239, R239, UR50, RZ ;  /* 0x00000032efef7c10 */ /* 0x002fe4000fffe0ff */
[----:B------:R-:W-:Y:S01]  /*6b940*/  ISETP.LT.AND P3, PT, R158, UR16, !P0 ;  /* 0x000000109e007c0c */ /* 0x000fe2000c761270 */
[----:B------:R-:W-:Y:S02]  /*6b950*/  ULDC UR16, c[0x0][0x22c] ;  /* 0x00008b0000107ab9 */ /* 0x000fe40000000800 */
[----:B------:R1:W-:Y:S01]  /*6b960*/  STL [R1+0x1230], R239 ;  /* 0x001230ef01007387 */ /* 0x0003e20000100800 */
[----:B------:R-:W-:Y:S01]  /*6b970*/  ISETP.LT.AND P2, PT, R157, UR10, !P0 ;  /* 0x0000000a9d007c0c */ /* 0x000fe2000c741270 */
[----:B------:R-:W-:Y:S01]  /*6b980*/  ULDC UR10, c[0x0][0x228] ;  /* 0x00008a00000a7ab9 */ /* 0x000fe20000000800 */
[----:B-1----:R-:W-:-:S05]  /*6b990*/  VIADD R239, R239, UR50 ;  /* 0x00000032efef7c36 */ /* 0x002fca0008000000 */
[----:B------:R1:W-:Y:S01]  /*6b9a0*/  STL [R1+0x1234], R239 ;  /* 0x001234ef01007387 */ /* 0x0003e20000100800 */
[----:B------:R-:W-:Y:S01]  /*6b9b0*/  LOP3.LUT R13, R13, 0xffffdfff, RZ, 0xc0, !PT ;  /* 0xffffdfff0d0d7812 */ /* 0x000fe200078ec0ff */
[----:B-1----:R-:W-:-:S03]  /*6b9c0*/  VIADD R239, R239, UR50 ;  /* 0x00000032efef7c36 */ /* 0x002fc60008000000 */
[----:B------:R-:W-:Y:S02]  /*6b9d0*/  @P3 LOP3.LUT R13, R13, 0x2000, RZ, 0xfc, !PT ;  /* 0x000020000d0d3812 */ /* 0x000fe400078efcff */
        /* <DEDUP_REMOVED lines=13> */
[----:B-1----:R-:W-:-:S05]  /*6bab0*/  VIADD R239, R239, UR50 ;  /* 0x00000032efef7c36 */ /* 0x002fca0008000000 */
[----:B------:R1:W-:Y:S01]  /*6bac0*/  STL [R1+0x1244], R239 ;  /* 0x001244ef01007387 */ /* 0x0003e20000100800 */
[----:B------:R-:W-:Y:S02]  /*6bad0*/  LOP3.LUT R13, R13, 0xfffffbff, RZ, 0xc0, !PT ;  /* 0xfffffbff0d0d7812 */ /* 0x000fe400078ec0ff */
[----:B-1----:R-:W-:Y:S02]  /*6bae0*/  IADD3 R239, R239, UR50, RZ ;  /* 0x00000032efef7c10 */ /* 0x002fe4000fffe0ff */
[----:B------:R-:W-:-:S03]  /*6baf0*/  @P0 LOP3.LUT R13, R13, 0x400, RZ, 0xfc, !PT ;  /* 0x000004000d0d0812 */ /* 0x000fc600078efcff */
[----:B------:R1:W-:Y:S01]  /*6bb00*/  STL [R1+0x1248], R239 ;  /* 0x001248ef01007387 */ /* 0x0003e20000100800 */
[----:B------:R-:W-:Y:S01]  /*6bb10*/  ISETP.GE.AND P0, PT, R105, UR20, PT ;  /* 0x0000001469007c0c */ /* 0x000fe2000bf06270 */
[----:B------:R-:W-:Y:S01]  /*6bb20*/  ULDC.64 UR20, c[0x0][0x228] ;  /* 0x00008a0000147ab9 */ /* 0x000fe20000000a00 */
[----:B-1----:R-:W-:Y:S02]  /*6bb30*/  VIADD R239, R239, UR50 ;  /* 0x00000032efef7c36 */ /* 0x002fe40008000000 */
        /* <DEDUP_REMOVED lines=22> */
[----:B------:R-:W-:Y:S02]  /*6bca0*/  @P1 LOP3.LUT R13, R13, 0x80, RZ, 0xfc, !PT ;  /* 0x000000800d0d1812 */ /* 0x000fe400078efcff */
[----:B-1----:R-:W-:-:S05]  /*6bcb0*/  IADD3 R239, R239, UR50, RZ ;  /* 0x00000032efef7c10 */ /* 0x002fca000fffe0ff */
[----:B------:R1:W-:Y:S01]  /*6bcc0*/  STL [R1+0x1260], R239 ;  /* 0x001260ef01007387 */ /* 0x0003e20000100800 */
[----:B------:R-:W-:Y:S01]  /*6bcd0*/  LOP3.LUT R13, R13, 0xffffffbf, RZ, 0xc0, !PT ;  /* 0xffffffbf0d0d7812 */ /* 0x000fe200078ec0ff */
[----:B-1----:R-:W-:-:S03]  /*6bce0*/  VIADD R239, R239, UR50 ;  /* 0x00000032efef7c36 */ /* 0x002fc60008000000 */
[----:B------:R-:W-:Y:S02]  /*6bcf0*/  @P0 LOP3.LUT R13, R13, 0x40, RZ, 0xfc, !PT ;  /* 0x000000400d0d0812 */ /* 0x000fe400078efcff */
        /* <DEDUP_REMOVED lines=23> */
[----:B-1----:R-:W-:Y:S02]  /*6be70*/  IADD3 R239, R239, UR50, RZ ;  /* 0x00000032efef7c10 */ /* 0x002fe4000fffe0ff */
[----:B------:R-:W-:-:S03]  /*6be80*/  LOP3.LUT R13, R13, 0xfffffff7, RZ, 0xc0, !PT ;  /* 0xfffffff70d0d7812 */ /* 0x000fc600078ec0ff */
[----:B------:R1:W-:Y:S01]  /*6be90*/  STL [R1+0x1278], R239 ;  /* 0x001278ef01007387 */ /* 0x0003e20000100800 */
[----:B------:R-:W-:Y:S01]  /*6bea0*/  @P1 LOP3.LUT R13, R13, 0x8, RZ, 0xfc, !PT ;  /* 0x000000080d0d1812 */ /* 0x000fe200078efcff */
[----:B-1----:R-:W-:-:S04]  /*6beb0*/  VIADD R239, R239, UR50 ;  /* 0x00000032efef7c36 */ /* 0x002fc80008000000 */
[----:B------:R-:W-:Y:S01]  /*6bec0*/  VIADD R26, R239, UR50 ;  /* 0x00000032ef1a7c36 */ /* 0x000fe20008000000 */
[----:B------:R-:W-:Y:S01]  /*6bed0*/  STL [R1+0x127c], R239 ;  /* 0x00127cef01007387 */ /* 0x000fe20000100800 */
[----:B------:R-:W-:-:S03]  /*6bee0*/  LOP3.LUT R13, R13, 0xfffffffb, RZ, 0xc0, !PT ;  /* 0xfffffffb0d0d7812 */ /* 0x000fc600078ec0ff */
[----:B------:R1:W-:Y:S01]  /*6bef0*/  STL [R1+0x1280], R26 ;  /* 0x0012801a01007387 */ /* 0x0003e20000100800 */
[----:B------:R-:W-:Y:S02]  /*6bf00*/  @P0 LOP3.LUT R13, R13, 0x4, RZ, 0xfc, !PT ;  /* 0x000000040d0d0812 */ /* 0x000fe400078efcff */
[----:B------:R-:W-:Y:S01]  /*6bf10*/  ISETP.GE.AND P0, PT, R107, UR24, PT ;  /* 0x000000186b007c0c */ /* 0x000fe2000bf06270 */
[----:B------:R-:W-:Y:S01]  /*6bf20*/  ULDC.64 UR24, c[0x0][0x228] ;  /* 0x00008a0000187ab9 */ /* 0x000fe20000000a00 */
[----:B-1----:R-:W-:Y:S02]  /*6bf30*/  VIADD R26, R26, UR50 ;  /* 0x000000321a1a7c36 */ /* 0x002fe40008000000 */
[----:B------:R-:W-:Y:S01]  /*6bf40*/  ISETP.LT.AND P1, PT, R155, UR12, !P0 ;  /* 0x0000000c9b007c0c */ /* 0x000fe2000c721270 */
[----:B------:R-:W-:Y:S02]  /*6bf50*/  ULDC UR12, c[0x0][0x228] ;  /* 0x00008a00000c7ab9 */ /* 0x000fe40000000800 */
[----:B------:R1:W-:Y:S02]  /*6bf60*/  STL [R1+0x1284], R26 ;  /* 0x0012841a01007387 */ /* 0x0003e40000100800 */
[----:B-1----:R-:W-:-:S05]  /*6bf70*/  VIADD R26, R26, UR50 ;  /* 0x000000321a1a7c36 */ /* 0x002fca0008000000 */
[----:B------:R1:W-:Y:S01]  /*6bf80*/  STL [R1+0x1288], R26 ;  /* 0x0012881a01007387 */ /* 0x0003e20000100800 */
[----:B------:R-:W-:Y:S01]  /*6bf90*/  ISETP.LT.AND P3, PT, R158, UR22, !P0 ;  /* 0x000000169e007c0c */ /* 0x000fe2000c761270 */
[----:B------:R-:W-:Y:S01]  /*6bfa0*/  ULDC UR22, c[0x0][0x22c] ;  /* 0x00008b0000167ab9 */ /* 0x000fe20000000800 */
[----:B------:R-:W-:Y:S01]  /*6bfb0*/  ISETP.LT.AND P2, PT, R157, UR10, !P0 ;  /* 0x0000000a9d007c0c */ /* 0x000fe2000c741270 */
[----:B------:R-:W-:Y:S01]  /*6bfc0*/  ULDC UR10, c[0x0][0x228] ;  /* 0x00008a00000a7ab9 */ /* 0x000fe20000000800 */
[----:B------:R-:W-:Y:S01]  /*6bfd0*/  ISETP.LT.AND P0, PT, R153, UR14, !P0 ;  /* 0x0000000e99007c0c */ /* 0x000fe2000c701270 */
[----:B------:R-:W-:Y:S01]  /*6bfe0*/  ULDC UR14, c[0x0][0x228] ;  /* 0x00008a00000e7ab9 */ /* 0x000fe20000000800 */
[----:B-1----:R-:W-:-:S05]  /*6bff0*/  VIADD R26, R26, UR50 ;  /* 0x000000321a1a7c36 */ /* 0x002fca0008000000 */
[----:B------:R1:W-:Y:S01]  /*6c000*/  STL [R1+0x128c], R26 ;  /* 0x00128c1a01007387 */ /* 0x0003e20000100800 */
[----:B------:R-:W-:Y:S02]  /*6c010*/  @P1 LOP3.LUT R12, R12, 0x80000000, RZ, 0xfc, !PT ;  /* 0x800000000c0c1812 */ /* 0x000fe400078efcff */
[----:B-1----:R-:W-:Y:S02]  /*6c020*/  IADD3 R26, R26, UR50, RZ ;  /* 0x000000321a1a7c10 */ /* 0x002fe4000fffe0ff */
[----:B------:R-:W-:-:S03]  /*6c030*/  LOP3.LUT R12, R12, 0xbfffffff, RZ, 0xc0, !PT ;  /* 0xbfffffff0c0c7812 */ /* 0x000fc600078ec0ff */
[----:B------:R1:W-:Y:S01]  /*6c040*/  STL [R1+0x1290], R26 ;  /* 0x0012901a01007387 */ /* 0x0003e20000100800 */
[----:B------:R-:W-:Y:S02]  /*6c050*/  LOP3.LUT R13, R13, 0xfffffffd, RZ, 0xc0, !PT ;  /* 0xfffffffd0d0d7812 */ /* 0x000fe400078ec0ff */
[----:B------:R-:W-:Y:S01]  /*6c060*/  @P0 LOP3.LUT R12, R12, 0x40000000, RZ, 0xfc, !PT ;  /* 0x400000000c0c0812 */ /* 0x000fe200078efcff */
[----:B-1----:R-:W-:Y:S01]  /*6c070*/  VIADD R26, R26, UR50 ;  /* 0x000000321a1a7c36 */ /* 0x002fe20008000000 */
[----:B------:R-:W-:Y:S01]  /*6c080*/  ISETP.GE.AND P0, PT, R108, UR26, PT ;  /* 0x0000001a6c007c0c */ /* 0x000fe2000bf06270 */
[----:B------:R-:W-:-:S03]  /*6c090*/  ULDC.64 UR26, c[0x0][0x228] ;  /* 0x00008a00001a7ab9 */ /* 0x000fc60000000a00 */
        /* <DEDUP_REMOVED lines=14> */
[----:B-1----:R-:W-:Y:S01]  /*6c180*/  VIADD R26, R26, UR50 ;  /* 0x000000321a1a7c36 */ /* 0x002fe20008000000 */
[----:B------:R-:W-:Y:S01]  /*6c190*/  ISETP.LT.AND P1, PT, R155, UR12, !P0 ;  /* 0x0000000c9b007c0c */ /* 0x000fe2000c721270 */
[----:B------:R-:W-:-:S03]  /*6c1a0*/  ULDC UR12, c[0x0][0x228] ;  /* 0x00008a00000c7ab9 */ /* 0x000fc60000000800 */
[----:B------:R1:W-:Y:S01]  /*6c1b0*/  STL [R1+0x12a0], R26 ;  /* 0x0012a01a01007387 */ /* 0x0003e20000100800 */
[----:B------:R-:W-:Y:S01]  /*6c1c0*/  LOP3.LUT R12, R12, 0xefffffff, RZ, 0xc0, !PT ;  /* 0xefffffff0c0c7812 */ /* 0x000fe200078ec0ff */
[----:B-1----:R-:W-:-:S03]  /*6c1d0*/  VIADD R26, R26, UR50 ;  /* 0x000000321a1a7c36 */ /* 0x002fc60008000000 */
[----:B------:R-:W-:Y:S02]  /*6c1e0*/  @P2 LOP3.LUT R12, R12, 0x10000000, RZ, 0xfc, !PT ;  /* 0x100000000c0c2812 */ /* 0x000fe400078efcff */
[----:B------:R1:W-:Y:S01]  /*6c1f0*/  STL [R1+0x12a8], R26 ;  /* 0x0012a81a01007387 */ /* 0x0003e20000100800 */
[----:B------:R-:W-:Y:S01]  /*6c200*/  ISETP.LT.AND P0, PT, R153, UR14, !P0 ;  /* 0x0000000e99007c0c */ /* 0x000fe2000c701270 */
[----:B------:R-:W-:Y:S01]  /*6c210*/  ULDC UR14, c[0x0][0x228] ;  /* 0x00008a00000e7ab9 */ /* 0x000fe20000000800 */
[----:B------:R-:W-:Y:S02]  /*6c220*/  LOP3.LUT R12, R12, 0xf7ffffff, RZ, 0xc0, !PT ;  /* 0xf7ffffff0c0c7812 */ /* 0x000fe400078ec0ff */
[----:B-1----:R-:W-:-:S05]  /*6c230*/  IADD3 R26, R26, UR50, RZ ;  /* 0x000000321a1a7c10 */ /* 0x002fca000fffe0ff */
[----:B------:R1:W-:Y:S01]  /*6c240*/  STL [R1+0x12ac], R26 ;  /* 0x0012ac1a01007387 */ /* 0x0003e20000100800 */
[----:B------:R-:W-:Y:S01]  /*6c250*/  @P1 LOP3.LUT R12, R12, 0x8000000, RZ, 0xfc, !PT ;  /* 0x080000000c0c1812 */ /* 0x000fe200078efcff */
[----:B-1----:R-:W-:-:S03]  /*6c260*/  VIADD R26, R26, UR50 ;  /* 0x000000321a1a7c36 */ /* 0x002fc60008000000 */
[----:B------:R-:W-:Y:S02]  /*6c270*/  LOP3.LUT R12, R12, 0xfbffffff, RZ, 0xc0, !PT ;  /* 0xfbffffff0c0c7812 */ /* 0x000fe400078ec0ff */
[----:B------:R1:W-:Y:S02]  /*6c280*/  STL [R1+0x12b0], R26 ;  /* 0x0012b01a01007387 */ /* 0x0003e40000100800 */
[----:B------:R-:W-:Y:S02]  /*6c290*/  @P0 LOP3.LUT R12, R12, 0x4000000, RZ, 0xfc, !PT ;  /* 0x040000000c0c0812 */ /* 0x000fe400078efcff */
[----:B------:R-:W-:Y:S01]  /*6c2a0*/  ISETP.GE.AND P0, PT, R109, UR28, PT ;  /* 0x0000001c6d007c0c */ /* 0x000fe2000bf06270 */
[----:B------:R-:W-:Y:S01]  /*6c2b0*/  ULDC.64 UR28, c[0x0][0x228] ;  /* 0x00008a00001c7ab9 */ /* 0x000fe20000000a00 */
[----:B-1----:R-:W-:-:S05]  /*6c2c0*/  VIADD R26, R26, UR50 ;  /* 0x000000321a1a7c36 */ /* 0x002fca0008000000 */
        /* <DEDUP_REMOVED lines=15> */
[----:B------:R-:W-:Y:S02]  /*6c3c0*/  LOP3.LUT R12, R12, 0xfeffffff, RZ, 0xc0, !PT ;  /* 0xfeffffff0c0c7812 */ /* 0x000fe400078ec0ff */
[----:B-1----:R-:W-:Y:S02]  /*6c3d0*/  IADD3 R26, R26, UR50, RZ ;  /* 0x000000321a1a7c10 */ /* 0x002fe4000fffe0ff */
[----:B------:R-:W-:-:S03]  /*6c3e0*/  @P2 LOP3.LUT R12, R12, 0x1000000, RZ, 0xfc, !PT ;  /* 0x010000000c0c2812 */ /* 0x000fc600078efcff */
[----:B------:R1:W-:Y:S01]  /*6c3f0*/  STL [R1+0x12c4], R26 ;  /* 0x0012c41a01007387 */ /* 0x0003e20000100800 */
[----:B------:R-:W-:Y:S01]  /*6c400*/  ISETP.LT.AND P0, PT, R153, UR14, !P0 ;  /* 0x0000000e99007c0c */ /* 0x000fe2000c701270 */
[----:B------:R-:W-:Y:S01]  /*6c410*/  ULDC UR14, c[0x0][0x228] ;  /* 0x00008a00000e7ab9 */ /* 0x000fe20000000800 */
[----:B------:R-:W-:Y:S01]  /*6c420*/  LOP3.LUT R12, R12, 0xff7fffff, RZ, 0xc0, !PT ;  /* 0xff7fffff0c0c7812 */ /* 0x000fe200078ec0ff */
[----:B-1----:R-:W-:-:S05]  /*6c430*/  VIADD R26, R26, UR50 ;  /* 0x000000321a1a7c36 */ /* 0x002fca0008000000 */
        /* <DEDUP_REMOVED lines=22> */
[----:B------:R-:W-:Y:S01]  /*6c5a0*/  ISETP.LT.AND P1, PT, R155, UR12, !P0 ;  /* 0x0000000c9b007c0c */ /* 0x000fe2000c721270 */
[----:B------:R-:W-:Y:S01]  /*6c5b0*/  ULDC UR12, c[0x0][0x228] ;  /* 0x00008a00000c7ab9 */ /* 0x000fe20000000800 */
        /* <DEDUP_REMOVED lines=24> */
[----:B-1----:R-:W-:Y:S02]  /*6c740*/  IADD3 R26, R26, UR50, RZ ;  /* 0x000000321a1a7c10 */ /* 0x002fe4000fffe0ff */
[----:B------:R-:W-:-:S03]  /*6c750*/  LOP3.LUT R12, R12, 0xfffdffff, RZ, 0xc0, !PT ;  /* 0xfffdffff0c0c7812 */ /* 0x000fc600078ec0ff */
        /* <DEDUP_REMOVED lines=26> */
[----:B-1----:R-:W-:-:S05]  /*6c900*/  IADD3 R26, R26, UR50, RZ ;  /* 0x000000321a1a7c10 */ /* 0x002fca000fffe0ff */
        /* <DEDUP_REMOVED lines=27> */
[----:B-1----:R-:W-:-:S05]  /*6cac0*/  IADD3 R26, R26, UR50, RZ ;  /* 0x000000321a1a7c10 */ /* 0x002fca000fffe0ff */
        /* <DEDUP_REMOVED lines=25> */
[----:B-1----:R-:W-:Y:S02]  /*6cc60*/  IADD3 R26, R26, UR50, RZ ;  /* 0x000000321a1a7c10 */ /* 0x002fe4000fffe0ff */
[----:B------:R-:W-:-:S03]  /*6cc70*/  LOP3.LUT R12, R12, 0xffffffbf, RZ, 0xc0, !PT ;  /* 0xffffffbf0c0c7812 */ /* 0x000fc600078ec0ff */
[----:B------:R1:W-:Y:S01]  /*6cc80*/  STL [R1+0x1384], R26 ;  /* 0x0013841a01007387 */ /* 0x0003e20000100800 */
        /* <DEDUP_REMOVED lines=43> */
[----:B------:R-:W-:Y:S01]  /*6cf40*/  ISETP.LT.AND P2, PT, R157, UR10, !P0 ;  /* 0x0000000a9d007c0c */ /* 0x000fe2000c741270 */
[----:B------:R-:W-:Y:S01]  /*6cf50*/  ULDC UR10, c[0x0][0x228] ;  /* 0x00008a00000a7ab9 */ /* 0x000fe20000000800 */
[----:B-1----:R-:W-:Y:S01]  /*6cf60*/  VIADD R26, R26, UR50 ;  /* 0x000000321a1a7c36 */ /* 0x002fe20008000000 */
[----:B------:R-:W-:Y:S01]  /*6cf70*/  ISETP.LT.AND P0, PT, R153, UR14, !P0 ;  /* 0x0000000e99007c0c */ /* 0x000fe2000c701270 */
[----:B------:R-:W-:-:S03]  /*6cf80*/  ULDC UR14, c[0x0][0x228] ;  /* 0x00008a00000e7ab9 */ /* 0x000fc60000000800 */
[----:B------:R1:W-:Y:S01]  /*6cf90*/  STL [R1+0x13f0], R26 ;  /* 0x0013f01a01007387 */ /* 0x0003e20000100800 */
[----:B------:R-:W-:Y:S01]  /*6cfa0*/  @P1 LOP3.LUT R11, R11, 0x80000000, RZ, 0xfc, !PT ;  /* 0x800000000b0b1812 */ /* 0x000fe200078efcff */
[----:B-1----:R-:W-:-:S05]  /*6cfb0*/  VIADD R26, R26, UR50 ;  /* 0x000000321a1a7c36 */ /* 0x002fca0008000000 */
[----:B------:R1:W-:Y:S01]  /*6cfc0*/  STL [R1+0x13f4], R26 ;  /* 0x0013f41a01007387 */ /* 0x0003e20000100800 */
[----:B------:R-:W-:Y:S02]  /*6cfd0*/  LOP3.LUT R11, R11, 0xbfffffff, RZ, 0xc0, !PT ;  /* 0xbfffffff0b0b7812 */ /* 0x000fe400078ec0ff */
[----:B-1----:R-:W-:Y:S02]  /*6cfe0*/  IADD3 R26, R26, UR50, RZ ;  /* 0x000000321a1a7c10 */ /* 0x002fe4000fffe0ff */
[----:B------:R-:W-:-:S03]  /*6cff0*/  LOP3.LUT R12, R12, 0xfffffffd, RZ, 0xc0, !PT ;  /* 0xfffffffd0c0c7812 */ /* 0x000fc600078ec0ff */
[----:B------:R1:W-:Y:S01]  /*6d000*/  STL [R1+0x13ec], R26 ;  /* 0x0013ec1a01007387 */ /* 0x0003e20000100800 */
[----:B------:R-:W-:Y:S02]  /*6d010*/  @P0 LOP3.LUT R11, R11, 0x40000000, RZ, 0xfc, !PT ;  /* 0x400000000b0b0812 */ /* 0x000fe400078efcff */
[----:B------:R-:W-:Y:S01]  /*6d020*/  ISETP.GE.AND P0, PT, R160, UR42, PT ;  /* 0x0000002aa0007c0c */ /* 0x000fe2000bf06270 */
[----:B------:R-:W-:Y:S01]  /*6d030*/  ULDC.64 UR42, c[0x0][0x228] ;  /* 0x00008a00002a7ab9 */ /* 0x000fe20000000a00 */
[----:B-1----:R-:W-:Y:S01]  /*6d040*/  VIADD R26, R26, UR50 ;  /* 0x000000321a1a7c36 */ /* 0x002fe20008000000 */
[----:B------:R-:W-:Y:S02]  /*6d050*/  @P3 LOP3.LUT R12, R12, 0x2, RZ, 0xfc, !PT ;  /* 0x000000020c0c3812 */ /* 0x000fe400078efcff */
[----:B------:R-:W-:Y:S01]  /*6d060*/  ISETP.LT.AND P3, PT, R158, UR40, !P0 ;  /* 0x000000289e007c0c */ /* 0x000fe2000c761270 */
[----:B------:R-:W-:Y:S01]  /*6d070*/  ULDC UR40, c[0x0][0x22c] ;  /* 0x00008b0000287ab9 */ /* 0x000fe20000000800 */
        /* <DEDUP_REMOVED lines=126> */
[----:B-1----:R-:W-:-:S03]  /*6d860*/  VIADD R26, R26, UR50 ;  /* 0x000000321a1a7c36 */ /* 0x002fc60008000000 */
[----:B------:R-:W-:Y:S01]  /*6d870*/  ISETP.LT.AND P3, PT, R158, UR48, !P0 ;  /* 0x000000309e007c0c */ /* 0x000fe2000c761270 */
[----:B------:R-:W-:Y:S01]  /*6d880*/  VIADD R184, R152, 0xab ;  /* 0x000000ab98b87836 */ /* 0x000fe20000000000 */
[----:B------:R-:W-:Y:S01]  /*6d890*/  ISETP.LT.AND P2, PT, R157, UR10, !P0 ;  /* 0x0000000a9d007c0c */ /* 0x000fe2000c741270 */
[----:B------:R-:W-:Y:S01]  /*6d8a0*/  ULDC UR10, c[0x0][0x22c] ;  /* 0x00008b00000a7ab9 */ /* 0x000fe20000000800 */
[----:B------:R1:W-:Y:S01]  /*6d8b0*/  STL [R1+0x133c], R26 ;  /* 0x00133c1a01007387 */ /* 0x0003e20000100800 */
[----:B------:R-:W-:Y:S01]  /*6d8c0*/  LOP3.LUT R11, R11, 0xfffffbff, RZ, 0xc0, !PT ;  /* 0xfffffbff0b0b7812 */ /* 0x000fe200078ec0ff */
[----:B------:R-:W-:Y:S01]  /*6d8d0*/  ULDC UR48, c[0x0][0x22c] ;  /* 0x00008b0000307ab9 */ /* 0x000fe20000000800 */
[----:B-1----:R-:W-:-:S05]  /*6d8e0*/  IADD3 R26, R26, UR50, RZ ;  /* 0x000000321a1a7c10 */ /* 0x002fca000fffe0ff */
[----:B------:R1:W-:Y:S01]  /*6d8f0*/  STL [R1+0x1338], R26 ;  /* 0x0013381a01007387 */ /* 0x0003e20000100800 */
[----:B------:R-:W-:Y:S01]  /*6d900*/  @P3 LOP3.LUT R11, R11, 0x400, RZ, 0xfc, !PT ;  /* 0x000004000b0b3812 */ /* 0x000fe200078efcff */
[----:B-1----:R-:W-:-:S05]  /*6d910*/  VIADD R26, R26, UR50 ;  /* 0x000000321a1a7c36 */ /* 0x002fca0008000000 */
        /* <DEDUP_REMOVED lines=16> */
[----:B-1----:R-:W-:Y:S01]  /*6da20*/  VIADD R26, R26, UR50 ;  /* 0x000000321a1a7c36 */ /* 0x002fe20008000000 */
[----:B------:R-:W-:Y:S02]  /*6da30*/  ULDC.64 UR50, c[0x0][0x228] ;  /* 0x00008a0000327ab9 */ /* 0x000fe40000000a00 */
[----:B------:R-:W-:Y:S01]  /*6da40*/  ISETP.GE.AND P1, PT, R225, UR51, PT ;  /* 0x00000033e1007c0c */ /* 0x000fe2000bf26270 */
[----:B------:R-:W-:Y:S01]  /*6da50*/  ULDC UR51, c[0x0][0x22c] ;  /* 0x00008b0000337ab9 */ /* 0x000fe20000000800 */
[----:B------:R-:W-:Y:S02]  /*6da60*/  @P0 LOP3.LUT R11, R11, 0x80, RZ, 0xfc, !PT ;  /* 0x000000800b0b0812 */ /* 0x000fe400078efcff */
[----:B------:R-:W-:Y:S01]  /*6da70*/  ISETP.GE.AND P0, PT, R165, UR7, PT ;  /* 0x00000007a5007c0c */ /* 0x000fe2000bf06270 */
[----:B------:R-:W-:-:S08]  /*6da80*/  ULDC UR7, c[0x0][0x22c] ;  /* 0x00008b0000077ab9 */ /* 0x000fd00000000800 */
[----:B------:R-:W-:Y:S02]  /*6da90*/  @P1 LOP3.LUT R0, R0, 0x2, RZ, 0xfc, !PT ;  /* 0x0000000200001812 */ /* 0x000fe400078efcff */
[----:B------:R-:W-:Y:S01]  /*6daa0*/  ISETP.GE.AND P1, PT, R183, UR51, PT ;  /* 0x00000033b7007c0c */ /* 0x000fe2000bf26270 */
[----:B------:R-:W-:Y:S01]  /*6dab0*/  ULDC UR51, c[0x0][0x22c] ;  /* 0x00008b0000337ab9 */ /* 0x000fe20000000800 */
[----:B------:R-:W-:Y:S02]  /*6dac0*/  @P0 LOP3.LUT R10, R10, 0x2, RZ, 0xfc, !PT ;  /* 0x000000020a0a0812 */ /* 0x000fe400078efcff */
[----:B------:R-:W-:Y:S01]  /*6dad0*/  ISETP.GE.AND P0, PT, R182, UR5, PT ;  /* 0x00000005b6007c0c */ /* 0x000fe2000bf06270 */
[----:B------:R-:W-:Y:S01]  /*6dae0*/  ULDC UR5, c[0x0][0x22c] ;  /* 0x00008b0000057ab9 */ /* 0x000fe20000000800 */
[----:B------:R-:W-:-:S07]  /*6daf0*/  LOP3.LUT R10, R10, 0xfffffffe, RZ, 0xc0, !PT ;  /* 0xfffffffe0a0a7812 */ /* 0x000fce00078ec0ff */
[----:B------:R-:W-:Y:S02]  /*6db00*/  @P1 LOP3.LUT R10, R10, 0x1, RZ, 0xfc, !PT ;  /* 0x000000010a0a1812 */ /* 0x000fe400078efcff */
[----:B------:R-:W-:Y:S01]  /*6db10*/  ISETP.GE.AND P1, PT, R181, UR8, PT ;  /* 0x00000008b5007c0c */ /* 0x000fe2000bf26270 */
[----:B------:R-:W-:Y:S01]  /*6db20*/  ULDC UR8, c[0x0][0x22c] ;  /* 0x00008b0000087ab9 */ /* 0x000fe20000000800 */
[----:B------:R-:W-:Y:S02]  /*6db30*/  @P0 LOP3.LUT R24, R24, 0x4000, RZ, 0xfc, !PT ;  /* 0x0000400018180812 */ /* 0x000fe400078efcff */
[----:B------:R-:W-:Y:S01]  /*6db40*/  ISETP.GE.AND P0, PT, R180, UR7, PT ;  /* 0x00000007b4007c0c */ /* 0x000fe2000bf06270 */
[----:B------:R-:W-:Y:S01]  /*6db50*/  ULDC UR7, c[0x0][0x22c] ;  /* 0x00008b0000077ab9 */ /* 0x000fe20000000800 */
[----:B------:R-:W-:-:S07]  /*6db60*/  LOP3.LUT R10, R10, 0xffffffef, RZ, 0xc0, !PT ;  /* 0xffffffef0a0a7812 */ /* 0x000fce00078ec0ff */
[----:B------:R-:W-:-:S04]  /*6db70*/  @P1 LOP3.LUT R10, R10, 0x10, RZ, 0xfc, !PT ;  /* 0x000000100a0a1812 */ /* 0x000fc800078efcff */
[----:B------:R-:W-:-:S04]  /*6db80*/  LOP3.LUT R10, R10, 0xffffffdf, RZ, 0xc0, !PT ;  /* 0xffffffdf0a0a7812 */ /* 0x000fc800078ec0ff */
[----:B------:R-:W-:Y:S02]  /*6db90*/  @P0 LOP3.LUT R10, R10, 0x20, RZ, 0xfc, !PT ;  /* 0x000000200a0a0812 */ /* 0x000fe400078efcff */
[----:B------:R-:W-:Y:S01]  /*6dba0*/  ISETP.GE.AND P0, PT, R179, UR51, PT ;  /* 0x00000033b3007c0c */ /* 0x000fe2000bf06270 */
[----:B------:R-:W-:Y:S01]  /*6dbb0*/  ULDC UR51, c[0x0][0x22c] ;  /* 0x00008b0000337ab9 */ /* 0x000fe20000000800 */
[----:B------:R-:W-:Y:S01]  /*6dbc0*/  ISETP.GE.AND P2, PT, R178, UR5, PT ;  /* 0x00000005b2007c0c */ /* 0x000fe2000bf46270 */
[----:B------:R-:W-:Y:S01]  /*6dbd0*/  ULDC UR5, c[0x0][0x22c] ;  /* 0x00008b0000057ab9 */ /* 0x000fe20000000800 */
[----:B------:R-:W-:Y:S02]  /*6dbe0*/  LOP3.LUT R10, R10, 0xffffffbf, RZ, 0xc0, !PT ;  /* 0xffffffbf0a0a7812 */ /* 0x000fe400078ec0ff */
[----:B------:R-:W-:Y:S01]  /*6dbf0*/  ISETP.GE.AND P1, PT, R177, UR8, PT ;  /* 0x00000008b1007c0c */ /* 0x000fe2000bf26270 */
[----:B------:R-:W-:-:S06]  /*6dc00*/  ULDC UR8, c[0x0][0x22c] ;  /* 0x00008b0000087ab9 */ /* 0x000fcc0000000800 */
[----:B------:R-:W-:-:S04]  /*6dc10*/  @P0 LOP3.LUT R10, R10, 0x40, RZ, 0xfc, !PT ;  /* 0x000000400a0a0812 */ /* 0x000fc800078efcff */
[----:B------:R-:W-:-:S04]  /*6dc20*/  LOP3.LUT R10, R10, 0xffffff7f, RZ, 0xc0, !PT ;  /* 0xffffff7f0a0a7812 */ /* 0x000fc800078ec0ff */
[----:B------:R-:W-:Y:S02]  /*6dc30*/  @P2 LOP3.LUT R10, R10, 0x80, RZ, 0xfc, !PT ;  /* 0x000000800a0a2812 */ /* 0x000fe400078efcff */
[----:B------:R-:W-:Y:S01]  /*6dc40*/  ISETP.GE.AND P0, PT, R176, UR7, PT ;  /* 0x00000007b0007c0c */ /* 0x000fe2000bf06270 */
[----:B------:R-:W-:Y:S01]  /*6dc50*/  ULDC UR7, c[0x0][0x22c] ;  /* 0x00008b0000077ab9 */ /* 0x000fe20000000800 */
[----:B------:R-:W-:-:S04]  /*6dc60*/  LOP3.LUT R10, R10, 0xfffffeff, RZ, 0xc0, !PT ;  /* 0xfffffeff0a0a7812 */ /* 0x000fc800078ec0ff */
        /* <DEDUP_REMOVED lines=39> */
[----:B------:R-:W-:-:S09]  /*6dee0*/  LOP3.LUT R10, R10, 0xfffbffff, RZ, 0xc0, !PT ;  /* 0xfffbffff0a0a7812 */ /* 0x000fd200078ec0ff */
[----:B------:R-:W-:Y:S02]  /*6def0*/  @P0 LOP3.LUT R10, R10, 0x40000, RZ, 0xfc, !PT ;  /* 0x000400000a0a0812 */ /* 0x000fe400078efcff */
[----:B------:R-:W-:Y:S01]  /*6df00*/  ISETP.GE.AND P0, PT, R238, UR8, PT ;  /* 0x00000008ee007c0c */ /* 0x000fe2000bf06270 */
[----:B------:R-:W-:Y:S01]  /*6df10*/  ULDC UR8, c[0x0][0x22c] ;  /* 0x00008b0000087ab9 */ /* 0x000fe20000000800 */
[----:B------:R-:W-:-:S04]  /*6df20*/  LOP3.LUT R10, R10, 0xfff7ffff, RZ, 0xc0, !PT ;  /* 0xfff7ffff0a0a7812 */ /* 0x000fc800078ec0ff */
        /* <DEDUP_REMOVED lines=17> */
[----:B------:R-:W-:Y:S02]  /*6e040*/  ISETP.GE.AND P1, PT, R233, UR51, PT ;  /* 0x00000033e9007c0c */ /* 0x000fe4000bf26270 */
        /* <DEDUP_REMOVED lines=15> */
[----:B------:R-:W-:Y:S02]  /*6e140*/  LOP3.LUT R10, R10, 0xdfffffff, RZ, 0xc0, !PT ;  /* 0xdfffffff0a0a7812 */ /* 0x000fe400078ec0ff */
[----:B------:R-:W-:Y:S02]  /*6e150*/  ISETP.GE.AND P3, PT, R224, UR11, PT ;  /* 0x0000000be0007c0c */ /* 0x000fe4000bf66270 */
[----:B------:R-:W-:Y:S02]  /*6e160*/  @P0 LOP3.LUT R10, R10, 0x20000000, RZ, 0xfc, !PT ;  /* 0x200000000a0a0812 */ /* 0x000fe400078efcff */
[----:B------:R-:W-:-:S02]  /*6e170*/  LOP3.LUT R0, R0, 0xfffffffb, RZ, 0xc0, !PT ;  /* 0xfffffffb00007812 */ /* 0x000fc400078ec0ff */
[----:B------:R-:W-:Y:S02]  /*6e180*/  LOP3.LUT R10, R10, 0xbfffffff, RZ, 0xc0, !PT ;  /* 0xbfffffff0a0a7812 */ /* 0x000fe400078ec0ff */
[----:B------:R-:W-:Y:S02]  /*6e190*/  ISETP.GE.AND P1, PT, R227, UR5, PT ;  /* 0x00000005e3007c0c */ /* 0x000fe4000bf26270 */
[----:B------:R-:W-:Y:S02]  /*6e1a0*/  @P2 LOP3.LUT R10, R10, 0x40000000, RZ, 0xfc, !PT ;  /* 0x400000000a0a2812 */ /* 0x000fe400078efcff */
[----:B------:R-:W-:Y:S02]  /*6e1b0*/  ISETP.GE.AND P2, PT, R223, UR12, PT ;  /* 0x0000000cdf007c0c */ /* 0x000fe4000bf46270 */
[----:B------:R-:W-:Y:S02]  /*6e1c0*/  @P3 LOP3.LUT R0, R0, 0x4, RZ, 0xfc, !PT ;  /* 0x0000000400003812 */ /* 0x000fe400078efcff */
[----:B------:R-:W-:-:S02]  /*6e1d0*/  ISETP.GE.AND P0, PT, R226, UR10, PT ;  /* 0x0000000ae2007c0c */ /* 0x000fc4000bf06270 */
[----:B------:R-:W-:Y:S02]  /*6e1e0*/  LOP3.LUT R0, R0, 0xfffffffe, RZ, 0xc0, !PT ;  /* 0xfffffffe00007812 */ /* 0x000fe400078ec0ff */
[----:B------:R-:W-:Y:S02]  /*6e1f0*/  LOP3.LUT R10, R10, 0x7fffffff, RZ, 0xc0, !PT ;  /* 0x7fffffff0a0a7812 */ /* 0x000fe400078ec0ff */
[----:B------:R-:W-:Y:S02]  /*6e200*/  LOP3.LUT R0, R0, 0xfffffff7, RZ, 0xc0, !PT ;  /* 0xfffffff700007812 */ /* 0x000fe400078ec0ff */
[----:B------:R-:W-:Y:S02]  /*6e210*/  @P1 LOP3.LUT R10, R10, 0x80000000, RZ, 0xfc, !PT ;  /* 0x800000000a0a1812 */ /* 0x000fe400078efcff */
[----:B------:R-:W-:Y:S02]  /*6e220*/  ISETP.GE.AND P1, PT, R222, UR13, PT ;  /* 0x0000000dde007c0c */ /* 0x000fe4000bf26270 */
[----:B------:R-:W-:-:S04]  /*6e230*/  @P2 LOP3.LUT R0, R0, 0x8, RZ, 0xfc, !PT ;  /* 0x0000000800002812 */ /* 0x000fc800078efcff */
        /* <DEDUP_REMOVED lines=80> */
[----:B------:R-:W-:Y:S02]  /*6e740*/  ISETP.GE.AND P1, PT, R195, UR40, PT ;  /* 0x00000028c3007c0c */ /* 0x000fe4000bf26270 */
[----:B------:R-:W-:Y:S02]  /*6e750*/  LOP3.LUT R0, R0, 0xbfffffff, RZ, 0xc0, !PT ;  /* 0xbfffffff00007812 */ /* 0x000fe400078ec0ff */
[----:B------:R-:W-:Y:S02]  /*6e760*/  LOP3.LUT R11, R11, 0xfffffffe, RZ, 0xc0, !PT ;  /* 0xfffffffe0b0b7812 */ /* 0x000fe400078ec0ff */
[----:B------:R-:W-:-:S02]  /*6e770*/  @P2 LOP3.LUT R0, R0, 0x40000000, RZ, 0xfc, !PT ;  /* 0x4000000000002812 */ /* 0x000fc400078efcff */
[----:B------:R-:W-:Y:S02]  /*6e780*/  ISETP.GE.AND P2, PT, R193, UR42, PT ;  /* 0x0000002ac1007c0c */ /* 0x000fe4000bf46270 */
[----:B------:R-:W-:Y:S02]  /*6e790*/  LOP3.LUT R0, R0, 0x7fffffff, RZ, 0xc0, !PT ;  /* 0x7fffffff00007812 */ /* 0x000fe400078ec0ff */
[----:B------:R-:W-:Y:S02]  /*6e7a0*/  @P3 LOP3.LUT R11, R11, 0x1, RZ, 0xfc, !PT ;  /* 0x000000010b0b3812 */ /* 0x000fe400078efcff */
        /* <DEDUP_REMOVED lines=10> */
[----:B------:R-:W-:-:S04]  /*6e850*/  @P3 LOP3.LUT R11, R11, 0x8, RZ, 0xfc, !PT ;  /* 0x000000080b0b3812 */ /* 0x000fc800078efcff */
[----:B------:R-:W-:Y:S02]  /*6e860*/  LOP3.LUT R11, R11, 0xffffffef, RZ, 0xc0, !PT ;  /* 0xffffffef0b0b7812 */ /* 0x000fe400078ec0ff */
[----:B------:R-:W-:Y:S02]  /*6e870*/  LOP3.LUT R24, R24, 0xffff7fff, RZ, 0xc0, !PT ;  /* 0xffff7fff18187812 */ /* 0x000fe400078ec0ff */
[----:B------:R-:W-:Y:S02]  /*6e880*/  @P2 LOP3.LUT R11, R11, 0x10, RZ, 0xfc, !PT ;  /* 0x000000100b0b2812 */ /* 0x000fe400078efcff */
[----:B------:R-:W-:Y:S02]  /*6e890*/  ISETP.GE.AND P2, PT, R188, UR47, PT ;  /* 0x0000002fbc007c0c */ /* 0x000fe4000bf46270 */
[----:B------:R-:W-:-:S04]  /*6e8a0*/  @P1 LOP3.LUT R24, R24, 0x8000, RZ, 0xfc, !PT ;  /* 0x0000800018181812 */ /* 0x000fc800078efcff */
[----:B------:R-:W-:-:S07]  /*6e8b0*/  LOP3.LUT R24, R24, 0xfffeffff, RZ, 0xc0, !PT ;  /* 0xfffeffff18187812 */ /* 0x000fce00078ec0ff */
[----:B------:R-:W-:Y:S02]  /*6e8c0*/  @P2 LOP3.LUT R24, R24, 0x10000, RZ, 0xfc, !PT ;  /* 0x0001000018182812 */ /* 0x000fe400078efcff */
[----:B------:R-:W-:Y:S02]  /*6e8d0*/  ISETP.GE.AND P2, PT, R153, UR6, PT ;  /* 0x0000000699007c0c */ /* 0x000fe4000bf46270 */
[----:B------:R-:W-:-:S11]  /*6e8e0*/  LOP3.LUT R10, R10, 0xfffffff7, RZ, 0xc0, !PT ;  /* 0xfffffff70a0a7812 */ /* 0x000fd600078ec0ff */
[----:B------:R-:W-:Y:S02]  /*6e8f0*/  @P2 LOP3.LUT R10, R10, 0x8, RZ, 0xfc, !PT ;  /* 0x000000080a0a2812 */ /* 0x000fe400078efcff */
[----:B------:R-:W-:Y:S02]  /*6e900*/  ISETP.GE.AND P2, PT, R152, UR9, PT ;  /* 0x0000000998007c0c */ /* 0x000fe4000bf46270 */
[----:B------:R-:W-:Y:S02]  /*6e910*/  LOP3.LUT R10, R10, 0xfffffffb, RZ, 0xc0, !PT ;  /* 0xfffffffb0a0a7812 */ /* 0x000fe400078ec0ff */
[----:B------:R-:W-:-:S09]  /*6e920*/  LOP3.LUT P1, RZ, R0, 0x2, RZ, 0xc0, !PT ;  /* 0x0000000200ff7812 */ /* 0x000fd2000782c0ff */
[----:B------:R-:W-:Y:S02]  /*6e930*/  @P2 LOP3.LUT R10, R10, 0x4, RZ, 0xfc, !PT ;  /* 0x000000040a0a2812 */ /* 0x000fe400078efcff */
[----:B------:R-:W-:Y:S02]  /*6e940*/  ISETP.LT.AND P2, PT, R157, UR50, !P1 ;  /* 0x000000329d007c0c */ /* 0x000fe4000cf41270 */
[----:B------:R-:W-:-:S11]  /*6e950*/  LOP3.LUT R11, R11, 0xfffeffff, RZ, 0xc0, !PT ;  /* 0xfffeffff0b0b7812 */ /* 0x000fd600078ec0ff */
[----:B------:R-:W-:Y:S02]  /*6e960*/  @P2 LOP3.LUT R11, R11, 0x10000, RZ, 0xfc, !PT ;  /* 0x000100000b0b2812 */ /* 0x000fe400078efcff */
[----:B------:R-:W-:Y:S02]  /*6e970*/  ISETP.LT.AND P2, PT, R155, UR4, !P1 ;  /* 0x000000049b007c0c */ /* 0x000fe4000cf41270 */
[----:B------:R-:W-:Y:S01]  /*6e980*/  LOP3.LUT R11, R11, 0xffff7fff, RZ, 0xc0, !PT ;  /* 0xffff7fff0b0b7812 */ /* 0x000fe200078ec0ff */
[----:B------:R-:W-:Y:S01]  /*6e990*/  STL [R1+0x13fc], R26 ;  /* 0x0013fc1a01007387 */ /* 0x000fe20000100800 */
[----:B------:R-:W-:-:S03]  /*6e9a0*/  ISETP.LT.AND P1, PT, R153, UR58, !P1 ;  /* 0x0000003a99007c0c */ /* 0x000fc6000cf21270 */
[----:B------:R-:W3:Y:S04]  /*6e9b0*/  LDL.LU R32, [R1+0x170] ;  /* 0x0001700001207983 */ /* 0x000ee80000300800 */
[----:B------:R-:W3:Y:S02]  /*6e9c0*/  LDL.LU R33, [R1+0x178] ;  /* 0x0001780001217983 */ /* 0x000ee40000300800 */
[----:B------:R-:W-:Y:S02]  /*6e9d0*/  @P2 LOP3.LUT R11, R11, 0x8000, RZ, 0xfc, !PT ;  /* 0x000080000b0b2812 */ /* 0x000fe400078efcff */
[----:B------:R-:W-:Y:S01]  /*6e9e0*/  ISETP.LT.AND P2, PT, R158, UR52, !P0 ;  /* 0x000000349e007c0c */ /* 0x000fe2000c741270 */
[----:B--2---:R1:W-:Y:S01]  /*6e9f0*/  STL.64 [R1+0xff0], R28 ;  /* 0x000ff01c01007387 */ /* 0x0043e20000100a00 */
[----:B------:R-:W-:-:S03]  /*6ea00*/  LOP3.LUT R11, R11, 0xffffffbf, RZ, 0xc0, !PT ;  /* 0xffffffbf0b0b7812 */ /* 0x000fc600078ec0ff */
[----:B------:R2:W-:Y:S01]  /*6ea10*/  STL.64 [R1+0xff8], R30 ;  /* 0x000ff81e01007387 */ /* 0x0005e20000100a00 */
[----:B------:R-:W-:-:S07]  /*6ea20*/  ISETP.LT.AND P0, PT, R157, UR59, !P0 ;  /* 0x0000003b9d007c0c */ /* 0x000fce000c701270 */
[----:B------:R-:W-:-:S04]  /*6ea30*/  @P2 LOP3.LUT R11, R11, 0x40, RZ, 0xfc, !PT ;  /* 0x000000400b0b2812 */ /* 0x000fc800078efcff */
[----:B------:R-:W-:-:S04]  /*6ea40*/  LOP3.LUT R11, R11, 0xffffbfff, RZ, 0xc0, !PT ;  /* 0xffffbfff0b0b7812 */ /* 0x000fc800078ec0ff */
[----:B------:R-:W-:-:S04]  /*6ea50*/  @P1 LOP3.LUT R11, R11, 0x4000, RZ, 0xfc, !PT ;  /* 0x000040000b0b1812 */ /* 0x000fc800078efcff */
[----:B------:R-:W-:Y:S02]  /*6ea60*/  LOP3.LUT R11, R11, 0xffffffdf, RZ, 0xc0, !PT ;  /* 0xffffffdf0b0b7812 */ /* 0x000fe400078ec0ff */
[----:B------:R-:W-:Y:S02]  /*6ea70*/  MOV R34, R116 ;  /* 0x0000007400227202 */ /* 0x000fe40000000f00 */
[----:B------:R-:W-:Y:S02]  /*6ea80*/  @P0 LOP3.LUT R11, R11, 0x20, RZ, 0xfc, !PT ;  /* 0x000000200b0b0812 */ /* 0x000fe400078efcff */
[----:B------:R-:W-:Y:S02]  /*6ea90*/  ISETP.GE.AND P3, PT, R187, UR48, PT ;  /* 0x00000030bb007c0c */ /* 0x000fe4000bf66270 */
[----:B------:R-:W-:Y:S02]  /*6eaa0*/  ISETP.GE.AND P4, PT, R186, UR49, PT ;  /* 0x00000031ba007c0c */ /* 0x000fe4000bf86270 */
[----:B------:R-:W-:-:S02]  /*6eab0*/  ISETP.GE.AND P5, PT, R185, UR57, PT ;  /* 0x00000039b9007c0c */ /* 0x000fc4000bfa6270 */
[----:B------:R-:W-:Y:S02]  /*6eac0*/  ISETP.GE.AND P6, PT, R184, UR53, PT ;  /* 0x00000035b8007c0c */ /* 0x000fe4000bfc6270 */
[C---:B------:R-:W-:Y:S02]  /*6ead0*/  LOP3.LUT P2, RZ, R24.reuse, 0x10000, RZ, 0xc0, !PT ;  /* 0x0001000018ff7812 */ /* 0x040fe4000784c0ff */
[C---:B------:R-:W-:Y:S02]  /*6eae0*/  LOP3.LUT P1, RZ, R24.reuse, 0x8000, RZ, 0xc0, !PT ;  /* 0x0000800018ff7812 */ /* 0x040fe4000782c0ff */
[----:B------:R-:W-:Y:S01]  /*6eaf0*/  LOP3.LUT P0, RZ, R24, 0x4000, RZ, 0xc0, !PT ;  /* 0x0000400018ff7812 */ /* 0x000fe2000780c0ff */
[----:B------:R-:W-:Y:S01]  /*6eb00*/  STL [R1+0x2ba4], R19 ;  /* 0x002ba41301007387 */ /* 0x000fe20000100800 */
[----:B------:R-:W-:Y:S01]  /*6eb10*/  IMAD.MOV.U32 R35, RZ, RZ, R118 ;  /* 0x000000ffff237224 */ /* 0x000fe200078e0076 */
[----:B------:R-:W-:Y:S01]  /*6eb20*/  LOP3.LUT R23, R23, 0xfff7ffff, RZ, 0xc0, !PT ;  /* 0xfff7ffff17177812 */ /* 0x000fe200078ec0ff */
[----:B------:R-:W-:Y:S01]  /*6eb30*/  IMAD.MOV.U32 R42, RZ, RZ, R137 ;  /* 0x000000ffff2a7224 */ /* 0x000fe200078e0089 */
[----:B------:R-:W-:Y:S01]  /*6eb40*/  STL [R1+0x2ba0], R20 ;  /* 0x002ba01401007387 */ /* 0x000fe20000100800 */
[----:B------:R-:W-:-:S02]  /*6eb50*/  IMAD.MOV.U32 R43, RZ, RZ, R139 ;  /* 0x000000ffff2b7224 */ /* 0x000fc400078e008b */
[----:B------:R-:W-:Y:S01]  /*6eb60*/  IMAD.MOV.U32 R70, RZ, RZ, R141 ;  /* 0x000000ffff467224 */ /* 0x000fe200078e008d */
[----:B------:R-:W-:Y:S01]  /*6eb70*/  STL [R1+0x2b9c], R21 ;  /* 0x002b9c1501007387 */ /* 0x000fe20000100800 */
[----:B------:R-:W-:Y:S01]  /*6eb80*/  IMAD.MOV.U32 R71, RZ, RZ, R143 ;  /* 0x000000ffff477224 */ /* 0x000fe200078e008f */
[----:B------:R-:W-:Y:S01]  /*6eb90*/  MOV R106, R145 ;  /* 0x00000091006a7202 */ /* 0x000fe20000000f00 */
[----:B------:R-:W-:Y:S01]  /*6eba0*/  IMAD.MOV.U32 R107, RZ, RZ, R147 ;  /* 0x000000ffff6b7224 */ /* 0x000fe200078e0093 */
[----:B------:R-:W-:Y:S01]  /*6ebb0*/  STL [R1+0x2b98], R22 ;  /* 0x002b981601007387 */ /* 0x000fe20000100800 */
[----:B------:R-:W-:Y:S01]  /*6ebc0*/  @P1 LOP3.LUT R23, R23, 0x80000, RZ, 0xfc, !PT ;  /* 0x0008000017171812 */ /* 0x000fe200078efcff */
[----:B------:R-:W-:Y:S01]  /*6ebd0*/  ULDC UR4, c[0x0][0x22c] ;  /* 0x00008b0000047ab9 */ /* 0x000fe20000000800 */
[----:B------:R-:W-:Y:S01]  /*6ebe0*/  LOP3.LUT P1, RZ, R10, 0x8, RZ, 0xc0, !PT ;  /* 0x000000080aff7812 */ /* 0x000fe2000782c0ff */
[----:B-1----:R-:W4:Y:S01]  /*6ebf0*/  LDL.LU R28, [R1+0xd74] ;  /* 0x000d7400011c7983 */ /* 0x002f220000300800 */
[----:B------:R-:W-:Y:S01]  /*6ec00*/  LOP3.LUT R23, R23, 0xfffbffff, RZ, 0xc0, !PT ;  /* 0xfffbffff17177812 */ /* 0x000fe200078ec0ff */
[----:B------:R-:W-:Y:S01]  /*6ec10*/  ULDC UR5, c[0x0][0x228] ;  /* 0x00008a0000057ab9 */ /* 0x000fe20000000800 */
[----:B------:R-:W-:Y:S01]  /*6ec20*/  ULDC.64 UR6, c[0x0][0x228] ;  /* 0x00008a0000067ab9 */ /* 0x000fe20000000a00 */
[----:B------:R-:W4:Y:S01]  /*6ec30*/  LDL.LU R29, [R1+0xd7c] ;  /* 0x000d7c00011d7983 */ /* 0x000f220000300800 */
[----:B------:R-:W-:Y:S01]  /*6ec40*/  @P2 LOP3.LUT R23, R23, 0x40000, RZ, 0xfc, !PT ;  /* 0x0004000017172812 */ /* 0x000fe200078efcff */
[----:B------:R-:W-:Y:S01]  /*6ec50*/  ULDC.64 UR8, c[0x0][0x228] ;  /* 0x00008a0000087ab9 */ /* 0x000fe20000000a00 */
[----:B------:R-:W-:Y:S01]  /*6ec60*/  ULDC.64 UR12, c[0x0][0x228] ;  /* 0x00008a00000c7ab9 */ /* 0x000fe20000000a00 */
[----:B--2---:R-:W4:Y:S01]  /*6ec70*/  LDL.LU R30, [R1+0xb74] ;  /* 0x000b7400011e7983 */ /* 0x004f220000300800 */
[----:B------:R-:W-:Y:S01]  /*6ec80*/  ULDC.64 UR10, c[0x0][0x228] ;  /* 0x00008a00000a7ab9 */ /* 0x000fe20000000a00 */
[----:B------:R-:W-:Y:S01]  /*6ec90*/  ULDC.64 UR16, c[0x0][0x228] ;  /* 0x00008a0000107ab9 */ /* 0x000fe20000000a00 */
[----:B------:R-:W-:Y:S01]  /*6eca0*/  ULDC.64 UR14, c[0x0][0x228] ;  /* 0x00008a00000e7ab9 */ /* 0x000fe20000000a00 */
[----:B------:R-:W4:Y:S01]  /*6ecb0*/  LDL.LU R31, [R1+0xb7c] ;  /* 0x000b7c00011f7983 */ /* 0x000f220000300800 */
[----:B------:R-:W-:Y:S01]  /*6ecc0*/  ULDC.64 UR20, c[0x0][0x228] ;  /* 0x00008a0000147ab9 */ /* 0x000fe20000000a00 */
[----:B------:R-:W-:Y:S01]  /*6ecd0*/  ULDC.64 UR18, c[0x0][0x228] ;  /* 0x00008a0000127ab9 */ /* 0x000fe20000000a00 */
[----:B------:R-:W-:Y:S01]  /*6ece0*/  ULDC.64 UR24, c[0x0][0x228] ;  /* 0x00008a0000187ab9 */ /* 0x000fe20000000a00 */
[----:B---3--:R1:W-:Y:S01]  /*6ecf0*/  STSM.16.M88.4 [R156], R32 ;  /* 0x000000209c007844 */ /* 0x0083e20000000200 */
[----:B------:R-:W-:Y:S01]  /*6ed00*/  ISETP.LT.AND P2, PT, R152, UR4, !P1 ;  /* 0x0000000498007c0c */ /* 0x000fe2000cf41270 */
[----:B------:R-:W-:Y:S01]  /*6ed10*/  ULDC UR4, c[0x0][0x228] ;  /* 0x00008a0000047ab9 */ /* 0x000fe20000000800 */
[----:B------:R-:W-:Y:S01]  /*6ed20*/  LOP3.LUT R23, R23, 0xfffdffff, RZ, 0xc0, !PT ;  /* 0xfffdffff17177812 */ /* 0x000fe200078ec0ff */
[----:B------:R-:W-:Y:S03]  /*6ed30*/  BAR.SYNC.DEFER_BLOCKING 0x0 ;  /* 0x0000000000007b1d */ /* 0x000fe60000010000 */
[----:B------:R-:W-:-:S02]  /*6ed40*/  @P3 LOP3.LUT R23, R23, 0x20000, RZ, 0xfc, !PT ;  /* 0x0002000017173812 */ /* 0x000fc400078efcff */
[C---:B------:R-:W-:Y:S01]  /*6ed50*/  LOP3.LUT P3, RZ, R10.reuse, 0x4, RZ, 0xc0, !PT ;  /* 0x000000040aff7812 */ /* 0x040fe2000786c0ff */
[----:B------:R-:W-:Y:S01]  /*6ed60*/  ULDC.64 UR22, c[0x0][0x228] ;  /* 0x00008a0000167ab9 */ /* 0x000fe20000000a00 */
[----:B------:R-:W-:Y:S01]  /*6ed70*/  LOP3.LUT R23, R23, 0xfffeffff, RZ, 0xc0, !PT ;  /* 0xfffeffff17177812 */ /* 0x000fe200078ec0ff */
[----:B------:R-:W-:Y:S01]  /*6ed80*/  ULDC.64 UR28, c[0x0][0x228] ;  /* 0x00008a00001c7ab9 */ /* 0x000fe20000000a00 */
[----:B------:R-:W-:Y:S01]  /*6ed90*/  ULDC.64 UR26, c[0x0][0x228] ;  /* 0x00008a00001a7ab9 */ /* 0x000fe20000000a00 */
[----:B------:R-:W-:Y:S01]  /*6eda0*/  ULDC.64 UR32, c[0x0][0x228] ;  /* 0x00008a0000207ab9 */ /* 0x000fe20000000a00 */
[----:B------:R-:W-:Y:S01]  /*6edb0*/  @P4 LOP3.LUT R23, R23, 0x10000, RZ, 0xfc, !PT ;  /* 0x0001000017174812 */ /* 0x000fe200078efcff */
[----:B-1----:R-:W2:Y:S01]  /*6edc0*/  LDL.LU R32, [R1+0x974] ;  /* 0x0009740001207983 */ /* 0x002ea20000300800 */
[----:B------:R-:W-:Y:S01]  /*6edd0*/  ULDC.64 UR30, c[0x0][0x228] ;  /* 0x00008a00001e7ab9 */ /* 0x000fe20000000a00 */
        /* <DEDUP_REMOVED lines=10> */
[----:B------:R-:W1:Y:S01]  /*6ee80*/  LDS.128 R36, [R154] ;  /* 0x000000009a247984 */ /* 0x000e620000000c00 */
[----:B------:R-:W-:Y:S01]  /*6ee90*/  ISETP.LT.AND P4, PT, R155, UR4, !P3 ;  /* 0x000000049b007c0c */ /* 0x000fe2000df81270 */
[----:B------:R-:W-:Y:S01]  /*6eea0*/  ULDC.64 UR56, c[0x0][0x228] ;  /* 0x00008a0000387ab9 */ /* 0x000fe20000000a00 */
[----:B------:R-:W-:Y:S01]  /*6eeb0*/  BAR.SYNC.DEFER_BLOCKING 0x0 ;  /* 0x0000000000007b1d */ /* 0x000fe20000010000 */
[----:B------:R-:W-:-:S02]  /*6eec0*/  LOP3.LUT P1, RZ, R10, 0x2, RZ, 0xc0, !PT ;  /* 0x000000020aff7812 */ /* 0x000fc4000782c0ff */
[----:B------:R-:W-:-:S03]  /*6eed0*/  LOP3.LUT R23, R23, 0xffff7fff, RZ, 0xc0, !PT ;  /* 0xffff7fff17177812 */ /* 0x000fc600078ec0ff */
[----:B------:R-:W-:Y:S01]  /*6eee0*/  ULDC.64 UR54, c[0x0][0x228] ;  /* 0x00008a0000367ab9 */ /* 0x000fe20000000a00 */
[----:B------:R-:W-:Y:S01]  /*6eef0*/  ULDC.64 UR58, c[0x0][0x228] ;  /* 0x00008a00003a7ab9 */ /* 0x000fe20000000a00 */
[----:B------:R-:W-:-:S04]  /*6ef00*/  @P5 LOP3.LUT R23, R23, 0x8000, RZ, 0xfc, !PT ;  /* 0x0000800017175812 */ /* 0x000fc800078efcff */
[----:B------:R-:W-:-:S04]  /*6ef10*/  LOP3.LUT R23, R23, 0xffffbfff, RZ, 0xc0, !PT ;  /* 0xffffbfff17177812 */ /* 0x000fc800078ec0ff */
[----:B------:R-:W-:Y:S01]  /*6ef20*/  @P6 LOP3.LUT R23, R23, 0x4000, RZ, 0xfc, !PT ;  /* 0x0000400017176812 */ /* 0x000fe200078efcff */
[----:B-1----:R-:W-:Y:S04]  /*6ef30*/  STL.64 [R1+0x960], R36 ;  /* 0x0009602401007387 */ /* 0x002fe80000100a00 */
[----:B------:R-:W-:Y:S04]  /*6ef40*/  STL.64 [R1+0x968], R38 ;  /* 0x0009682601007387 */ /* 0x000fe80000100a00 */
[----:B------:R-:W2:Y:S04]  /*6ef50*/  LDL.LU R33, [R1+0x97c] ;  /* 0x00097c0001217983 */ /* 0x000ea80000300800 */
[----:B------:R-:W2:Y:S04]  /*6ef60*/  LDL.LU R34, [R1+0x774] ;  /* 0x0007740001227983 */ /* 0x000ea80000300800 */
[----:B------:R-:W2:Y:S04]  /*6ef70*/  LDL.LU R35, [R1+0x77c] ;  /* 0x00077c0001237983 */ /* 0x000ea80000300800 */
[----:B----4-:R1:W-:Y:S01]  /*6ef80*/  STSM.16.M88.4 [R156], R28 ;  /* 0x0000001c9c007844 */ /* 0x0103e20000000200 */
[----:B------:R-:W-:Y:S06]  /*6ef90*/  BAR.SYNC.DEFER_BLOCKING 0x0 ;  /* 0x0000000000007b1d */ /* 0x000fec0000010000 */
[----:B-1----:R-:W3:Y:S04]  /*6efa0*/  LDL.LU R28, [R1+0x574] ;  /* 0x00057400011c7983 */ /* 0x002ee80000300800 */
[----:B------:R-:W1:Y:S01]  /*6efb0*/  LDS.128 R36, [R154] ;  /* 0x000000009a247984 */ /* 0x000e620000000c00 */
[----:B------:R-:W-:Y:S06]  /*6efc0*/  BAR.SYNC.DEFER_BLOCKING 0x0 ;  /* 0x0000000000007b1d */ /* 0x000fec0000010000 */
[----:B-1----:R-:W-:Y:S04]  /*6efd0*/  STL.64 [R1+0x770], R36 ;  /* 0x0007702401007387 */ /* 0x002fe80000100a00 */
[----:B------:R-:W-:Y:S04]  /*6efe0*/  STL.64 [R1+0x778], R38 ;  /* 0x0007782601007387 */ /* 0x000fe80000100a00 */
[----:B------:R-:W3:Y:S04]  /*6eff0*/  LDL.LU R29, [R1+0x57c] ;  /* 0x00057c00011d7983 */ /* 0x000ee80000300800 */
[----:B------:R-:W3:Y:S04]  /*6f000*/  LDL.LU R30, [R1+0x374] ;  /* 0x00037400011e7983 */ /* 0x000ee80000300800 */
[----:B------:R-:W3:Y:S04]  /*6f010*/  LDL.LU R31, [R1+0x37c] ;  /* 0x00037c00011f7983 */ /* 0x000ee80000300800 */
[----:B--2---:R1:W-:Y:S01]  /*6f020*/  STSM.16.M88.4 [R156], R32 ;  /* 0x000000209c007844 */ /* 0x0043e20000000200 */
[----:B------:R-:W-:Y:S06]  /*6f030*/  BAR.SYNC.DEFER_BLOCKING 0x0 ;  /* 0x0000000000007b1d */ /* 0x000fec0000010000 */
[----:B-1----:R-:W2:Y:S04]  /*6f040*/  LDL.LU R32, [R1+0x174] ;  /* 0x0001740001207983 */ /* 0x002ea80000300800 */
[----:B------:R-:W1:Y:S01]  /*6f050*/  LDS.128 R36, [R154] ;  /* 0x000000009a247984 */ /* 0x000e620000000c00 */
[----:B------:R-:W-:Y:S06]  /*6f060*/  BAR.SYNC.DEFER_BLOCKING 0x0 ;  /* 0x0000000000007b1d */ /* 0x000fec0000010000 */
[----:B-1----:R-:W-:Y:S04]  /*6f070*/  STL.64 [R1+0x570], R36 ;  /* 0x0005702401007387 */ /* 0x002fe80000100a00 */
[----:B------:R-:W-:Y:S04]  /*6f080*/  STL.64 [R1+0x578], R38 ;  /* 0x0005782601007387 */ /* 0x000fe80000100a00 */
[----:B------:R-:W2:Y:S01]  /*6f090*/  LDL.LU R33, [R1+0x17c] ;  /* 0x00017c0001217983 */ /* 0x000ea20000300800 */
[----:B------:R-:W-:-:S02]  /*6f0a0*/  IMAD.MOV.U32 R34, RZ, RZ, R117 ;  /* 0x000000ffff227224 */ /* 0x000fc400078e0075 */
[----:B------:R-:W-:Y:S01]  /*6f0b0*/  IMAD.MOV.U32 R35, RZ, RZ, R119 ;  /* 0x000000ffff237224 */ /* 0x000fe200078e0077 */
[----:B---3--:R1:W-:Y:S01]  /*6f0c0*/  STSM.16.M88.4 [R156], R28 ;  /* 0x0000001c9c007844 */ /* 0x0083e20000000200 */
[----:B------:R-:W-:Y:S06]  /*6f0d0*/  BAR.SYNC.DEFER_BLOCKING 0x0 ;  /* 0x0000000000007b1d */ /* 0x000fec0000010000 */
[----:B-1----:R-:W3:Y:S04]  /*6f0e0*/  LDL.LU R28, [R1+0xd80] ;  /* 0x000d8000011c7983 */ /* 0x002ee80000300800 */
[----:B------:R-:W1:Y:S01]  /*6f0f0*/  LDS.128 R36, [R154] ;  /* 0x000000009a247984 */ /* 0x000e620000000c00 */
[----:B------:R-:W-:Y:S06]  /*6f100*/  BAR.SYNC.DEFER_BLOCKING 0x0 ;  /* 0x0000000000007b1d */ /* 0x000fec0000010000 */
[----:B-1----:R-:W-:Y:S04]  /*6f110*/  STL.64 [R1+0x170], R36 ;  /* 0x0001702401007387 */ /* 0x002fe80000100a00 */
[----:B------:R-:W-:Y:S04]  /*6f120*/  STL.64 [R1+0x178], R38 ;  /* 0x0001782601007387 */ /* 0x000fe80000100a00 */
[----:B------:R-:W3:Y:S04]  /*6f130*/  LDL.LU R29, [R1+0xd88] ;  /* 0x000d8800011d7983 */ /* 0x000ee80000300800 */
[----:B--2---:R1:W-:Y:S04]  /*6f140*/  STSM.16.M88.4 [R156], R32 ;  /* 0x000000209c007844 */ /* 0x0043e80000000200 */
[----:B------:R-:W3:Y:S04]  /*6f150*/  LDL.LU R30, [R1+0xb80] ;  /* 0x000b8000011e7983 */ /* 0x000ee80000300800 */
[----:B------:R-:W3:Y:S01]  /*6f160*/  LDL.LU R31, [R1+0xb88] ;  /* 0x000b8800011f7983 */ /* 0x000ee20000300800 */
[----:B------:R-:W-:Y:S06]  /*6f170*/  BAR.SYNC.DEFER_BLOCKING 0x0 ;  /* 0x0000000000007b1d */ /* 0x000fec0000010000 */
[----:B-1----:R-:W2:Y:S04]  /*6f180*/  LDL.LU R32, [R1+0x980] ;  /* 0x0009800001207983 */ /* 0x002ea80000300800 */
[----:B------:R-:W1:Y:S01]  /*6f190*/  LDS.128 R36, [R154] ;  /* 0x000000009a247984 */ /* 0x000e620000000c00 */
[----:B------:R-:W-:Y:S06]  /*6f1a0*/  BAR.SYNC.DEFER_BLOCKING 0x0 ;  /* 0x0000000000007b1d */ /* 0x000fec0000010000 */
[----:B-1----:R-:W-:Y:S04]  /*6f1b0*/  STL.64 [R1+0x370], R36 ;  /* 0x0003702401007387 */ /* 0x002fe80000100a00 */
[----:B------:R-:W-:Y:S04]  /*6f1c0*/  STL.64 [R1+0x378], R38 ;  /* 0x0003782601007387 */ /* 0x000fe80000100a00 */
[----:B------:R-:W2:Y:S04]  /*6f1d0*/  LDL.LU R33, [R1+0x988] ;  /* 0x0009880001217983 */ /* 0x000ea80000300800 */
[----:B------:R-:W2:Y:S04]  /*6f1e0*/  LDL.LU R34, [R1+0x780] ;  /* 0x0007800001227983 */ /* 0x000ea80000300800 */
[----:B------:R-:W2:Y:S04]  /*6f1f0*/  LDL.LU R35, [R1+0x788] ;  /* 0x0007880001237983 */ /* 0x000ea80000300800 */
        /* <DEDUP_REMOVED lines=9> */
[----:B--2---:R1:W-:Y:S04]  /*6f290*/  STSM.16.M88.4 [R156], R32 ;  /* 0x000000209c007844 */ /* 0x0043e80000000200 */
[----:B------:R-:W3:Y:S01]  /*6f2a0*/  LDL.LU R31, [R1+0x388] ;  /* 0x00038800011f7983 */ /* 0x000ee20000300800 */
        /* <DEDUP_REMOVED lines=16> */
[----:B--2---:R1:W-:Y:S04]  /*6f3b0*/  STSM.16.M88.4 [R156], R32 ;  /* 0x000000209c007844 */ /* 0x0043e80000000200 */
[----:B------:R-:W3:Y:S01]  /*6f3c0*/  LDL.LU R29, [R1+0xd8c] ;  /* 0x000d8c00011d7983 */ /* 0x000ee20000300800 */
[----:B------:R-:W-:Y:S06]  /*6f3d0*/  BAR.SYNC.DEFER_BLOCKING 0x0 ;  /* 0x0000000000007b1d */ /* 0x000fec0000010000 */
[----:B------:R-:W3:Y:S04]  /*6f3e0*/  LDL.LU R30, [R1+0xb84] ;  /* 0x000b8400011e7983 */ /* 0x000ee80000300800 */
[----:B------:R-:W3:Y:S04]  /*6f3f0*/  LDL.LU R31, [R1+0xb8c] ;  /* 0x000b8c00011f7983 */ /* 0x000ee80000300800 */
        /* <DEDUP_REMOVED lines=14> */
[----:B--2---:R1:W-:Y:S04]  /*6f4e0*/  STSM.16.M88.4 [R156], R32 ;  /* 0x000000209c007844 */ /* 0x0043e80000000200 */
[----:B------:R-:W-:Y:S04]  /*6f4f0*/  STL.64 [R1+0x788], R38 ;  /* 0x0007882601007387 */ /* 0x000fe80000100a00 */
        /* <DEDUP_REMOVED lines=9> */
[----:B------:R-:W2:Y:S01]  /*6f590*/  LDL.LU R33, [R1+0x18c] ;  /* 0x00018c0001217983 */ /* 0x000ea20000300800 */
[----:B------:R-:W-:Y:S01]  /*6f5a0*/  MOV R34, R121 ;  /* 0x0000007900227202 */ /* 0x000fe20000000f00 */
[----:B------:R-:W-:-:S02]  /*6f5b0*/  IMAD.MOV.U32 R35, RZ, RZ, R123 ;  /* 0x000000ffff237224 */ /* 0x000fc400078e007b */
[----:B---3--:R1:W-:Y:S01]  /*6f5c0*/  STSM.16.M88.4 [R156], R28 ;  /* 0x0000001c9c007844 */ /* 0x0083e20000000200 */
[----:B------:R-:W-:Y:S06]  /*6f5d0*/  BAR.SYNC.DEFER_BLOCKING 0x0 ;  /* 0x0000000000007b1d */ /* 0x000fec0000010000 */
[----:B-1----:R-:W3:Y:S04]  /*6f5e0*/  LDL.LU R28, [R1+0xd90] ;  /* 0x000d9000011c7983 */ /* 0x002ee80000300800 */
[----:B------:R-:W1:Y:S01]  /*6f5f0*/  LDS.128 R36, [R154] ;  /* 0x000000009a247984 */ /* 0x000e620000000c00 */
[----:B------:R-:W-:Y:S06]  /*6f600*/  BAR.SYNC.DEFER_BLOCKING 0x0 ;  /* 0x0000000000007b1d */ /* 0x000fec0000010000 */
[----:B--2---:R2:W-:Y:S04]  /*6f610*/  STSM.16.M88.4 [R156], R32 ;  /* 0x000000209c007844 */ /* 0x0045e80000000200 */
[----:B-1----:R-:W-:Y:S04]  /*6f620*/  STL.64 [R1+0x180], R36 ;  /* 0x0001802401007387 */ /* 0x002fe80000100a00 */
[----:B------:R-:W-:Y:S01]  /*6f630*/  STL.64 [R1+0x188], R38 ;  /* 0x0001882601007387 */ /* 0x000fe20000100a00 */
[----:B------:R-:W-:Y:S06]  /*6f640*/  BAR.SYNC.DEFER_BLOCKING 0x0 ;  /* 0x0000000000007b1d */ /* 0x000fec0000010000 */
[----:B------:R-:W3:Y:S04]  /*6f650*/  LDL.LU R29, [R1+0xd98] ;  /* 0x000d9800011d7983 */ /* 0x000ee80000300800 */
[----:B------:R-:W3:Y:S04]  /*6f660*/  LDL.LU R30, [R1+0xb90] ;  /* 0x000b9000011e7983 */ /* 0x000ee80000300800 */
[----:B------:R-:W3:Y:S04]  /*6f670*/  LDL.LU R31, [R1+0xb98] ;  /* 0x000b9800011f7983 */ /* 0x000ee80000300800 */
[----:B--2---:R-:W2:Y:S04]  /*6f680*/  LDL.LU R32, [R1+0x990] ;  /* 0x0009900001207983 */ /* 0x004ea80000300800 */
        /* <DEDUP_REMOVED lines=42> */
[----:B-1----:R-:W-:Y:S04]  /*6f930*/  STL.64 [R1], R36 ;  /* 0x0000002401007387 */ /* 0x002fe80000100a00 */
[----:B------:R-:W-:Y:S04]  /*6f940*/  STL.64 [R1+0x8], R38 ;  /* 0x0000082601007387 */ /* 0x000fe80000100a00 */
[----:B------:R-:W2:Y:S04]  /*6f950*/  LDL.LU R33, [R1+0x99c] ;  /* 0x00099c0001217983 */ /* 0x000ea80000300800 */
[----:B------:R-:W2:Y:S04]  /*6f960*/  LDL.LU R34, [R1+0x794] ;  /* 0x0007940001227983 */ /* 0x000ea80000300800 */
[----:B------:R-:W2:Y:S04]  /*6f970*/  LDL.LU R35, [R1+0x79c] ;  /* 0x00079c0001237983 */ /* 0x000ea80000300800 */
[----:B---3--:R1:W-:Y:S01]  /*6f980*/  STSM.16.M88.4 [R156], R28 ;  /* 0x0000001c9c007844 */ /* 0x0083e20000000200 */
[----:B------:R-:W-:Y:S06]  /*6f990*/  BAR.SYNC.DEFER_BLOCKING 0x0 ;  /* 0x0000000000007b1d */ /* 0x000fec0000010000 */
[----:B-1----:R-:W3:Y:S04]  /*6f9a0*/  LDL.LU R28, [R1+0x594] ;  /* 0x00059400011c7983 */ /* 0x002ee80000300800 */
[----:B------:R-:W3:Y:S04]  /*6f9b0*/  LDL.LU R29, [R1+0x59c] ;  /* 0x00059c00011d7983 */ /* 0x000ee80000300800 */
[----:B------:R-:W3:Y:S04]  /*6f9c0*/  LDL.LU R30, [R1+0x394] ;  /* 0x00039400011e7983 */ /* 0x000ee80000300800 */
[----:B------:R-:W3:Y:S04]  /*6f9d0*/  LDL.LU R31, [R1+0x39c] ;  /* 0x00039c00011f7983 */ /* 0x000ee80000300800 */
[----:B------:R-:W1:Y:S01]  /*6f9e0*/  LDS.128 R248, [R154] ;  /* 0x000000009af87984 */ /* 0x000e620000000c00 */
[----:B------:R-:W-:Y:S06]  /*6f9f0*/  BAR.SYNC.DEFER_BLOCKING 0x0 ;  /* 0x0000000000007b1d */ /* 0x000fec0000010000 */
[----:B--2---:R2:W-:Y:S02]  /*6fa00*/  STSM.16.M88.4 [R156], R32 ;  /* 0x000000209c007844 */ /* 0x0045e40000000200 */
[----:B------:R-:W-:Y:S06]  /*6fa10*/  BAR.SYNC.DEFER_BLOCKING 0x0 ;  /* 0x0000000000007b1d */ /* 0x000fec0000010000 */
[----:B--2---:R-:W2:Y:S04]  /*6fa20*/  LDL.LU R32, [R1+0x194] ;  /* 0x0001940001207983 */ /* 0x004ea80000300800 */
[----:B------:R-:W2:Y:S04]  /*6fa30*/  LDL.LU R33, [R1+0x19c] ;  /* 0x00019c0001217983 */ /* 0x000ea80000300800 */
[----:B------:R-:W4:Y:S01]  /*6fa40*/  LDS.128 R244, [R154] ;  /* 0x000000009af47984 */ /* 0x000f220000000c00 */
[----:B------:R-:W-:Y:S01]  /*6fa50*/  BAR.SYNC.DEFER_BLOCKING 0x0 ;  /* 0x0000000000007b1d */ /* 0x000fe20000010000 */
[----:B------:R-:W-:-:S02]  /*6fa60*/  IMAD.MOV.U32 R34, RZ, RZ, R125 ;  /* 0x000000ffff227224 */ /* 0x000fc400078e007d */
[----:B------:R-:W-:-:S03]  /*6fa70*/  IMAD.MOV.U32 R35, RZ, RZ, R127 ;  /* 0x000000ffff237224 */ /* 0x000fc600078e007f */
[----:B---3--:R3:W-:Y:S02]  /*6fa80*/  STSM.16.M88.4 [R156], R28 ;  /* 0x0000001c9c007844 */ /* 0x0087e40000000200 */
[----:B------:R-:W-:Y:S06]  /*6fa90*/  BAR.SYNC.DEFER_BLOCKING 0x0 ;  /* 0x0000000000007b1d */ /* 0x000fec0000010000 */
[----:B---3--:R-:W3:Y:S04]  /*6faa0*/  LDL.LU R28, [R1+0xda0] ;  /* 0x000da000011c7983 */ /* 0x008ee80000300800 */
[----:B------:R-:W3:Y:S04]  /*6fab0*/  LDL.LU R29, [R1+0xda8] ;  /* 0x000da800011d7983 */ /* 0x000ee80000300800 */
[----:B------:R-:W3:Y:S04]  /*6fac0*/  LDL.LU R30, [R1+0xba0] ;  /* 0x000ba000011e7983 */ /* 0x000ee80000300800 */
[----:B------:R-:W3:Y:S04]  /*6fad0*/  LDL.LU R31, [R1+0xba8] ;  /* 0x000ba800011f7983 */ /* 0x000ee80000300800 */
[----:B------:R-:W4:Y:S01]  /*6fae0*/  LDS.128 R240, [R154] ;  /* 0x000000009af07984 */ /* 0x000f220000000c00 */
[----:B------:R-:W-:Y:S06]  /*6faf0*/  BAR.SYNC.DEFER_BLOCKING 0x0 ;  /* 0x0000000000007b1d */ /* 0x000fec0000010000 */
[----:B--2---:R2:W-:Y:S02]  /*6fb00*/  STSM.16.M88.4 [R156], R32 ;  /* 0x000000209c007844 */ /* 0x0045e40000000200 */
[----:B------:R-:W-:Y:S06]  /*6fb10*/  BAR.SYNC.DEFER_BLOCKING 0x0 ;  /* 0x0000000000007b1d */ /* 0x000fec0000010000 */
[----:B--2---:R-:W2:Y:S04]  /*6fb20*/  LDL.LU R32, [R1+0x9a0] ;  /* 0x0009a00001207983 */ /* 0x004ea80000300800 */
[----:B------:R-:W2:Y:S04]  /*6fb30*/  LDL.LU R33, [R1+0x9a8] ;  /* 0x0009a80001217983 */ /* 0x000ea80000300800 */
[----:B------:R-:W2:Y:S04]  /*6fb40*/  LDL.LU R34, [R1+0x7a0] ;  /* 0x0007a00001227983 */ /* 0x000ea80000300800 */
[----:B------:R-:W2:Y:S04]  /*6fb50*/  LDL.LU R35, [R1+0x7a8] ;  /* 0x0007a80001237983 */ /* 0x000ea80000300800 */
[----:B------:R-:W4:Y:S01]  /*6fb60*/  LDS.128 R236, [R154] ;  /* 0x000000009aec7984 */ /* 0x000f220000000c00 */
[----:B------:R-:W-:Y:S06]  /*6fb70*/  BAR.SYNC.DEFER_BLOCKING 0x0 ;  /* 0x0000000000007b1d */ /* 0x000fec0000010000 */
        /* <DEDUP_REMOVED lines=12> */
[----:B------:R-:W4:Y:S01]  /*6fc40*/  LDS.128 R228, [R154] ;  /* 0x000000009ae47984 */ /* 0x000f220000000c00 */
[----:B------:R-:W-:Y:S01]  /*6fc50*/  BAR.SYNC.DEFER_BLOCKING 0x0 ;  /* 0x0000000000007b1d */ /* 0x000fe20000010000 */
[----:B------:R-:W-:Y:S01]  /*6fc60*/  MOV R34, R128 ;  /* 0x0000008000227202 */ /* 0x000fe20000000f00 */
[----:B------:R-:W-:-:S04]  /*6fc70*/  IMAD.MOV.U32 R35, RZ, RZ, R130 ;  /* 0x000000ffff237224 */ /* 0x000fc800078e0082 */
        /* <DEDUP_REMOVED lines=142> */
[----:B------:R-:W4:Y:S04]  /*70560*/  LDL.LU R36, [R1+0x5c4] ;  /* 0x0005c40001247983 */ /* 0x000f280000300800 */
[----:B------:R-:W4:Y:S04]  /*70570*/  LDL.LU R37, [R1+0x5cc] ;  /* 0x0005cc0001257983 */ /* 0x000f280000300800 */
[----:B------:R-:W4:Y:S04]  /*70580*/  LDL.LU R38, [R1+0x3c4] ;  /* 0x0003c40001267983 */ /* 0x000f280000300800 */
[----:B------:R-:W4:Y:S04]  /*70590*/  LDL.LU R39, [R1+0x3cc] ;  /* 0x0003cc0001277983 */ /* 0x000f280000300800 */
[----:B------:R-:W1:Y:S01]  /*705a0*/  LDS.128 R132, [R154] ;  /* 0x000000009a847984 */ /* 0x000e620000000c00 */
[----:B------:R-:W-:Y:S06]  /*705b0*/  BAR.SYNC.DEFER_BLOCKING 0x0 ;  /* 0x0000000000007b1d */ /* 0x000fec0000010000 */
[----:B------:R-:W4:Y:S04]  /*705c0*/  LDL.LU R40, [R1+0x1c4] ;  /* 0x0001c40001287983 */ /* 0x000f280000300800 */
[----:B------:R-:W4:Y:S04]  /*705d0*/  LDL.LU R41, [R1+0x1cc] ;  /* 0x0001cc0001297983 */ /* 0x000f280000300800 */
[----:B---3--:R-:W-:Y:S01]  /*705e0*/  STSM.16.M88.4 [R156], R28 ;  /* 0x0000001c9c007844 */ /* 0x008fe20000000200 */
[----:B------:R-:W-:Y:S06]  /*705f0*/  BAR.SYNC.DEFER_BLOCKING 0x0 ;  /* 0x0000000000007b1d */ /* 0x000fec0000010000 */
[----:B------:R-:W3:Y:S02]  /*70600*/  LDS.128 R124, [R154] ;  /* 0x000000009a7c7984 */ /* 0x000ee40000000c00 */
[----:B------:R-:W-:Y:S06]  /*70610*/  BAR.SYNC.DEFER_BLOCKING 0x0 ;  /* 0x0000000000007b1d */ /* 0x000fec0000010000 */
[----:B--2---:R-:W-:Y:S02]  /*70620*/  STSM.16.M88.4 [R156], R32 ;  /* 0x000000209c007844 */ /* 0x004fe40000000200 */
[----:B------:R-:W-:Y:S06]  /*70630*/  BAR.SYNC.DEFER_BLOCKING 0x0 ;  /* 0x0000000000007b1d */ /* 0x000fec0000010000 */
[----:B------:R-:W2:Y:S02]  /*70640*/  LDS.128 R28, [R154] ;  /* 0x000000009a1c7984 */ /* 0x000ea40000000c00 */
[----:B------:R-:W-:Y:S06]  /*70650*/  BAR.SYNC.DEFER_BLOCKING 0x0 ;  /* 0x0000000000007b1d */ /* 0x000fec0000010000 */
[----:B----4-:R4:W-:Y:S02]  /*70660*/  STSM.16.M88.4 [R156], R36 ;  /* 0x000000249c007844 */ /* 0x0109e40000000200 */
[----:B------:R-:W-:Y:S06]  /*70670*/  BAR.SYNC.DEFER_BLOCKING 0x0 ;  /* 0x0000000000007b1d */ /* 0x000fec0000010000 */
[----:B----4-:R-:W4:Y:S04]  /*70680*/  LDL.LU R36, [R1+0xdd0] ;  /* 0x000dd00001247983 */ /* 0x010f280000300800 */
[----:B------:R-:W4:Y:S04]  /*70690*/  LDL.LU R37, [R1+0xdd8] ;  /* 0x000dd80001257983 */ /* 0x000f280000300800 */
[----:B------:R-:W4:Y:S04]  /*706a0*/  LDL.LU R38, [R1+0xbd0] ;  /* 0x000bd00001267983 */ /* 0x000f280000300800 */
[----:B------:R-:W4:Y:S04]  /*706b0*/  LDL.LU R39, [R1+0xbd8] ;  /* 0x000bd80001277983 */ /* 0x000f280000300800 */
[----:B------:R-:W3:Y:S04]  /*706c0*/  LDL.LU R32, [R1+0x9d0] ;  /* 0x0009d00001207983 */ /* 0x000ee80000300800 */
[----:B------:R-:W3:Y:S04]  /*706d0*/  LDL.LU R33, [R1+0x9d8] ;  /* 0x0009d80001217983 */ /* 0x000ee80000300800 */
[----:B------:R-:W3:Y:S04]  /*706e0*/  LDL.LU R34, [R1+0x7d0] ;  /* 0x0007d00001227983 */ /* 0x000ee80000300800 */
[----:B------:R-:W3:Y:S04]  /*706f0*/  LDL.LU R35, [R1+0x7d8] ;  /* 0x0007d80001237983 */ /* 0x000ee80000300800 */
[----:B------:R-:W2:Y:S01]  /*70700*/  LDS.128 R48, [R154] ;  /* 0x000000009a307984 */ /* 0x000ea20000000c00 */
[----:B------:R-:W-:Y:S06]  /*70710*/  BAR.SYNC.DEFER_BLOCKING 0x0 ;  /* 0x0000000000007b1d */ /* 0x000fec0000010000 */
[----:B------:R-:W2:Y:S04]  /*70720*/  LDL.LU R52, [R1+0x5d0] ;  /* 0x0005d00001347983 */ /* 0x000ea80000300800 */
[----:B------:R-:W2:Y:S04]  /*70730*/  LDL.LU R53, [R1+0x5d8] ;  /* 0x0005d80001357983 */ /* 0x000ea80000300800 */
[----:B------:R-:W2:Y:S04]  /*70740*/  LDL.LU R54, [R1+0x3d0] ;  /* 0x0003d00001367983 */ /* 0x000ea80000300800 */
[----:B------:R-:W2:Y:S04]  /*70750*/  LDL.LU R55, [R1+0x3d8] ;  /* 0x0003d80001377983 */ /* 0x000ea80000300800 */
[----:B------:R-:W-:Y:S01]  /*70760*/  STSM.16.M88.4 [R156], R40 ;  /* 0x000000289c007844 */ /* 0x000fe20000000200 */
[----:B------:R-:W-:Y:S06]  /*70770*/  BAR.SYNC.DEFER_BLOCKING 0x0 ;  /* 0x0000000000007b1d */ /* 0x000fec0000010000 */
[----:B------:R-:W1:Y:S02]  /*70780*/  LDS.128 R44, [R154] ;  /* 0x000000009a2c7984 */ /* 0x000e640000000c00 */
[----:B------:R-:W-:Y:S06]  /*70790*/  BAR.SYNC.DEFER_BLOCKING 0x0 ;  /* 0x0000000000007b1d */ /* 0x000fec0000010000 */
[----:B----4-:R-:W-:Y:S02]  /*707a0*/  STSM.16.M88.4 [R156], R36 ;  /* 0x000000249c007844 */ /* 0x010fe40000000200 */
[----:B------:R-:W-:Y:S06]  /*707b0*/  BAR.SYNC.DEFER_BLOCKING 0x0 ;  /* 0x0000000000007b1d */ /* 0x000fec0000010000 */
[----:B------:R-:W4:Y:S02]  /*707c0*/  LDS.128 R40, [R154] ;  /* 0x000000009a287984 */ /* 0x000f240000000c00 */
[----:B------:R-:W-:Y:S06]  /*707d0*/  BAR.SYNC.DEFER_BLOCKING 0x0 ;  /* 0x0000000000007b1d */ /* 0x000fec0000010000 */
[----:B---3--:R3:W-:Y:S02]  /*707e0*/  STSM.16.M88.4 [R156], R32 ;  /* 0x000000209c007844 */ /* 0x0087e40000000200 */
[----:B------:R-:W-:Y:S06]  /*707f0*/  BAR.SYNC.DEFER_BLOCKING 0x0 ;  /* 0x0000000000007b1d */ /* 0x000fec0000010000 */
[----:B---3--:R-:W3:Y:S04]  /*70800*/  LDL.LU R32, [R1+0x1d0] ;  /* 0x0001d00001207983 */ /* 0x008ee80000300800 */
        /* <DEDUP_REMOVED lines=13> */
[----:B------:R-:W1:Y:S01]  /*708e0*/  LDS.128 R36, [R154] ;  /* 0x000000009a247984 */ /* 0x000e620000000c00 */
[----:B------:R-:W-:Y:S01]  /*708f0*/  BAR.SYNC.DEFER_BLOCKING 0x0 ;  /* 0x0000000000007b1d */ /* 0x000fe20000010000 */
[----:B------:R-:W-:Y:S01]  /*70900*/  MOV R34, R140 ;  /* 0x0000008c00227202 */ /* 0x000fe20000000f00 */
[----:B------:R-:W-:-:S04]  /*70910*/  IMAD.MOV.U32 R35, RZ, RZ, R142 ;  /* 0x000000ffff237224 */ /* 0x000fc800078e008e */
[----:B------:R-:W4:Y:S04]  /*70920*/  LDL.LU R68, [R1+0x1d4] ;  /* 0x0001d40001447983 */ /* 0x000f280000300800 */
[----:B------:R-:W4:Y:S04]  /*70930*/  LDL.LU R69, [R1+0x1dc] ;  /* 0x0001dc0001457983 */ /* 0x000f280000300800 */
[----:B------:R-:W4:Y:S04]  /*70940*/  LDL.LU R72, [R1+0xde0] ;  /* 0x000de00001487983 */ /* 0x000f280000300800 */
[----:B------:R-:W4:Y:S04]  /*70950*/  LDL.LU R73, [R1+0xde8] ;  /* 0x000de80001497983 */ /* 0x000f280000300800 */
[----:B--2---:R-:W-:Y:S01]  /*70960*/  STSM.16.M88.4 [R156], R52 ;  /* 0x000000349c007844 */ /* 0x004fe20000000200 */
[----:B------:R-:W-:Y:S06]  /*70970*/  BAR.SYNC.DEFER_BLOCKING 0x0 ;  /* 0x0000000000007b1d */ /* 0x000fec0000010000 */
[----:B------:R-:W2:Y:S04]  /*70980*/  LDL.LU R74, [R1+0xbe0] ;  /* 0x000be000014a7983 */ /* 0x000ea80000300800 */
[----:B------:R-:W2:Y:S04]  /*70990*/  LDL.LU R75, [R1+0xbe8] ;  /* 0x000be800014b7983 */ /* 0x000ea80000300800 */
[----:B------:R-:W1:Y:S01]  /*709a0*/  LDS.128 R52, [R154] ;  /* 0x000000009a347984 */ /* 0x000e620000000c00 */
[----:B------:R-:W-:Y:S06]  /*709b0*/  BAR.SYNC.DEFER_BLOCKING 0x0 ;  /* 0x0000000000007b1d */ /* 0x000fec0000010000 */
[----:B---3--:R-:W-:Y:S02]  /*709c0*/  STSM.16.M88.4 [R156], R32 ;  /* 0x000000209c007844 */ /* 0x008fe40000000200 */
[----:B------:R-:W-:Y:S06]  /*709d0*/  BAR.SYNC.DEFER_BLOCKING 0x0 ;  /* 0x0000000000007b1d */ /* 0x000fec0000010000 */
[----:B------:R-:W3:Y:S02]  /*709e0*/  LDS.128 R32, [R154] ;  /* 0x000000009a207984 */ /* 0x000ee40000000c00 */
[----:B------:R-:W-:Y:S06]  /*709f0*/  BAR.SYNC.DEFER_BLOCKING 0x0 ;  /* 0x0000000000007b1d */ /* 0x000fec0000010000 */
[----:B----4-:R-:W-:Y:S02]  /*70a00*/  STSM.16.M88.4 [R156], R56 ;  /* 0x000000389c007844 */ /* 0x010fe40000000200 */
[----:B------:R-:W-:Y:S06]  /*70a10*/  BAR.SYNC.DEFER_BLOCKING 0x0 ;  /* 0x0000000000007b1d */ /* 0x000fec0000010000 */
[----:B------:R-:W4:Y:S02]  /*70a20*/  LDS.128 R56, [R154] ;  /* 0x000000009a387984 */ /* 0x000f240000000c00 */
[----:B------:R-:W-:Y:S06]  /*70a30*/  BAR.SYNC.DEFER_BLOCKING 0x0 ;  /* 0x0000000000007b1d */ /* 0x000fec0000010000 */
[----:B------:R-:W-:Y:S02]  /*70a40*/  STSM.16.M88.4 [R156], R60 ;  /* 0x0000003c9c007844 */ /* 0x000fe40000000200 */
[----:B------:R-:W-:Y:S06]  /*70a50*/  BAR.SYNC.DEFER_BLOCKING 0x0 ;  /* 0x0000000000007b1d */ /* 0x000fec0000010000 */
[----:B------:R-:W4:Y:S02]  /*70a60*/  LDS.128 R60, [R154] ;  /* 0x000000009a3c7984 */ /* 0x000f240000000c00 */
[----:B------:R-:W-:Y:S06]  /*70a70*/  BAR.SYNC.DEFER_BLOCKING 0x0 ;  /* 0x0000000000007b1d */ /* 0x000fec0000010000 */
[----:B------:R1:W-:Y:S02]  /*70a80*/  STSM.16.M88.4 [R156], R64 ;  /* 0x000000409c007844 */ /* 0x0003e40000000200 */
[----:B------:R-:W-:Y:S06]  /*70a90*/  BAR.SYNC.DEFER_BLOCKING 0x0 ;  /* 0x0000000000007b1d */ /* 0x000fec0000010000 */
[----:B-1----:R-:W3:Y:S04]  /*70aa0*/  LDL.LU R64, [R1+0x9e0] ;  /* 0x0009e00001407983 */ /* 0x002ee80000300800 */
[----:B------:R-:W3:Y:S04]  /*70ab0*/  LDL.LU R65, [R1+0x9e8] ;  /* 0x0009e80001417983 */ /* 0x000ee80000300800 */
[----:B------:R-:W3:Y:S04]  /*70ac0*/  LDL.LU R66, [R1+0x7e0] ;  /* 0x0007e00001427983 */ /* 0x000ee80000300800 */
[----:B------:R-:W3:Y:S04]  /*70ad0*/  LDL.LU R67, [R1+0x7e8] ;  /* 0x0007e80001437983 */ /* 0x000ee80000300800 */
[----:B------:R-:W1:Y:S01]  /*70ae0*/  LDS.128 R80, [R154] ;  /* 0x000000009a507984 */ /* 0x000e620000000c00 */
[----:B------:R-:W-:Y:S06]  /*70af0*/  BAR.SYNC.DEFER_BLOCKING 0x0 ;  /* 0x0000000000007b1d */ /* 0x000fec0000010000 */
[----:B------:R-:W4:Y:S04]  /*70b00*/  LDL.LU R84, [R1+0x5e0] ;  /* 0x0005e00001547983 */ /* 0x000f280000300800 */
[----:B------:R-:W4:Y:S04]  /*70b10*/  LDL.LU R85, [R1+0x5e8] ;  /* 0x0005e80001557983 */ /* 0x000f280000300800 */
[----:B------:R-:W4:Y:S04]  /*70b20*/  LDL.LU R86, [R1+0x3e0] ;  /* 0x0003e00001567983 */ /* 0x000f280000300800 */
[----:B------:R-:W4:Y:S04]  /*70b30*/  LDL.LU R87, [R1+0x3e8] ;  /* 0x0003e80001577983 */ /* 0x000f280000300800 */
[----:B------:R-:W-:Y:S01]  /*70b40*/  STSM.16.M88.4 [R156], R68 ;  /* 0x000000449c007844 */ /* 0x000fe20000000200 */
[----:B------:R-:W-:Y:S06]  /*70b50*/  BAR.SYNC.DEFER_BLOCKING 0x0 ;  /* 0x0000000000007b1d */ /* 0x000fec0000010000 */
[----:B------:R-:W1:Y:S02]  /*70b60*/  LDS.128 R76, [R154] ;  /* 0x000000009a4c7984 */ /* 0x000e640000000c00 */
[----:B------:R-:W-:Y:S06]  /*70b70*/  BAR.SYNC.DEFER_BLOCKING 0x0 ;  /* 0x0000000000007b1d */ /* 0x000fec0000010000 */
[----:B--2---:R-:W-:Y:S02]  /*70b80*/  STSM.16.M88.4 [R156], R72 ;  /* 0x000000489c007844 */ /* 0x004fe40000000200 */
[----:B------:R-:W-:Y:S06]  /*70b90*/  BAR.SYNC.DEFER_BLOCKING 0x0 ;  /* 0x0000000000007b1d */ /* 0x000fec0000010000 */
[----:B------:R-:W2:Y:S02]  /*70ba0*/  LDS.128 R72, [R154] ;  /* 0x000000009a487984 */ /* 0x000ea40000000c00 */
[----:B------:R-:W-:Y:S06]  /*70bb0*/  BAR.SYNC.DEFER_BLOCKING 0x0 ;  /* 0x0000000000007b1d */ /* 0x000fec0000010000 */
[----:B---3--:R3:W-:Y:S02]  /*70bc0*/  STSM.16.M88.4 [R156], R64 ;  /* 0x000000409c007844 */ /* 0x0087e40000000200 */
[----:B------:R-:W-:Y:S06]  /*70bd0*/  BAR.SYNC.DEFER_BLOCKING 0x0 ;  /* 0x0000000000007b1d */ /* 0x000fec0000010000 */
[----:B---3--:R-:W3:Y:S04]  /*70be0*/  LDL.LU R64, [R1+0x1e0] ;  /* 0x0001e00001407983 */ /* 0x008ee80000300800 */
[----:B------:R-:W3:Y:S04]  /*70bf0*/  LDL.LU R65, [R1+0x1e8] ;  /* 0x0001e80001417983 */ /* 0x000ee80000300800 */
[----:B------:R-:W2:Y:S04]  /*70c00*/  LDL.LU R88, [R1+0xde4] ;  /* 0x000de40001587983 */ /* 0x000ea80000300800 */
        /* <DEDUP_REMOVED lines=13> */
[----:B------:R-:W1:Y:S01]  /*70ce0*/  LDS.128 R68, [R154] ;  /* 0x000000009a447984 */ /* 0x000e620000000c00 */
[----:B------:R-:W-:Y:S06]  /*70cf0*/  BAR.SYNC.DEFER_BLOCKING 0x0 ;  /* 0x0000000000007b1d */ /* 0x000fec0000010000 */
[----:B------:R-:W2:Y:S04]  /*70d00*/  LDL.LU R112, [R1+0xdf0] ;  /* 0x000df00001707983 */ /* 0x000ea80000300800 */
[----:B------:R-:W2:Y:S04]  /*70d10*/  LDL.LU R113, [R1+0xdf8] ;  /* 0x000df80001717983 */ /* 0x000ea80000300800 */
[----:B------:R-:W2:Y:S04]  /*70d20*/  LDL.LU R114, [R1+0xbf0] ;  /* 0x000bf00001727983 */ /* 0x000ea80000300800 */
[----:B------:R-:W2:Y:S04]  /*70d30*/  LDL.LU R115, [R1+0xbf8] ;  /* 0x000bf80001737983 */ /* 0x000ea80000300800 */
[----:B----4-:R-:W-:Y:S01]  /*70d40*/  STSM.16.M88.4 [R156], R84 ;  /* 0x000000549c007844 */ /* 0x010fe20000000200 */
[----:B------:R-:W-:Y:S01]  /*70d50*/  BAR.SYNC.DEFER_BLOCKING 0x0 ;  /* 0x0000000000007b1d */ /* 0x000fe20000010000 */
[----:B------:R-:W-:-:S02]  /*70d60*/  IMAD.MOV.U32 R66, RZ, RZ, R144 ;  /* 0x000000ffff427224 */ /* 0x000fc400078e0090 */
[----:B------:R-:W-:-:S03]  /*70d70*/  IMAD.MOV.U32 R67, RZ, RZ, R146 ;  /* 0x000000ffff437224 */ /* 0x000fc600078e0092 */
        /* <DEDUP_REMOVED lines=18> */
[----:B------:R-:W-:Y:S02]  /*70ea0*/  STSM.16.M88.4 [R156], R92 ;  /* 0x0000005c9c007844 */ /* 0x000fe40000000200 */
        /* <DEDUP_REMOVED lines=15> */
[----:B----4-:R4:W-:Y:S02]  /*70fa0*/  STSM.16.M88.4 [R156], R108 ;  /* 0x0000006c9c007844 */ /* 0x0109e40000000200 */
[----:B------:R-:W-:Y:S06]  /*70fb0*/  BAR.SYNC.DEFER_BLOCKING 0x0 ;  /* 0x0000000000007b1d */ /* 0x000fec0000010000 */
[----:B----4-:R-:W4:Y:S04]  /*70fc0*/  LDL.LU R108, [R1+0x1f0] ;  /* 0x0001f000016c7983 */ /* 0x010f280000300800 */
[----:B------:R-:W4:Y:S04]  /*70fd0*/  LDL.LU R109, [R1+0x1f8] ;  /* 0x0001f800016d7983 */ /* 0x000f280000300800 */
[----:B------:R-:W3:Y:S04]  /*70fe0*/  LDL.LU R120, [R1+0xdf4] ;  /* 0x000df40001787983 */ /* 0x000ee80000300800 */
[----:B------:R-:W3:Y:S04]  /*70ff0*/  LDL.LU R121, [R1+0xdfc] ;  /* 0x000dfc0001797983 */ /* 0x000ee80000300800 */
[----:B------:R-:W3:Y:S04]  /*71000*/  LDL.LU R122, [R1+0xbf4] ;  /* 0x000bf400017a7983 */ /* 0x000ee80000300800 */
        /* <DEDUP_REMOVED lines=13> */
[----:B------:R-:W-:Y:S01]  /*710e0*/  BAR.SYNC.DEFER_BLOCKING 0x0 ;  /* 0x0000000000007b1d */ /* 0x000fe20000010000 */
[----:B------:R-:W-:-:S02]  /*710f0*/  IMAD.MOV.U32 R110, RZ, RZ, R148 ;  /* 0x000000ffff6e7224 */ /* 0x000fc400078e0094 */
[----:B------:R-:W-:-:S03]  /*71100*/  IMAD.MOV.U32 R111, RZ, RZ, R150 ;  /* 0x000000ffff6f7224 */ /* 0x000fc600078e0096 */
        /* <DEDUP_REMOVED lines=11> */
[----:B---3--:R-:W-:Y:S02]  /*711c0*/  STSM.16.M88.4 [R156], R120 ;  /* 0x000000789c007844 */ /* 0x008fe40000000200 */
[----:B------:R-:W-:Y:S06]  /*711d0*/  BAR.SYNC.DEFER_BLOCKING 0x0 ;  /* 0x0000000000007b1d */ /* 0x000fec0000010000 */
[----:B------:R-:W3:Y:S02]  /*711e0*/  LDS.128 R120, [R154] ;  /* 0x000000009a787984 */ /* 0x000ee40000000c00 */
[----:B------:R-:W-:Y:S06]  /*711f0*/  BAR.SYNC.DEFER_BLOCKING 0x0 ;  /* 0x0000000000007b1d */ /* 0x000fec0000010000 */
[----:B--2---:R-:W-:Y:S02]  /*71200*/  STSM.16.M88.4 [R156], R128 ;  /* 0x000000809c007844 */ /* 0x004fe40000000200 */
[----:B------:R-:W-:Y:S06]  /*71210*/  BAR.SYNC.DEFER_BLOCKING 0x0 ;  /* 0x0000000000007b1d */ /* 0x000fec0000010000 */
[----:B------:R-:W2:Y:S02]  /*71220*/  LDS.128 R128, [R154] ;  /* 0x000000009a807984 */ /* 0x000ea40000000c00 */
[----:B------:R-:W-:Y:S06]  /*71230*/  BAR.SYNC.DEFER_BLOCKING 0x0 ;  /* 0x0000000000007b1d */ /* 0x000fec0000010000 */
[----:B------:R1:W-:Y:S02]  /*71240*/  STSM.16.M88.4 [R156], R136 ;  /* 0x000000889c007844 */ /* 0x0003e40000000200 */
[----:B------:R-:W-:Y:S06]  /*71250*/  BAR.SYNC.DEFER_BLOCKING 0x0 ;  /* 0x0000000000007b1d */ /* 0x000fec0000010000 */
[----:B-1----:R-:W4:Y:S04]  /*71260*/  LDL.LU R136, [R1+0x1f4] ;  /* 0x0001f40001887983 */ /* 0x002f280000300800 */
[----:B------:R-:W4:Y:S01]  /*71270*/  LDL.LU R137, [R1+0x1fc] ;  /* 0x0001fc0001897983 */ /* 0x000f220000300800 */
[----:B------:R-:W-:-:S02]  /*71280*/  IMAD.MOV.U32 R138, RZ, RZ, R149 ;  /* 0x000000ffff8a7224 */ /* 0x000fc400078e0095 */
[----:B------:R-:W-:Y:S01]  /*71290*/  IMAD.MOV.U32 R139, RZ, RZ, R151 ;  /* 0x000000ffff8b7224 */ /* 0x000fe200078e0097 */
[----:B------:R-:W3:Y:S04]  /*712a0*/  LDL.LU R147, [R1+0x800] ;  /* 0x0008000001937983 */ /* 0x000ee80000300800 */
[----:B------:R-:W1:Y:S01]  /*712b0*/  LDS.128 R140, [R154] ;  /* 0x000000009a8c7984 */ /* 0x000e620000000c00 */
[----:B------:R-:W-:Y:S06]  /*712c0*/  BAR.SYNC.DEFER_BLOCKING 0x0 ;  /* 0x0000000000007b1d */ /* 0x000fec0000010000 */
[----:B------:R-:W2:Y:S01]  /*712d0*/  LDL.LU R20, [R1+0x600] ;  /* 0x0006000001147983 */ /* 0x000ea20000300800 */
[----:B------:R-:W-:-:S03]  /*712e0*/  IMAD.WIDE R26, R146, 0x4, R2 ;  /* 0x00000004921a7825 */ /* 0x000fc600078e0202 */
[----:B------:R-:W2:Y:S04]  /*712f0*/  LDL.LU R148, [R1+0x12a4] ;  /* 0x0012a40001947983 */ /* 0x000ea80000300800 */
[----:B----4-:R-:W-:Y:S01]  /*71300*/  STSM.16.M88.4 [R156], R136 ;  /* 0x000000889c007844 */ /* 0x010fe20000000200 */
[----:B------:R-:W-:Y:S06]  /*71310*/  BAR.SYNC.DEFER_BLOCKING 0x0 ;  /* 0x0000000000007b1d */ /* 0x000fec0000010000 */
[----:B------:R4:W-:Y:S04]  /*71320*/  @P2 STG.E desc[UR60][R26.64], R144 ;  /* 0x000000901a002986 */ /* 0x0009e8000c10193c */
[----:B----4-:R-:W4:Y:S01]  /*71330*/  LDL.LU R144, [R1+0x400] ;  /* 0x0004000001907983 */ /* 0x010f220000300800 */
[----:B------:R-:W-:-:S05]  /*71340*/  IMAD.WIDE R26, R146, 0x4, R4 ;  /* 0x00000004921a7825 */ /* 0x000fca00078e0204 */
[----:B------:R1:W-:Y:S01]  /*71350*/  @P4 STG.E desc[UR60][R26.64], R145 ;  /* 0x000000911a004986 */ /* 0x0003e2000c10193c */
[----:B------:R-:W-:Y:S01]  /*71360*/  ISETP.LT.AND P4, PT, R157, UR5, !P3 ;  /* 0x000000059d007c0c */ /* 0x000fe2000df81270 */
[----:B------:R-:W-:Y:S02]  /*71370*/  ULDC UR5, c[0x0][0x228] ;  /* 0x00008a0000057ab9 */ /* 0x000fe40000000800 */
[----:B-1----:R-:W4:Y:S01]  /*71380*/  LDL.LU R145, [R1+0x200] ;  /* 0x0002000001917983 */ /* 0x002f220000300800 */
[----:B------:R-:W-:-:S09]  /*71390*/  IMAD.WIDE R26, R146, 0x4, R6 ;  /* 0x00000004921a7825 */ /* 0x000fd200078e0206 */
[----:B------:R1:W-:Y:S04]  /*713a0*/  @P4 STG.E desc[UR60][R26.64], R22 ;  /* 0x000000161a004986 */ /* 0x0003e8000c10193c */
[----:B-1----:R-:W4:Y:S01]  /*713b0*/  LDL.LU R22, [R1+0xe14] ;  /* 0x000e140001167983 */ /* 0x002f220000300800 */
[----:B------:R-:W-:Y:S01]  /*713c0*/  ISETP.LT.AND P3, PT, R158, UR6, !P3 ;  /* 0x000000069e007c0c */ /* 0x000fe2000df61270 */
[----:B------:R-:W-:Y:S02]  /*713d0*/  IMAD.WIDE R26, R146, 0x4, R8 ;  /* 0x00000004921a7825 */ /* 0x000fe400078e0208 */
[----:B------:R-:W4:Y:S10]  /*713e0*/  LDL.LU R146, [R1+0x11bc] ;  /* 0x0011bc0001927983 */ /* 0x000f340000300800 */
[----:B------:R1:W-:Y:S01]  /*713f0*/  @P3 STG.E desc[UR60][R26.64], R21 ;  /* 0x000000151a003986 */ /* 0x0003e2000c10193c */
[----:B------:R-:W-:Y:S01]  /*71400*/  ISETP.LT.AND P3, PT, R153, UR5, !P1 ;  /* 0x0000000599007c0c */ /* 0x000fe2000cf61270 */
[----:B------:R-:W-:-:S02]  /*71410*/  ULDC UR5, c[0x0][0x228] ;  /* 0x00008a0000057ab9 */ /* 0x000fc40000000800 */
[----:B-1----:R-:W4:Y:S01]  /*71420*/  LDL.LU R21, [R1+0xe04] ;  /* 0x000e040001157983 */ /* 0x002f220000300800 */
[----:B------:R-:W-:-:S09]  /*71430*/  IMAD.WIDE R26, R19, 0x4, R2 ;  /* 0x00000004131a7825 */ /* 0x000fd200078e0202 */
[----:B---3--:R1:W-:Y:S01]  /*71440*/  @P3 STG.E desc[UR60][R26.64], R147 ;  /* 0x000000931a003986 */ /* 0x0083e2000c10193c */
[----:B------:R-:W-:Y:S01]  /*71450*/  ISETP.LT.AND P3, PT, R155, UR5, !P1 ;  /* 0x000000059b007c0c */ /* 0x000fe2000cf61270 */
[----:B------:R-:W-:Y:S02]  /*71460*/  ULDC UR5, c[0x0][0x228] ;  /* 0x00008a0000057ab9 */ /* 0x000fe40000000800 */
[----:B-1----:R-:W3:Y:S01]  /*71470*/  LDL.LU R147, [R1+0xc04] ;  /* 0x000c040001937983 */ /* 0x002ee20000300800 */
[----:B------:R-:W-:-:S09]  /*71480*/  IMAD.WIDE R26, R19, 0x4, R4 ;  /* 0x00000004131a7825 */ /* 0x000fd200078e0204 */
[----:B--2---:R1:W-:Y:S01]  /*71490*/  @P3 STG.E desc[UR60][R26.64], R20 ;  /* 0x000000141a003986 */ /* 0x0043e2000c10193c */
[----:B------:R-:W-:Y:S01]  /*714a0*/  ISETP.LT.AND P3, PT, R157, UR5, !P1 ;  /* 0x000000059d007c0c */ /* 0x000fe2000cf61270 */
[----:B------:R-:W-:Y:S02]  /*714b0*/  ULDC UR5, c[0x0][0x228] ;  /* 0x00008a0000057ab9 */ /* 0x000fe40000000800 */
[----:B-1----:R-:W2:Y:S01]  /*714c0*/  LDL.LU R20, [R1+0xa04] ;  /* 0x000a040001147983 */ /* 0x002ea20000300800 */
[----:B------:R-:W-:Y:S01]  /*714d0*/  IMAD.WIDE R26, R19, 0x4, R6 ;  /* 0x00000004131a7825 */ /* 0x000fe200078e0206 */
[----:B------:R-:W-:Y:S02]  /*714e0*/  ISETP.LT.AND P1, PT, R158, UR8, !P1 ;  /* 0x000000089e007c0c */ /* 0x000fe4000cf21270 */
[----:B------:R-:W-:-:S06]  /*714f0*/  LOP3.LUT P2, RZ, R10, 0x1, RZ, 0xc0, !PT ;  /* 0x000000010aff7812 */ /* 0x000fcc000784c0ff */
[----:B----4-:R1:W-:Y:S04]  /*71500*/  @P3 STG.E desc[UR60][R26.64], R144 ;  /* 0x000000901a003986 */ /* 0x0103e8000c10193c */
[----:B-1----:R-:W4:Y:S01]  /*71510*/  LDL.LU R144, [R1+0x804] ;  /* 0x0008040001907983 */ /* 0x002f220000300800 */
[----:B------:R-:W-:-:S03]  /*71520*/  IMAD.WIDE R26, R19, 0x4, R8 ;  /* 0x00000004131a7825 */ /* 0x000fc600078e0208 */
[----:B------:R-:W4:Y:S04]  /*71530*/  LDL.LU R19, [R1+0x10fc] ;  /* 0x0010fc0001137983 */ /* 0x000f280000300800 */
        /* <DEDUP_REMOVED lines=8> */
[----:B------:R-:W-:Y:S01]  /*715c0*/  IMAD.WIDE R26, R148, 0x4, R4 ;  /* 0x00000004941a7825 */ /* 0x000fe200078e0204 */
[----:B------:R-:W-:-:S11]  /*715d0*/  ULDC UR5, c[0x0][0x228] ;  /* 0x00008a0000057ab9 */ /* 0x000fd60000000800 */
[----:B------:R1:W-:Y:S01]  /*715e0*/  @P3 STG.E desc[UR60][R26.64], R21 ;  /* 0x000000151a003986 */ /* 0x0003e2000c10193c */
[----:B------:R-:W-:Y:S01]  /*715f0*/  ISETP.LT.AND P3, PT, R157, UR5, !P2 ;  /* 0x000000059d007c0c */ /* 0x000fe2000d761270 */
[----:B------:R-:W-:Y:S02]  /*71600*/  ULDC UR5, c[0x0][0x228] ;  /* 0x00008a0000057ab9 */ /* 0x000fe40000000800 */
[----:B-1----:R-:W4:Y:S01]  /*71610*/  LDL.LU R21, [R1+0x204] ;  /* 0x0002040001157983 */ /* 0x002f220000300800 */
[----:B------:R-:W-:Y:S01]  /*71620*/  IMAD.WIDE R26, R148, 0x4, R6 ;  /* 0x00000004941a7825 */ /* 0x000fe200078e0206 */
[----:B------:R-:W-:-:S08]  /*71630*/  ISETP.LT.AND P2, PT, R158, UR12, !P2 ;  /* 0x0000000c9e007c0c */ /* 0x000fd0000d741270 */
[----:B---3--:R1:W-:Y:S04]  /*71640*/  @P3 STG.E desc[UR60][R26.64], R147 ;  /* 0x000000931a003986 */ /* 0x0083e8000c10193c */
[----:B-1----:R-:W3:Y:S01]  /*71650*/  LDL.LU R147, [R1+0xe18] ;  /* 0x000e180001937983 */ /* 0x002ee20000300800 */
[----:B------:R-:W-:-:S05]  /*71660*/  IMAD.WIDE R26, R148, 0x4, R8 ;  /* 0x00000004941a7825 */ /* 0x000fca00078e0208 */
[----:B--2---:R1:W-:Y:S01]  /*71670*/  @P2 STG.E desc[UR60][R26.64], R20 ;  /* 0x000000141a002986 */ /* 0x0043e2000c10193c */
[----:B------:R-:W-:Y:S01]  /*71680*/  ISETP.LT.AND P2, PT, R153, UR5, !P0 ;  /* 0x0000000599007c0c */ /* 0x000fe2000c741270 */
[----:B------:R-:W-:Y:S02]  /*71690*/  ULDC UR5, c[0x0][0x228] ;  /* 0x00008a0000057ab9 */ /* 0x000fe40000000800 */
[----:B-1----:R-:W2:Y:S01]  /*716a0*/  LDL.LU R20, [R1+0xe08] ;  /* 0x000e080001147983 */ /* 0x002ea20000300800 */
[----:B------:R-:W-:-:S09]  /*716b0*/  IMAD.WIDE R26, R146, 0x4, R2 ;  /* 0x00000004921a7825 */ /* 0x000fd200078e0202 */
[----:B----4-:R1:W-:Y:S01]  /*716c0*/  @P2 STG.E desc[UR60][R26.64], R144 ;  /* 0x000000901a002986 */ /* 0x0103e2000c10193c */
[----:B------:R-:W-:Y:S01]  /*716d0*/  ISETP.LT.AND P2, PT, R155, UR5, !P0 ;  /* 0x000000059b007c0c */ /* 0x000fe2000c741270 */
[----:B------:R-:W-:Y:S02]  /*716e0*/  ULDC UR5, c[0x0][0x228] ;  /* 0x00008a0000057ab9 */ /* 0x000fe40000000800 */
[----:B-1----:R-:W4:Y:S01]  /*716f0*/  LDL.LU R144, [R1+0xc08] ;  /* 0x000c080001907983 */ /* 0x002f220000300800 */
[----:B------:R-:W-:-:S09]  /*71700*/  IMAD.WIDE R26, R146, 0x4, R4 ;  /* 0x00000004921a7825 */ /* 0x000fd200078e0204 */
[----:B------:R1:W-:Y:S01]  /*71710*/  @P2 STG.E desc[UR60][R26.64], R145 ;  /* 0x000000911a002986 */ /* 0x0003e2000c10193c */
[----:B------:R-:W-:Y:S01]  /*71720*/  ISETP.LT.AND P2, PT, R157, UR5, !P0 ;  /* 0x000000059d007c0c */ /* 0x000fe2000c741270 */
[----:B------:R-:W-:Y:S02]  /*71730*/  ULDC UR5, c[0x0][0x228] ;  /* 0x00008a0000057ab9 */ /* 0x000fe40000000800 */
[----:B-1----:R-:W4:Y:S01]  /*71740*/  LDL.LU R145, [R1+0xa08] ;  /* 0x000a080001917983 */ /* 0x002f220000300800 */
[----:B------:R-:W-:-:S09]  /*71750*/  IMAD.WIDE R26, R146, 0x4, R6 ;  /* 0x00000004921a7825 */ /* 0x000fd200078e0206 */
[----:B------:R1:W-:Y:S04]  /*71760*/  @P2 STG.E desc[UR60][R26.64], R22 ;  /* 0x000000161a002986 */ /* 0x0003e8000c10193c */
[----:B-1----:R-:W4:Y:S01]  /*71770*/  LDL.LU R22, [R1+0x808] ;  /* 0x0008080001167983 */ /* 0x002f220000300800 */
[----:B------:R-:W-:Y:S01]  /*71780*/  IMAD.WIDE R26, R146, 0x4, R8 ;  /* 0x00000004921a7825 */ /* 0x000fe200078e0208 */
[----:B------:R-:W-:Y:S02]  /*71790*/  ISETP.LT.AND P0, PT, R158, UR10, !P0 ;  /* 0x0000000a9e007c0c */ /* 0x000fe4000c701270 */
[----:B------:R-:W4:Y:S01]  /*717a0*/  LDL.LU R146, [R1+0x608] ;  /* 0x0006080001927983 */ /* 0x000f220000300800 */
[----:B------:R-:W-:-:S10]  /*717b0*/  LOP3.LUT P1, RZ, R10, 0x10, RZ, 0xc0, !PT ;  /* 0x000000100aff7812 */ /* 0x000fd4000782c0ff */
[----:B------:R1:W-:Y:S01]  /*717c0*/  @P0 STG.E desc[UR60][R26.64], R21 ;  /* 0x000000151a000986 */ /* 0x0003e2000c10193c */
[----:B------:R-:W-:Y:S01]  /*717d0*/  ISETP.LT.AND P0, PT, R153, UR5, !P1 ;  /* 0x0000000599007c0c */ /* 0x000fe2000cf01270 */
[----:B------:R-:W-:Y:S02]  /*717e0*/  ULDC UR5, c[0x0][0x228] ;  /* 0x00008a0000057ab9 */ /* 0x000fe40000000800 */
[----:B-1----:R-:W4:Y:S01]  /*717f0*/  LDL.LU R21, [R1+0x408] ;  /* 0x0004080001157983 */ /* 0x002f220000300800 */
[----:B------:R-:W-:-:S09]  /*71800*/  IMAD.WIDE R26, R19, 0x4, R2 ;  /* 0x00000004131a7825 */ /* 0x000fd200078e0202 */
[----:B---3--:R1:W-:Y:S01]  /*71810*/  @P0 STG.E desc[UR60][R26.64], R147 ;  /* 0x000000931a000986 */ /* 0x0083e2000c10193c */
[----:B------:R-:W-:Y:S01]  /*71820*/  ISETP.LT.AND P0, PT, R155, UR5, !P1 ;  /* 0x000000059b007c0c */ /* 0x000fe2000cf01270 */
[----:B------:R-:W-:Y:S01]  /*71830*/  ULDC UR5, c[0x0][0x228] ;  /* 0x00008a0000057ab9 */ /* 0x000fe20000000800 */
[----:B-1----:R-:W-:-:S11]  /*71840*/  IMAD.WIDE R26, R19, 0x4, R4 ;  /* 0x00000004131a7825 */ /* 0x002fd600078e0204 */
[----:B--2---:R1:W-:Y:S01]  /*71850*/  @P0 STG.E desc[UR60][R26.64], R20 ;  /* 0x000000141a000986 */ /* 0x0043e2000c10193c */
[----:B------:R-:W-:Y:S01]  /*71860*/  ISETP.LT.AND P0, PT, R157, UR5, !P1 ;  /* 0x000000059d007c0c */ /* 0x000fe2000cf01270 */
[----:B------:R-:W-:Y:S02]  /*71870*/  ULDC UR5, c[0x0][0x228] ;  /* 0x00008a0000057ab9 */ /* 0x000fe40000000800 */
[----:B-1----:R-:W2:Y:S01]  /*71880*/  LDL.LU R20, [R1+0x208] ;  /* 0x0002080001147983 */ /* 0x002ea20000300800 */
[----:B------:R-:W-:Y:S01]  /*71890*/  IMAD.WIDE R26, R19, 0x4, R6 ;  /* 0x00000004131a7825 */ /* 0x000fe200078e0206 */
[----:B------:R-:W-:-:S08]  /*718a0*/  LOP3.LUT P3, RZ, R10, 0x20, RZ, 0xc0, !PT ;  /* 0x000000200aff7812 */ /* 0x000fd0000786c0ff */
[----:B----4-:R1:W-:Y:S01]  /*718b0*/  @P0 STG.E desc[UR60][R26.64], R144 ;  /* 0x000000901a000986 */ /* 0x0103e2000c10193c */
[----:B------:R-:W-:-:S03]  /*718c0*/  ISETP.LT.AND P0, PT, R158, UR16, !P1 ;  /* 0x000000109e007c0c */ /* 0x000fc6000cf01270 */
[----:B-1----:R-:W3:Y:S01]  /*718d0*/  LDL.LU R144, [R1+0xe1c] ;  /* 0x000e1c0001907983 */ /* 0x002ee20000300800 */
[----:B------:R-:W-:-:S03]  /*718e0*/  IMAD.WIDE R26, R19, 0x4, R8 ;  /* 0x00000004131a7825 */ /* 0x000fc600078e0208 */
[----:B------:R-:W4:Y:S06]  /*718f0*/  LDL.LU R19, [R1+0xe0c] ;  /* 0x000e0c0001137983 */ /* 0x000f2c0000300800 */
[----:B------:R1:W-:Y:S01]  /*71900*/  @P0 STG.E desc[UR60][R26.64], R145 ;  /* 0x000000911a000986 */ /* 0x0003e2000c10193c */
[----:B------:R-:W-:Y:S01]  /*71910*/  ISETP.LT.AND P0, PT, R153, UR5, !P3 ;  /* 0x0000000599007c0c */ /* 0x000fe2000df01270 */
[----:B------:R-:W-:Y:S01]  /*71920*/  ULDC UR5, c[0x0][0x228] ;  /* 0x00008a0000057ab9 */ /* 0x000fe20000000800 */
[----:B-1----:R-:W-:-:S11]  /*71930*/  IMAD.WIDE R26, R25, 0x4, R2 ;  /* 0x00000004191a7825 */ /* 0x002fd600078e0202 */
        /* <DEDUP_REMOVED lines=14> */
[----:B------:R-:W-:-:S11]  /*71a20*/  LOP3.LUT P2, RZ, R10, 0x40, RZ, 0xc0, !PT ;  /* 0x000000400aff7812 */ /* 0x000fd6000784c0ff */
[----:B--2---:R1:W-:Y:S01]  /*71a30*/  @P0 STG.E desc[UR60][R26.64], R20 ;  /* 0x000000141a000986 */ /* 0x0043e2000c10193c */
[----:B------:R-:W-:Y:S01]  /*71a40*/  ISETP.LT.AND P0, PT, R153, UR5, !P2 ;  /* 0x0000000599007c0c */ /* 0x000fe2000d701270 */
[----:B------:R-:W-:Y:S02]  /*71a50*/  ULDC UR5, c[0x0][0x228] ;  /* 0x00008a0000057ab9 */ /* 0x000fe40000000800 */
[----:B-1----:R-:W2:Y:S01]  /*71a60*/  LDL.LU R20, [R1+0x60c] ;  /* 0x00060c0001147983 */ /* 0x002ea20000300800 */
[----:B------:R-:W-:-:S09]  /*71a70*/  IMAD.WIDE R26, R159, 0x4, R2 ;  /* 0x000000049f1a7825 */ /* 0x000fd200078e0202 */
[----:B---3--:R1:W-:Y:S01]  /*71a80*/  @P0 STG.E desc[UR60][R26.64], R144 ;  /* 0x000000901a000986 */ /* 0x0083e2000c10193c */
[----:B------:R-:W-:Y:S01]  /*71a90*/  ISETP.LT.AND P0, PT, R155, UR5, !P2 ;  /* 0x000000059b007c0c */ /* 0x000fe2000d701270 */
[----:B------:R-:W-:Y:S02]  /*71aa0*/  ULDC UR5, c[0x0][0x228] ;  /* 0x00008a0000057ab9 */ /* 0x000fe40000000800 */
[----:B-1----:R-:W3:Y:S01]  /*71ab0*/  LDL.LU R144, [R1+0x40c] ;  /* 0x00040c0001907983 */ /* 0x002ee20000300800 */
[----:B------:R-:W-:-:S09]  /*71ac0*/  IMAD.WIDE R26, R159, 0x4, R4 ;  /* 0x000000049f1a7825 */ /* 0x000fd200078e0204 */
[----:B----4-:R1:W-:Y:S01]  /*71ad0*/  @P0 STG.E desc[UR60][R26.64], R19 ;  /* 0x000000131a000986 */ /* 0x0103e2000c10193c */
[----:B------:R-:W-:Y:S01]  /*71ae0*/  ISETP.LT.AND P0, PT, R157, UR5, !P2 ;  /* 0x000000059d007c0c */ /* 0x000fe2000d701270 */
[----:B------:R-:W-:Y:S02]  /*71af0*/  ULDC UR5, c[0x0][0x228] ;  /* 0x00008a0000057ab9 */ /* 0x000fe40000000800 */
[----:B-1----:R-:W4:Y:S01]  /*71b00*/  LDL.LU R19, [R1+0x20c] ;  /* 0x00020c0001137983 */ /* 0x002f220000300800 */
[----:B------:R-:W-:-:S03]  /*71b10*/  IMAD.WIDE R26, R159, 0x4, R6 ;  /* 0x000000049f1a7825 */ /* 0x000fc600078e0206 */
[----:B------:R-:W4:Y:S06]  /*71b20*/  LDL.LU R147, [R1+0x1010] ;  /* 0x0010100001937983 */ /* 0x000f2c0000300800 */
[----:B------:R1:W-:Y:S04]  /*71b30*/  @P0 STG.E desc[UR60][R26.64], R22 ;  /* 0x000000161a000986 */ /* 0x0003e8000c10193c */
[----:B-1----:R-:W4:Y:S01]  /*71b40*/  LDL.LU R22, [R1+0xe30] ;  /* 0x000e300001167983 */ /* 0x002f220000300800 */
[----:B------:R-:W-:Y:S01]  /*71b50*/  ISETP.LT.AND P0, PT, R158, UR20, !P2 ;  /* 0x000000149e007c0c */ /* 0x000fe2000d701270 */
[----:B------:R-:W-:Y:S01]  /*71b60*/  IMAD.WIDE R26, R159, 0x4, R8 ;  /* 0x000000049f1a7825 */ /* 0x000fe200078e0208 */
[----:B------:R-:W-:Y:S01]  /*71b70*/  LOP3.LUT P1, RZ, R10, 0x80, RZ, 0xc0, !PT ;  /* 0x000000800aff7812 */ /* 0x000fe2000782c0ff */
[----:B------:R-:W4:Y:S10]  /*71b80*/  LDL.LU R148, [R1+0xe20] ;  /* 0x000e200001947983 */ /* 0x000f340000300800 */
[----:B------:R1:W-:Y:S01]  /*71b90*/  @P0 STG.E desc[UR60][R26.64], R146 ;  /* 0x000000921a000986 */ /* 0x0003e2000c10193c */
[----:B------:R-:W-:Y:S01]  /*71ba0*/  ISETP.LT.AND P0, PT, R153, UR5, !P1 ;  /* 0x0000000599007c0c */ /* 0x000fe2000cf01270 */
[----:B------:R-:W-:Y:S01]  /*71bb0*/  ULDC UR5, c[0x0][0x228] ;  /* 0x00008a0000057ab9 */ /* 0x000fe20000000800 */
[----:B-1----:R-:W-:-:S11]  /*71bc0*/  IMAD.WIDE R26, R252, 0x4, R2 ;  /* 0x00000004fc1a7825 */ /* 0x002fd600078e0202 */
[----:B------:R1:W-:Y:S04]  /*71bd0*/  @P0 STG.E desc[UR60][R26.64], R21 ;  /* 0x000000151a000986 */ /* 0x0003e8000c10193c */
[----:B-1----:R-:W4:Y:S01]  /*71be0*/  LDL.LU R21, [R1+0xc10] ;  /* 0x000c100001157983 */ /* 0x002f220000300800 */
[----:B------:R-:W-:Y:S01]  /*71bf0*/  ISETP.LT.AND P0, PT, R155, UR5, !P1 ;  /* 0x000000059b007c0c */ /* 0x000fe2000cf01270 */
[C---:B------:R-:W-:Y:S01]  /*71c00*/  IMAD.WIDE R26, R252.reuse, 0x4, R4 ;  /* 0x00000004fc1a7825 */ /* 0x040fe200078e0204 */
[----:B------:R-:W-:Y:S01]  /*71c10*/  ULDC UR5, c[0x0][0x228] ;  /* 0x00008a0000057ab9 */ /* 0x000fe20000000800 */
[----:B------:R-:W4:Y:S10]  /*71c20*/  LDL.LU R145, [R1+0xa10] ;  /* 0x000a100001917983 */ /* 0x000f340000300800 */
[----:B--2---:R1:W-:Y:S01]  /*71c30*/  @P0 STG.E desc[UR60][R26.64], R20 ;  /* 0x000000141a000986 */ /* 0x0043e2000c10193c */
[----:B------:R-:W-:Y:S01]  /*71c40*/  ISETP.LT.AND P0, PT, R157, UR5, !P1 ;  /* 0x000000059d007c0c */ /* 0x000fe2000cf01270 */
[----:B------:R-:W-:Y:S01]  /*71c50*/  ULDC UR5, c[0x0][0x228] ;  /* 0x00008a0000057ab9 */ /* 0x000fe20000000800 */
[----:B-1----:R-:W-:Y:S01]  /*71c60*/  IMAD.WIDE R26, R252, 0x4, R6 ;  /* 0x00000004fc1a7825 */ /* 0x002fe200078e0206 */
[----:B------:R-:W2:Y:S01]  /*71c70*/  LDL.LU R20, [R1+0x1014] ;  /* 0x0010140001147983 */ /* 0x000ea20000300800 */
[----:B------:R-:W-:-:S09]  /*71c80*/  LOP3.LUT P3, RZ, R10, 0x100, RZ, 0xc0, !PT ;  /* 0x000001000aff7812 */ /* 0x000fd2000786c0ff */
[----:B---3--:R1:W-:Y:S01]  /*71c90*/  @P0 STG.E desc[UR60][R26.64], R144 ;  /* 0x000000901a000986 */ /* 0x0083e2000c10193c */
[----:B------:R-:W-:-:S03]  /*71ca0*/  ISETP.LT.AND P0, PT, R158, UR18, !P1 ;  /* 0x000000129e007c0c */ /* 0x000fc6000cf01270 */
        /* <DEDUP_REMOVED lines=22> */
[----:B------:R-:W4:Y:S01]  /*71e10*/  LDL.LU R147, [R1+0x101c] ;  /* 0x00101c0001937983 */ /* 0x000f220000300800 */
[----:B------:R-:W-:-:S09]  /*71e20*/  LOP3.LUT P2, RZ, R10, 0x200, RZ, 0xc0, !PT ;  /* 0x000002000aff7812 */ /* 0x000fd2000784c0ff */
[----:B------:R1:W-:Y:S01]  /*71e30*/  @P0 STG.E desc[UR60][R26.64], R145 ;  /* 0x000000911a000986 */ /* 0x0003e2000c10193c */
[----:B------:R-:W-:Y:S01]  /*71e40*/  ISETP.LT.AND P0, PT, R153, UR5, !P2 ;  /* 0x0000000599007c0c */ /* 0x000fe2000d701270 */
[----:B------:R-:W-:Y:S02]  /*71e50*/  ULDC UR5, c[0x0][0x228] ;  /* 0x00008a0000057ab9 */ /* 0x000fe40000000800 */
[----:B-1----:R-:W4:Y:S01]  /*71e60*/  LDL.LU R145, [R1+0xe24] ;  /* 0x000e240001917983 */ /* 0x002f220000300800 */
[----:B--2---:R-:W-:-:S09]  /*71e70*/  IMAD.WIDE R26, R20, 0x4, R2 ;  /* 0x00000004141a7825 */ /* 0x004fd200078e0202 */
[----:B---3--:R1:W-:Y:S01]  /*71e80*/  @P0 STG.E desc[UR60][R26.64], R144 ;  /* 0x000000901a000986 */ /* 0x0083e2000c10193c */
[----:B------:R-:W-:Y:S01]  /*71e90*/  ISETP.LT.AND P0, PT, R155, UR5, !P2 ;  /* 0x000000059b007c0c */ /* 0x000fe2000d701270 */
[----:B------:R-:W-:Y:S02]  /*71ea0*/  ULDC UR5, c[0x0][0x228] ;  /* 0x00008a0000057ab9 */ /* 0x000fe40000000800 */
[----:B-1----:R-:W2:Y:S01]  /*71eb0*/  LDL.LU R144, [R1+0xc14] ;  /* 0x000c140001907983 */ /* 0x002ea20000300800 */
[----:B------:R-:W-:-:S09]  /*71ec0*/  IMAD.WIDE R26, R20, 0x4, R4 ;  /* 0x00000004141a7825 */ /* 0x000fd200078e0204 */
[----:B----4-:R1:W-:Y:S01]  /*71ed0*/  @P0 STG.E desc[UR60][R26.64], R19 ;  /* 0x000000131a000986 */ /* 0x0103e2000c10193c */
[----:B------:R-:W-:Y:S01]  /*71ee0*/  ISETP.LT.AND P0, PT, R157, UR5, !P2 ;  /* 0x000000059d007c0c */ /* 0x000fe2000d701270 */
[----:B------:R-:W-:Y:S02]  /*71ef0*/  ULDC UR5, c[0x0][0x228] ;  /* 0x00008a0000057ab9 */ /* 0x000fe40000000800 */
[----:B-1----:R-:W3:Y:S01]  /*71f00*/  LDL.LU R19, [R1+0xa14] ;  /* 0x000a140001137983 */ /* 0x002ee20000300800 */
[----:B------:R-:W-:-:S09]  /*71f10*/  IMAD.WIDE R26, R20, 0x4, R6 ;  /* 0x00000004141a7825 */ /* 0x000fd200078e0206 */
        /* <DEDUP_REMOVED lines=8> */
[----:B------:R-:W-:-:S02]  /*71fa0*/  ULDC UR5, c[0x0][0x228] ;  /* 0x00008a0000057ab9 */ /* 0x000fc40000000800 */
        /* <DEDUP_REMOVED lines=12> */
[----:B------:R-:W-:-:S08]  /*72070*/  LOP3.LUT P3, RZ, R10, 0x800, RZ, 0xc0, !PT ;  /* 0x000008000aff7812 */ /* 0x000fd0000786c0ff */
[----:B--2---:R1:W-:Y:S01]  /*72080*/  @P0 STG.E desc[UR60][R26.64], R144 ;  /* 0x000000901a000986 */ /* 0x0043e2000c10193c */
[----:B------:R-:W-:-:S03]  /*72090*/  ISETP.LT.AND P0, PT, R158, UR28, !P1 ;  /* 0x0000001c9e007c0c */ /* 0x000fc6000cf01270 */
[----:B-1----:R-:W2:Y:S01]  /*720a0*/  LDL.LU R144, [R1+0xe38] ;  /* 0x000e380001907983 */ /* 0x002ea20000300800 */
[----:B------:R-:W-:-:S03]  /*720b0*/  IMAD.WIDE R26, R146, 0x4, R8 ;  /* 0x00000004921a7825 */ /* 0x000fc600078e0208 */
[----:B------:R-:W2:Y:S06]  /*720c0*/  LDL.LU R146, [R1+0x1024] ;  /* 0x0010240001927983 */ /* 0x000eac0000300800 */
[----:B---3--:R1:W-:Y:S01]  /*720d0*/  @P0 STG.E desc[UR60][R26.64], R19 ;  /* 0x000000131a000986 */ /* 0x0083e2000c10193c */
[----:B------:R-:W-:Y:S01]  /*720e0*/  ISETP.LT.AND P0, PT, R153, UR5, !P3 ;  /* 0x0000000599007c0c */ /* 0x000fe2000df01270 */
[----:B------:R-:W-:Y:S02]  /*720f0*/  ULDC UR5, c[0x0][0x228] ;  /* 0x00008a0000057ab9 */ /* 0x000fe40000000800 */
[----:B-1----:R-:W3:Y:S01]  /*72100*/  LDL.LU R19, [R1+0xe28] ;  /* 0x000e280001137983 */ /* 0x002ee20000300800 */
[----:B------:R-:W-:-:S09]  /*72110*/  IMAD.WIDE R26, R147, 0x4, R2 ;  /* 0x00000004931a7825 */ /* 0x000fd200078e0202 */
[----:B----4-:R1:W-:Y:S04]  /*72120*/  @P0 STG.E desc[UR60][R26.64], R22 ;  /* 0x000000161a000986 */ /* 0x0103e8000c10193c */
[----:B-1----:R-:W4:Y:S01]  /*72130*/  LDL.LU R22, [R1+0xc18] ;  /* 0x000c180001167983 */ /* 0x002f220000300800 */
[----:B------:R-:W-:Y:S01]  /*72140*/  ISETP.LT.AND P0, PT, R155, UR5, !P3 ;  /* 0x000000059b007c0c */ /* 0x000fe2000df01270 */
[----:B------:R-:W-:Y:S01]  /*72150*/  IMAD.WIDE R26, R147, 0x4, R4 ;  /* 0x00000004931a7825 */ /* 0x000fe200078e0204 */
[----:B------:R-:W-:Y:S01]  /*72160*/  ULDC UR5, c[0x0][0x228] ;  /* 0x00008a0000057ab9 */ /* 0x000fe20000000800 */
        /* <DEDUP_REMOVED lines=15> */
[----:B------:R-:W-:-:S09]  /*72260*/  IMAD.WIDE R26, R20, 0x4, R2 ;  /* 0x00000004141a7825 */ /* 0x000fd200078e0202 */
        /* <DEDUP_REMOVED lines=10> */
[----:B----4-:R1:W-:Y:S04]  /*72310*/  @P0 STG.E desc[UR60][R26.64], R22 ;  /* 0x000000161a000986 */ /* 0x0103e8000c10193c */
[----:B-1----:R-:W4:Y:S01]  /*72320*/  LDL.LU R22, [R1+0xe3c] ;  /* 0x000e3c0001167983 */ /* 0x002f220000300800 */
[----:B------:R-:W-:-:S03]  /*72330*/  IMAD.WIDE R26, R20, 0x4, R8 ;  /* 0x00000004141a7825 */ /* 0x000fc600078e0208 */
[----:B------:R-:W4:Y:S01]  /*72340*/  LDL.LU R20, [R1+0xe2c] ;  /* 0x000e2c0001147983 */ /* 0x000f220000300800 */
[----:B------:R-:W-:Y:S02]  /*72350*/  ISETP.LT.AND P0, PT, R158, UR32, !P2 ;  /* 0x000000209e007c0c */ /* 0x000fe4000d701270 */
        /* <DEDUP_REMOVED lines=35> */
[----:B------:R-:W-:Y:S01]  /*72590*/  LOP3.LUT P2, RZ, R10, 0x8000, RZ, 0xc0, !PT ;  /* 0x000080000aff7812 */ /* 0x000fe2000784c0ff */
[----:B------:R-:W4:Y:S01]  /*725a0*/  LDL.LU R146, [R1+0x1030] ;  /* 0x0010300001927983 */ /* 0x000f220000300800 */
[----:B------:R-:W-:-:S09]  /*725b0*/  ULDC UR5, c[0x0][0x228] ;  /* 0x00008a0000057ab9 */ /* 0x000fd20000000800 */
[----:B------:R1:W-:Y:S04]  /*725c0*/  @P0 STG.E desc[UR60][R26.64], R21 ;  /* 0x000000151a000986 */ /* 0x0003e8000c10193c */
[----:B-1----:R-:W4:Y:S01]  /*725d0*/  LDL.LU R21, [R1+0xe50] ;  /* 0x000e500001157983 */ /* 0x002f220000300800 */
[----:B------:R-:W-:Y:S01]  /*725e0*/  IMAD.WIDE R26, R147, 0x4, R8 ;  /* 0x00000004931a7825 */ /* 0x000fe200078e0208 */
[----:B------:R-:W-:Y:S02]  /*725f0*/  ISETP.LT.AND P0, PT, R158, UR36, !P3 ;  /* 0x000000249e007c0c */ /* 0x000fe4000df01270 */
[----:B------:R-:W4:Y:S11]  /*72600*/  LDL.LU R147, [R1+0xe40] ;  /* 0x000e400001937983 */ /* 0x000f360000300800 */
[----:B------:R1:W-:Y:S01]  /*72610*/  @P0 STG.E desc[UR60][R26.64], R145 ;  /* 0x000000911a000986 */ /* 0x0003e2000c10193c */
[----:B------:R-:W-:Y:S01]  /*72620*/  ISETP.LT.AND P0, PT, R153, UR5, !P2 ;  /* 0x0000000599007c0c */ /* 0x000fe2000d701270 */
[----:B------:R-:W-:-:S02]  /*72630*/  ULDC UR5, c[0x0][0x228] ;  /* 0x00008a0000057ab9 */ /* 0x000fc40000000800 */
        /* <DEDUP_REMOVED lines=9> */
[----:B------:R-:W-:Y:S01]  /*726d0*/  ULDC UR5, c[0x0][0x228] ;  /* 0x00008a0000057ab9 */ /* 0x000fe20000000800 */
[----:B-1----:R-:W-:Y:S01]  /*726e0*/  IMAD.WIDE R26, R148, 0x4, R6 ;  /* 0x00000004941a7825 */ /* 0x002fe200078e0206 */
[----:B------:R-:W3:Y:S10]  /*726f0*/  LDL.LU R19, [R1+0x1034] ;  /* 0x0010340001137983 */ /* 0x000ef40000300800 */
[----:B----4-:R1:W-:Y:S01]  /*72700*/  @P0 STG.E desc[UR60][R26.64], R22 ;  /* 0x000000161a000986 */ /* 0x0103e2000c10193c */
[----:B------:R-:W-:-:S03]  /*72710*/  ISETP.LT.AND P0, PT, R158, UR34, !P2 ;  /* 0x000000229e007c0c */ /* 0x000fc6000d701270 */
[----:B-1----:R-:W4:Y:S01]  /*72720*/  LDL.LU R22, [R1+0x820] ;  /* 0x0008200001167983 */ /* 0x002f220000300800 */
[----:B------:R-:W-:-:S09]  /*72730*/  IMAD.WIDE R26, R148, 0x4, R8 ;  /* 0x00000004941a7825 */ /* 0x000fd200078e0208 */
[----:B------:R1:W-:Y:S04]  /*72740*/  @P0 STG.E desc[UR60][R26.64], R20 ;  /* 0x000000141a000986 */ /* 0x0003e8000c10193c */
[----:B-1----:R-:W4:Y:S01]  /*72750*/  LDL.LU R20, [R1+0x620] ;  /* 0x0006200001147983 */ /* 0x002f220000300800 */
[----:B------:R-:W-:Y:S01]  /*72760*/  LOP3.LUT P1, RZ, R10, 0x10000, RZ, 0xc0, !PT ;  /* 0x000100000aff7812 */ /* 0x000fe2000782c0ff */
[----:B------:R-:W-:Y:S02]  /*72770*/  IMAD.WIDE R26, R146, 0x4, R2 ;  /* 0x00000004921a7825 */ /* 0x000fe400078e0202 */
[----:B------:R-:W4:Y:S01]  /*72780*/  LDL.LU R148, [R1+0x1038] ;  /* 0x0010380001947983 */ /* 0x000f220000300800 */
[----:B------:R-:W-:Y:S01]  /*72790*/  ISETP.LT.AND P0, PT, R153, UR5, !P1 ;  /* 0x0000000599007c0c */ /* 0x000fe2000cf01270 */
[----:B------:R-:W-:-:S12]  /*727a0*/  ULDC UR5, c[0x0][0x228] ;  /* 0x00008a0000057ab9 */ /* 0x000fd80000000800 */
[----:B------:R1:W-:Y:S01]  /*727b0*/  @P0 STG.E desc[UR60][R26.64], R21 ;  /* 0x000000151a000986 */ /* 0x0003e2000c10193c */
        /* <DEDUP_REMOVED lines=9> */
[----:B------:R1:W-:Y:S01]  /*72850*/  @P0 STG.E desc[UR60][R26.64], R145 ;  /* 0x000000911a000986 */ /* 0x0003e2000c10193c */
[----:B------:R-:W-:-:S03]  /*72860*/  ISETP.LT.AND P0, PT, R158, UR40, !P1 ;  /* 0x000000289e007c0c */ /* 0x000fc6000cf01270 */
[----:B-1----:R-:W4:Y:S01]  /*72870*/  LDL.LU R145, [R1+0xe54] ;  /* 0x000e540001917983 */ /* 0x002f220000300800 */
[----:B------:R-:W-:-:S03]  /*72880*/  IMAD.WIDE R26, R146, 0x4, R8 ;  /* 0x00000004921a7825 */ /* 0x000fc600078e0208 */
[----:B------:R-:W4:Y:S01]  /*72890*/  LDL.LU R146, [R1+0x103c] ;  /* 0x00103c0001927983 */ /* 0x000f220000300800 */
[----:B------:R-:W-:-:S05]  /*728a0*/  LOP3.LUT P3, RZ, R10, 0x20000, RZ, 0xc0, !PT ;  /* 0x000200000aff7812 */ /* 0x000fca000786c0ff */
[----:B--2---:R1:W-:Y:S04]  /*728b0*/  @P0 STG.E desc[UR60][R26.64], R144 ;  /* 0x000000901a000986 */ /* 0x0043e8000c10193c */
[----:B-1----:R-:W2:Y:S01]  /*728c0*/  LDL.LU R144, [R1+0xe44] ;  /* 0x000e440001907983 */ /* 0x002ea20000300800 */
[----:B------:R-:W-:Y:S01]  /*728d0*/  ISETP.LT.AND P0, PT, R153, UR5, !P3 ;  /* 0x0000000599007c0c */ /* 0x000fe2000df01270 */
[----:B------:R-:W-:Y:S01]  /*728e0*/  ULDC UR5, c[0x0][0x228] ;  /* 0x00008a0000057ab9 */ /* 0x000fe20000000800 */
[----:B---3--:R-:W-:-:S11]  /*728f0*/  IMAD.WIDE R26, R19, 0x4, R2 ;  /* 0x00000004131a7825 */ /* 0x008fd600078e0202 */
        /* <DEDUP_REMOVED lines=10> */
[----:B------:R-:W-:-:S10]  /*729a0*/  ULDC UR5, c[0x0][0x228] ;  /* 0x00008a0000057ab9 */ /* 0x000fd40000000800 */
[----:B------:R1:W-:Y:S01]  /*729b0*/  @P0 STG.E desc[UR60][R26.64], R21 ;  /* 0x000000151a000986 */ /* 0x0003e2000c10193c */
[----:B------:R-:W-:-:S03]  /*729c0*/  ISETP.LT.AND P0, PT, R158, UR38, !P3 ;  /* 0x000000269e007c0c */ /* 0x000fc6000df01270 */
[----:B-1----:R-:W4:Y:S01]  /*729d0*/  LDL.LU R21, [R1+0x824] ;  /* 0x0008240001157983 */ /* 0x002f220000300800 */
[----:B------:R-:W-:-:S03]  /*729e0*/  IMAD.WIDE R26, R19, 0x4, R8 ;  /* 0x00000004131a7825 */ /* 0x000fc600078e0208 */
[----:B------:R-:W4:Y:S06]  /*729f0*/  LDL.LU R19, [R1+0x1040] ;  /* 0x0010400001137983 */ /* 0x000f2c0000300800 */
        /* <DEDUP_REMOVED lines=10> */
[----:B--2---:R1:W-:Y:S04]  /*72aa0*/  @P0 STG.E desc[UR60][R26.64], R144 ;  /* 0x000000901a000986 */ /* 0x0043e8000c10193c */
[----:B-1----:R-:W2:Y:S01]  /*72ab0*/  LDL.LU R144, [R1+0x224] ;  /* 0x0002240001907983 */ /* 0x002ea20000300800 */
[----:B------:R-:W-:Y:S01]  /*72ac0*/  ISETP.LT.AND P0, PT, R157, UR5, !P2 ;  /* 0x000000059d007c0c */ /* 0x000fe2000d701270 */
[----:B------:R-:W-:Y:S01]  /*72ad0*/  IMAD.WIDE R26, R148, 0x4, R6 ;  /* 0x00000004941a7825 */ /* 0x000fe200078e0206 */
[----:B------:R-:W-:Y:S01]  /*72ae0*/  LOP3.LUT P1, RZ, R10, 0x80000, RZ, 0xc0, !PT ;  /* 0x000800000aff7812 */ /* 0x000fe2000782c0ff */
[----:B------:R-:W-:-:S10]  /*72af0*/  ULDC UR5, c[0x0][0x228] ;  /* 0x00008a0000057ab9 */ /* 0x000fd40000000800 */
[----:B---3--:R1:W-:Y:S01]  /*72b00*/  @P0 STG.E desc[UR60][R26.64], R22 ;  /* 0x000000161a000986 */ /* 0x0083e2000c10193c */
[----:B------:R-:W-:-:S03]  /*72b10*/  ISETP.LT.AND P0, PT, R158, UR44, !P2 ;  /* 0x0000002c9e007c0c */ /* 0x000fc6000d701270 */
[----:B-1----:R-:W3:Y:S01]  /*72b20*/  LDL.LU R22, [R1+0xe58] ;  /* 0x000e580001167983 */ /* 0x002ee20000300800 */
[----:B------:R-:W-:-:S03]  /*72b30*/  IMAD.WIDE R26, R148, 0x4, R8 ;  /* 0x00000004941a7825 */ /* 0x000fc600078e0208 */
[----:B------:R-:W3:Y:S06]  /*72b40*/  LDL.LU R148, [R1+0x1044] ;  /* 0x0010440001947983 */ /* 0x000eec0000300800 */
[----:B----4-:R1:W-:Y:S04]  /*72b50*/  @P0 STG.E desc[UR60][R26.64], R20 ;  /* 0x000000141a000986 */ /* 0x0103e8000c10193c */
        /* <DEDUP_REMOVED lines=8> */
[----:B------:R-:W-:-:S03]  /*72be0*/  IMAD.WIDE R26, R146, 0x4, R4 ;  /* 0x00000004921a7825 */ /* 0x000fc600078e0204 */
[----:B------:R-:W4:Y:S06]  /*72bf0*/  LDL.LU R150, [R1+0xa28] ;  /* 0x000a280001967983 */ /* 0x000f2c0000300800 */
[----:B------:R1:W-:Y:S01]  /*72c00*/  @P0 STG.E desc[UR60][R26.64], R147 ;  /* 0x000000931a000986 */ /* 0x0003e2000c10193c */
[----:B------:R-:W-:Y:S01]  /*72c10*/  ISETP.LT.AND P0, PT, R157, UR5, !P1 ;  /* 0x000000059d007c0c */ /* 0x000fe2000cf01270 */
[----:B------:R-:W-:Y:S01]  /*72c20*/  ULDC UR5, c[0x0][0x228] ;  /* 0x00008a0000057ab9 */ /* 0x000fe20000000800 */
[----:B-1----:R-:W-:-:S11]  /*72c30*/  IMAD.WIDE R26, R146, 0x4, R6 ;  /* 0x00000004921a7825 */ /* 0x002fd600078e0206 */
        /* <DEDUP_REMOVED lines=9> */
[----:B------:R-:W-:Y:S01]  /*72cd0*/  IMAD.WIDE R26, R19, 0x4, R2 ;  /* 0x00000004131a7825 */ /* 0x000fe200078e0202 */
[----:B------:R-:W-:-:S11]  /*72ce0*/  ULDC UR5, c[0x0][0x228] ;  /* 0x00008a0000057ab9 */ /* 0x000fd60000000800 */
        /* <DEDUP_REMOVED lines=19> */
[----:B------:R-:W4:Y:S01]  /*72e20*/  LDL.LU R147, [R1+0x104c] ;  /* 0x00104c0001937983 */ /* 0x000f220000300800 */
[----:B-1----:R-:W-:-:S09]  /*72e30*/  IMAD.WIDE R26, R148, 0x4, R2 ;  /* 0x00000004941a7825 */ /* 0x002fd200078e0202 */
        /* <DEDUP_REMOVED lines=14> */
[----:B------:R-:W-:-:S09]  /*72f20*/  IMAD.WIDE R26, R148, 0x4, R8 ;  /* 0x00000004941a7825 */ /* 0x000fd200078e0208 */
[----:B----4-:R1:W-:Y:S04]  /*72f30*/  @P0 STG.E desc[UR60][R26.64], R20 ;  /* 0x000000141a000986 */ /* 0x0103e8000c10193c */
[----:B-1----:R-:W4:Y:S01]  /*72f40*/  LDL.LU R20, [R1+0x62c] ;  /* 0x00062c0001147983 */ /* 0x002f220000300800 */
[----:B------:R-:W-:Y:S01]  /*72f50*/  ISETP.LT.AND P0, PT, R153, UR5, !P1 ;  /* 0x0000000599007c0c */ /* 0x000fe2000cf01270 */
[C---:B------:R-:W-:Y:S01]  /*72f60*/  IMAD.WIDE R26, R146.reuse, 0x4, R2 ;  /* 0x00000004921a7825 */ /* 0x040fe200078e0202 */
[----:B------:R-:W-:Y:S01]  /*72f70*/  ULDC UR5, c[0x0][0x228] ;  /* 0x00008a0000057ab9 */ /* 0x000fe20000000800 */
[----:B------:R-:W4:Y:S10]  /*72f80*/  LDL.LU R148, [R1+0x42c] ;  /* 0x00042c0001947983 */ /* 0x000f340000300800 */
[----:B------:R1:W-:Y:S01]  /*72f90*/  @P0 STG.E desc[UR60][R26.64], R21 ;  /* 0x000000151a000986 */ /* 0x0003e2000c10193c */
[----:B------:R-:W-:Y:S01]  /*72fa0*/  ISETP.LT.AND P0, PT, R155, UR5, !P1 ;  /* 0x000000059b007c0c */ /* 0x000fe2000cf01270 */
[----:B------:R-:W-:Y:S01]  /*72fb0*/  ULDC UR5, c[0x0][0x228] ;  /* 0x00008a0000057ab9 */ /* 0x000fe20000000800 */
[----:B-1----:R-:W-:-:S11]  /*72fc0*/  IMAD.WIDE R26, R146, 0x4, R4 ;  /* 0x00000004921a7825 */ /* 0x002fd600078e0204 */
[----:B------:R1:W-:Y:S01]  /*72fd0*/  @P0 STG.E desc[UR60][R26.64], R19 ;  /* 0x000000131a000986 */ /* 0x0003e2000c10193c */
[----:B------:R-:W-:Y:S01]  /*72fe0*/  ISETP.LT.AND P0, PT, R157, UR5, !P1 ;  /* 0x000000059d007c0c */ /* 0x000fe2000cf01270 */
[----:B------:R-:W-:Y:S02]  /*72ff0*/  ULDC UR5, c[0x0][0x228] ;  /* 0x00008a0000057ab9 */ /* 0x000fe40000000800 */
[----:B-1----:R-:W4:Y:S01]  /*73000*/  LDL.LU R19, [R1+0x22c] ;  /* 0x00022c0001137983 */ /* 0x002f220000300800 */
[----:B------:R-:W-:-:S03]  /*73010*/  IMAD.WIDE R26, R146, 0x4, R6 ;  /* 0x00000004921a7825 */ /* 0x000fc600078e0206 */
[----:B------:R-:W4:Y:S06]  /*73020*/  LDL.LU R21, [R1+0x1050] ;  /* 0x0010500001157983 */ /* 0x000f2c0000300800 */
[----:B------:R1:W-:Y:S01]  /*73030*/  @P0 STG.E desc[UR60][R26.64], R145 ;  /* 0x000000911a000986 */ /* 0x0003e2000c10193c */
[----:B------:R-:W-:-:S03]  /*73040*/  ISETP.LT.AND P0, PT, R158, UR52, !P1 ;  /* 0x000000349e007c0c */ /* 0x000fc6000cf01270 */
[----:B-1----:R-:W4:Y:S01]  /*73050*/  LDL.LU R145, [R1+0xe70] ;  /* 0x000e700001917983 */ /* 0x002f220000300800 */
[----:B------:R-:W-:Y:S01]  /*73060*/  IMAD.WIDE R26, R146, 0x4, R8 ;  /* 0x00000004921a7825 */ /* 0x000fe200078e0208 */
[----:B------:R-:W-:-:S08]  /*73070*/  LOP3.LUT P3, RZ, R10, 0x800000, RZ, 0xc0, !PT ;  /* 0x008000000aff7812 */ /* 0x000fd0000786c0ff */
        /* <DEDUP_REMOVED lines=15> */
[----:B------:R-:W4:Y:S01]  /*73170*/  LDL.LU R146, [R1+0x1054] ;  /* 0x0010540001927983 */ /* 0x000f220000300800 */
[----:B------:R-:W-:-:S09]  /*73180*/  ULDC UR5, c[0x0][0x228] ;  /* 0x00008a0000057ab9 */ /* 0x000fd20000000800 */
[----:B------:R1:W-:Y:S01]  /*73190*/  @P0 STG.E desc[UR60][R26.64], R148 ;  /* 0x000000941a000986 */ /* 0x0003e2000c10193c */
[----:B------:R-:W-:-:S03]  /*731a0*/  ISETP.LT.AND P0, PT, R158, UR50, !P3 ;  /* 0x000000329e007c0c */ /* 0x000fc6000df01270 */
[----:B-1----:R-:W4:Y:S01]  /*731b0*/  LDL.LU R148, [R1+0x630] ;  /* 0x0006300001947983 */ /* 0x002f220000300800 */
[----:B------:R-:W-:-:S03]  /*731c0*/  IMAD.WIDE R26, R147, 0x4, R8 ;  /* 0x00000004931a7825 */ /* 0x000fc600078e0208 */
[----:B------:R-:W4:Y:S06]  /*731d0*/  LDL.LU R147, [R1+0x430] ;  /* 0x0004300001937983 */ /* 0x000f2c0000300800 */
[----:B------:R1:W-:Y:S01]  /*731e0*/  @P0 STG.E desc[UR60][R26.64], R19 ;  /* 0x000000131a000986 */ /* 0x0003e2000c10193c */
[----:B------:R-:W-:Y:S01]  /*731f0*/  ISETP.LT.AND P0, PT, R153, UR5, !P2 ;  /* 0x0000000599007c0c */ /* 0x000fe2000d701270 */
[----:B------:R-:W-:Y:S01]  /*73200*/  ULDC UR5, c[0x0][0x228] ;  /* 0x00008a0000057ab9 */ /* 0x000fe20000000800 */
[----:B-1----:R-:W-:Y:S01]  /*73210*/  IMAD.WIDE R26, R21, 0x4, R2 ;  /* 0x00000004151a7825 */ /* 0x002fe200078e0202 */
[----:B------:R-:W4:Y:S10]  /*73220*/  LDL.LU R19, [R1+0x1058] ;  /* 0x0010580001137983 */ /* 0x000f340000300800 */
[----:B------:R1:W-:Y:S01]  /*73230*/  @P0 STG.E desc[UR60][R26.64], R145 ;  /* 0x000000911a000986 */ /* 0x0003e2000c10193c */
[----:B------:R-:W-:Y:S01]  /*73240*/  ISETP.LT.AND P0, PT, R155, UR5, !P2 ;  /* 0x000000059b007c0c */ /* 0x000fe2000d701270 */
[----:B------:R-:W-:-:S02]  /*73250*/  ULDC UR5, c[0x0][0x228] ;  /* 0x00008a0000057ab9 */ /* 0x000fc40000000800 */
[----:B-1----:R-:W4:Y:S01]  /*73260*/  LDL.LU R145, [R1+0x230] ;  /* 0x0002300001917983 */ /* 0x002f220000300800 */
[----:B------:R-:W-:-:S09]  /*73270*/  IMAD.WIDE R26, R21, 0x4, R4 ;  /* 0x00000004151a7825 */ /* 0x000fd200078e0204 */
[----:B--2---:R1:W-:Y:S04]  /*73280*/  @P0 STG.E desc[UR60][R26.64], R144 ;  /* 0x000000901a000986 */ /* 0x0043e8000c10193c */
[----:B-1----:R-:W2:Y:S01]  /*73290*/  LDL.LU R144, [R1+0x30] ;  /* 0x0000300001907983 */ /* 0x002ea20000300800 */
[----:B------:R-:W-:Y:S01]  /*732a0*/  ISETP.LT.AND P0, PT, R157, UR5, !P2 ;  /* 0x000000059d007c0c */ /* 0x000fe2000d701270 */
[----:B------:R-:W-:Y:S01]  /*732b0*/  IMAD.WIDE R26, R21, 0x4, R6 ;  /* 0x00000004151a7825 */ /* 0x000fe200078e0206 */
[----:B------:R-:W-:Y:S01]  /*732c0*/  LOP3.LUT P1, RZ, R10, 0x2000000, RZ, 0xc0, !PT ;  /* 0x020000000aff7812 */ /* 0x000fe2000782c0ff */
[----:B------:R-:W2:Y:S01]  /*732d0*/  LDL.LU R150, [R1+0xe74] ;  /* 0x000e740001967983 */ /* 0x000ea20000300800 */
[----:B------:R-:W-:-:S09]  /*732e0*/  ULDC UR5, c[0x0][0x228] ;  /* 0x00008a0000057ab9 */ /* 0x000fd20000000800 */
[----:B---3--:R1:W-:Y:S01]  /*732f0*/  @P0 STG.E desc[UR60][R26.64], R22 ;  /* 0x000000161a000986 */ /* 0x0083e2000c10193c */
[----:B------:R-:W-:Y:S01]  /*73300*/  ISETP.LT.AND P0, PT, R158, UR56, !P2 ;  /* 0x000000389e007c0c */ /* 0x000fe2000d701270 */
[----:B-1----:R-:W-:Y:S02]  /*73310*/  IMAD.WIDE R26, R21, 0x4, R8 ;  /* 0x00000004151a7825 */ /* 0x002fe400078e0208 */
[----:B------:R-:W3:Y:S04]  /*73320*/  LDL.LU R22, [R1+0x105c] ;  /* 0x00105c0001167983 */ /* 0x000ee80000300800 */
        /* <DEDUP_REMOVED lines=17> */
[----:B------:R-:W-:Y:S01]  /*73440*/  ISETP.LT.AND P0, PT, R158, UR54, !P1 ;  /* 0x000000369e007c0c */ /* 0x000fe2000cf01270 */
[----:B-1----:R-:W-:Y:S02]  /*73450*/  IMAD.WIDE R26, R146, 0x4, R8 ;  /* 0x00000004921a7825 */ /* 0x002fe400078e0208 */
[----:B------:R-:W4:Y:S04]  /*73460*/  LDL.LU R146, [R1+0x1060] ;  /* 0x0010600001927983 */ /* 0x000f280000300800 */
[----:B------:R-:W4:Y:S01]  /*73470*/  LDL.LU R145, [R1+0x434] ;  /* 0x0004340001917983 */ /* 0x000f220000300800 */
[----:B------:R-:W-:-:S05]  /*73480*/  LOP3.LUT P3, RZ, R10, 0x4000000, RZ, 0xc0, !PT ;  /* 0x040000000aff7812 */ /* 0x000fca000786c0ff */
[----:B--2---:R1:W-:Y:S01]  /*73490*/  @P0 STG.E desc[UR60][R26.64], R144 ;  /* 0x000000901a000986 */ /* 0x0043e2000c10193c */
[----:B------:R-:W-:Y:S01]  /*734a0*/  ISETP.LT.AND P0, PT, R153, UR5, !P3 ;  /* 0x0000000599007c0c */ /* 0x000fe2000df01270 */
[----:B------:R-:W-:Y:S01]  /*734b0*/  ULDC UR5, c[0x0][0x228] ;  /* 0x00008a0000057ab9 */ /* 0x000fe20000000800 */
[----:B-1----:R-:W-:Y:S01]  /*734c0*/  IMAD.WIDE R26, R19, 0x4, R2 ;  /* 0x00000004131a7825 */ /* 0x002fe200078e0202 */
[----:B------:R-:W2:Y:S10]  /*734d0*/  LDL.LU R144, [R1+0x234] ;  /* 0x0002340001907983 */ /* 0x000eb40000300800 */
[----:B------:R1:W-:Y:S01]  /*734e0*/  @P0 STG.E desc[UR60][R26.64], R150 ;  /* 0x000000961a000986 */ /* 0x0003e2000c10193c */
[----:B------:R-:W-:Y:S01]  /*734f0*/  ISETP.LT.AND P0, PT, R155, UR5, !P3 ;  /* 0x000000059b007c0c */ /* 0x000fe2000df01270 */
[----:B------:R-:W-:Y:S01]  /*73500*/  ULDC UR5, c[0x0][0x228] ;  /* 0x00008a0000057ab9 */ /* 0x000fe20000000800 */
[----:B-1----:R-:W-:-:S11]  /*73510*/  IMAD.WIDE R26, R19, 0x4, R4 ;  /* 0x00000004131a7825 */ /* 0x002fd600078e0204 */
        /* <DEDUP_REMOVED lines=25> */
[----:B------:R-:W-:Y:S01]  /*736b0*/  MOV R136, UR13 ;  /* 0x0000000d00887c02 */ /* 0x000fe20008000f00 */
[----:B------:R-:W-:Y:S02]  /*736c0*/  ULDC.64 UR12, c[0x0][0x228] ;  /* 0x00008a00000c7ab9 */ /* 0x000fe40000000a00 */
[----:B------:R-:W-:Y:S01]  /*736d0*/  UMOV UR5, UR12 ;  /* 0x0000000c00057c82 */ /* 0x000fe20008000000 */
[----:B------:R-:W-:-:S07]  /*736e0*/  LOP3.LUT P1, RZ, R10, 0x10000000, RZ, 0xc0, !PT ;  /* 0x100000000aff7812 */ /* 0x000fce000782c0ff */
[----:B--2---:R1:W-:Y:S01]  /*736f0*/  @P0 STG.E desc[UR60][R26.64], R144 ;  /* 0x000000901a000986 */ /* 0x0043e2000c10193c */
[----:B------:R-:W-:Y:S01]  /*73700*/  ISETP.LT.AND P0, PT, R158, UR5, !P2 ;  /* 0x000000059e007c0c */ /* 0x000fe2000d701270 */
[----:B------:R-:W-:Y:S01]  /*73710*/  ULDC UR5, c[0x0][0x228] ;  /* 0x00008a0000057ab9 */ /* 0x000fe20000000800 */
[----:B-1----:R-:W-:Y:S02]  /*73720*/  IMAD.WIDE R26, R22, 0x4, R8 ;  /* 0x00000004161a7825 */ /* 0x002fe400078e0208 */
[----:B------:R-:W2:Y:S04]  /*73730*/  LDL.LU R22, [R1+0x638] ;  /* 0x0006380001167983 */ /* 0x000ea80000300800 */
[----:B------:R-:W2:Y:S05]  /*73740*/  LDL.LU R144, [R1+0x1068] ;  /* 0x0010680001907983 */ /* 0x000eaa0000300800 */
[----:B---3--:R1:W-:Y:S01]  /*73750*/  @P0 STG.E desc[UR60][R26.64], R21 ;  /* 0x000000151a000986 */ /* 0x0083e2000c10193c */
[----:B------:R-:W-:Y:S01]  /*73760*/  ISETP.LT.AND P0, PT, R153, UR5, !P1 ;  /* 0x0000000599007c0c */ /* 0x000fe2000cf01270 */
[----:B------:R-:W-:-:S02]  /*73770*/  ULDC UR5, c[0x0][0x228] ;  /* 0x00008a0000057ab9 */ /* 0x000fc40000000800 */
        /* <DEDUP_REMOVED lines=10> */
[----:B------:R-:W-:Y:S01]  /*73820*/  UMOV UR6, UR13 ;  /* 0x0000000d00067c82 */ /* 0x000fe20008000000 */
[----:B------:R-:W-:Y:S01]  /*73830*/  ULDC.64 UR12, c[0x0][0x228] ;  /* 0x00008a00000c7ab9 */ /* 0x000fe20000000a00 */
[----:B-1----:R-:W4:Y:S01]  /*73840*/  LDL.LU R148, [R1+0xe7c] ;  /* 0x000e7c0001947983 */ /* 0x002f220000300800 */
[----:B------:R-:W-:Y:S01]  /*73850*/  IMAD.WIDE R26, R146, 0x4, R6 ;  /* 0x00000004921a7825 */ /* 0x000fe200078e0206 */
[----:B------:R-:W-:-:S08]  /*73860*/  UMOV UR5, UR12 ;  /* 0x0000000c00057c82 */ /* 0x000fd00008000000 */
[----:B------:R1:W-:Y:S01]  /*73870*/  @P0 STG.E desc[UR60][R26.64], R147 ;  /* 0x000000931a000986 */ /* 0x0003e2000c10193c */
[----:B------:R-:W-:Y:S01]  /*73880*/  ISETP.LT.AND P0, PT, R158, UR5, !P1 ;  /* 0x000000059e007c0c */ /* 0x000fe2000cf01270 */
[----:B------:R-:W-:Y:S01]  /*73890*/  ULDC UR5, c[0x0][0x228] ;  /* 0x00008a0000057ab9 */ /* 0x000fe20000000800 */
[----:B-1----:R-:W-:Y:S02]  /*738a0*/  IMAD.WIDE R26, R146, 0x4, R8 ;  /* 0x00000004921a7825 */ /* 0x002fe400078e0208 */
[----:B------:R-:W4:Y:S04]  /*738b0*/  LDL.LU R146, [R1+0x106c] ;  /* 0x00106c0001927983 */ /* 0x000f280000300800 */
[----:B------:R-:W4:Y:S05]  /*738c0*/  LDL.LU R147, [R1+0xe6c] ;  /* 0x000e6c0001937983 */ /* 0x000f2a0000300800 */
[----:B------:R1:W-:Y:S04]  /*738d0*/  @P0 STG.E desc[UR60][R26.64], R145 ;  /* 0x000000911a000986 */ /* 0x0003e8000c10193c */
[----:B-1----:R-:W4:Y:S01]  /*738e0*/  LDL.LU R145, [R1+0xc3c] ;  /* 0x000c3c0001917983 */ /* 0x002f220000300800 */
[----:B------:R-:W-:-:S04]  /*738f0*/  LOP3.LUT P3, RZ, R10, 0x20000000, RZ, 0xc0, !PT ;  /* 0x200000000aff7812 */ /* 0x000fc8000786c0ff */
[----:B------:R-:W-:Y:S01]  /*73900*/  ISETP.LT.AND P0, PT, R153, UR5, !P3 ;  /* 0x0000000599007c0c */ /* 0x000fe2000df01270 */
[----:B------:R-:W-:Y:S01]  /*73910*/  IMAD.WIDE R26, R19, 0x4, R2 ;  /* 0x00000004131a7825 */ /* 0x000fe200078e0202 */
[----:B------:R-:W-:-:S11]  /*73920*/  ULDC UR5, c[0x0][0x228] ;  /* 0x00008a0000057ab9 */ /* 0x000fd60000000800 */
[----:B--2---:R1:W-:Y:S01]  /*73930*/  @P0 STG.E desc[UR60][R26.64], R22 ;  /* 0x000000161a000986 */ /* 0x0043e2000c10193c */
[----:B------:R-:W-:Y:S01]  /*73940*/  ISETP.LT.AND P0, PT, R155, UR5, !P3 ;  /* 0x000000059b007c0c */ /* 0x000fe2000df01270 */
[----:B------:R-:W-:Y:S02]  /*73950*/  ULDC UR5, c[0x0][0x228] ;  /* 0x00008a0000057ab9 */ /* 0x000fe40000000800 */
[----:B-1----:R-:W2:Y:S01]  /*73960*/  LDL.LU R22, [R1+0xa3c] ;  /* 0x000a3c0001167983 */ /* 0x002ea20000300800 */
[----:B------:R-:W-:-:S09]  /*73970*/  IMAD.WIDE R26, R19, 0x4, R4 ;  /* 0x00000004131a7825 */ /* 0x000fd200078e0204 */
[----:B---3--:R1:W-:Y:S01]  /*73980*/  @P0 STG.E desc[UR60][R26.64], R21 ;  /* 0x000000151a000986 */ /* 0x0083e2000c10193c */
[----:B------:R-:W-:-:S03]  /*73990*/  ISETP.LT.AND P0, PT, R157, UR5, !P3 ;  /* 0x000000059d007c0c */ /* 0x000fc6000df01270 */
[----:B-1----:R-:W3:Y:S01]  /*739a0*/  LDL.LU R21, [R1+0x63c] ;  /* 0x00063c0001157983 */ /* 0x002ee20000300800 */
[----:B------:R-:W-:-:S09]  /*739b0*/  IMAD.WIDE R26, R19, 0x4, R6 ;  /* 0x00000004131a7825 */ /* 0x000fd200078e0206 */
[----:B----4-:R1:W-:Y:S04]  /*739c0*/  @P0 STG.E desc[UR60][R26.64], R20 ;  /* 0x000000141a000986 */ /* 0x0103e8000c10193c */
[----:B-1----:R-:W4:Y:S01]  /*739d0*/  LDL.LU R20, [R1+0x43c] ;  /* 0x00043c0001147983 */ /* 0x002f220000300800 */
[----:B------:R-:W-:-:S03]  /*739e0*/  IMAD.WIDE R26, R19, 0x4, R8 ;  /* 0x00000004131a7825 */ /* 0x000fc600078e0208 */
[----:B------:R-:W4:Y:S01]  /*739f0*/  LDL.LU R19, [R1+0x23c] ;  /* 0x00023c0001137983 */ /* 0x000f220000300800 */
[----:B------:R-:W-:Y:S01]  /*73a00*/  UMOV UR10, UR13 ;  /* 0x0000000d000a7c82 */ /* 0x000fe20008000000 */
[----:B------:R-:W-:Y:S02]  /*73a10*/  ULDC.64 UR12, c[0x0][0x228] ;  /* 0x00008a00000c7ab9 */ /* 0x000fe40000000a00 */
[----:B------:R-:W-:Y:S02]  /*73a20*/  UMOV UR5, UR12 ;  /* 0x0000000c00057c82 */ /* 0x000fe40008000000 */
[----:B------:R-:W-:Y:S01]  /*73a30*/  ISETP.LT.AND P0, PT, R158, UR5, !P3 ;  /* 0x000000059e007c0c */ /* 0x000fe2000df01270 */
[----:B------:R-:W-:Y:S01]  /*73a40*/  ULDC UR5, c[0x0][0x228] ;  /* 0x00008a0000057ab9 */ /* 0x000fe20000000800 */
[----:B------:R-:W-:-:S11]  /*73a50*/  LOP3.LUT P2, RZ, R10, 0x40000000, RZ, 0xc0, !PT ;  /* 0x400000000aff7812 */ /* 0x000fd6000784c0ff */
[----:B------:R1:W-:Y:S01]  /*73a60*/  @P0 STG.E desc[UR60][R26.64], R150 ;  /* 0x000000961a000986 */ /* 0x0003e2000c10193c */
[----:B------:R-:W-:Y:S01]  /*73a70*/  ISETP.LT.AND P0, PT, R153, UR5, !P2 ;  /* 0x0000000599007c0c */ /* 0x000fe2000d701270 */
[----:B------:R-:W-:Y:S01]  /*73a80*/  ULDC UR5, c[0x0][0x228] ;  /* 0x00008a0000057ab9 */ /* 0x000fe20000000800 */
[----:B-1----:R-:W-:-:S11]  /*73a90*/  IMAD.WIDE R26, R144, 0x4, R2 ;  /* 0x00000004901a7825 */ /* 0x002fd600078e0202 */
[----:B------:R1:W-:Y:S01]  /*73aa0*/  @P0 STG.E desc[UR60][R26.64], R148 ;  /* 0x000000941a000986 */ /* 0x0003e2000c10193c */
[----:B------:R-:W-:Y:S01]  /*73ab0*/  ISETP.LT.AND P0, PT, R155, UR5, !P2 ;  /* 0x000000059b007c0c */ /* 0x000fe2000d701270 */
[----:B------:R-:W-:Y:S01]  /*73ac0*/  ULDC UR5, c[0x0][0x228] ;  /* 0x00008a0000057ab9 */ /* 0x000fe20000000800 */
[----:B-1----:R-:W-:-:S11]  /*73ad0*/  IMAD.WIDE R26, R144, 0x4, R4 ;  /* 0x00000004901a7825 */ /* 0x002fd600078e0204 */
[----:B------:R1:W-:Y:S01]  /*73ae0*/  @P0 STG.E desc[UR60][R26.64], R147 ;  /* 0x000000931a000986 */ /* 0x0003e2000c10193c */
[----:B------:R-:W-:Y:S01]  /*73af0*/  ISETP.LT.AND P0, PT, R157, UR5, !P2 ;  /* 0x000000059d007c0c */ /* 0x000fe2000d701270 */
[----:B-1----:R-:W-:-:S12]  /*73b00*/  IMAD.WIDE R26, R144, 0x4, R6 ;  /* 0x00000004901a7825 */ /* 0x002fd800078e0206 */
[----:B------:R1:W-:Y:S02]  /*73b10*/  @P0 STG.E desc[UR60][R26.64], R145 ;  /* 0x000000911a000986 */ /* 0x0003e4000c10193c */
[----:B-1----:R-:W-:Y:S02]  /*73b20*/  IMAD.WIDE R26, R144, 0x4, R8 ;  /* 0x00000004901a7825 */ /* 0x002fe400078e0208 */
[----:B------:R-:W4:Y:S01]  /*73b30*/  LDL.LU R144, [R1+0x3c] ;  /* 0x00003c0001907983 */ /* 0x000f220000300800 */
[----:B------:R-:W-:Y:S01]  /*73b40*/  UMOV UR8, UR13 ;  /* 0x0000000d00087c82 */ /* 0x000fe20008000000 */
[----:B------:R-:W-:Y:S02]  /*73b50*/  ULDC.64 UR12, c[0x0][0x228] ;  /* 0x00008a00000c7ab9 */ /* 0x000fe40000000a00 */
[----:B------:R-:W-:Y:S02]  /*73b60*/  UMOV UR5, UR12 ;  /* 0x0000000c00057c82 */ /* 0x000fe40008000000 */
[----:B------:R-:W-:Y:S01]  /*73b70*/  ISETP.LT.AND P0, PT, R158, UR5, !P2 ;  /* 0x000000059e007c0c */ /* 0x000fe2000d701270 */
[----:B------:R-:W-:Y:S01]  /*73b80*/  ULDC UR5, c[0x0][0x228] ;  /* 0x00008a0000057ab9 */ /* 0x000fe20000000800 */
[----:B------:R-:W-:-:S11]  /*73b90*/  LOP3.LUT P1, RZ, R10, 0x80000000, RZ, 0xc0, !PT ;  /* 0x800000000aff7812 */ /* 0x000fd6000782c0ff */
[----:B--2---:R1:W-:Y:S01]  /*73ba0*/  @P0 STG.E desc[UR60][R26.64], R22 ;  /* 0x000000161a000986 */ /* 0x0043e2000c10193c */
[----:B------:R-:W-:Y:S01]  /*73bb0*/  ISETP.LT.AND P0, PT, R153, UR5, !P1 ;  /* 0x0000000599007c0c */ /* 0x000fe2000cf01270 */
[----:B------:R-:W-:Y:S01]  /*73bc0*/  ULDC UR5, c[0x0][0x228] ;  /* 0x00008a0000057ab9 */ /* 0x000fe20000000800 */
[C---:B-1----:R-:W-:Y:S01]  /*73bd0*/  IMAD.WIDE R26, R146.reuse, 0x4, R2 ;  /* 0x00000004921a7825 */ /* 0x042fe200078e0202 */
[----:B------:R-:W2:Y:S10]  /*73be0*/  LDL.LU R22, [R1+0xe90] ;  /* 0x000e900001167983 */ /* 0x000eb40000300800 */
[----:B---3--:R1:W-:Y:S01]  /*73bf0*/  @P0 STG.E desc[UR60][R26.64], R21 ;  /* 0x000000151a000986 */ /* 0x0083e2000c10193c */
[----:B------:R-:W-:Y:S01]  /*73c00*/  ISETP.LT.AND P0, PT, R155, UR5, !P1 ;  /* 0x000000059b007c0c */ /* 0x000fe2000cf01270 */
[----:B------:R-:W-:Y:S01]  /*73c10*/  ULDC UR5, c[0x0][0x228] ;  /* 0x00008a0000057ab9 */ /* 0x000fe20000000800 */
[C---:B-1----:R-:W-:Y:S01]  /*73c20*/  IMAD.WIDE R26, R146.reuse, 0x4, R4 ;  /* 0x00000004921a7825 */ /* 0x042fe200078e0204 */
[----:B------:R-:W3:Y:S10]  /*73c30*/  LDL.LU R21, [R1+0xe80] ;  /* 0x000e800001157983 */ /* 0x000ef40000300800 */
[----:B----4-:R1:W-:Y:S01]  /*73c40*/  @P0 STG.E desc[UR60][R26.64], R20 ;  /* 0x000000141a000986 */ /* 0x0103e2000c10193c */
[----:B------:R-:W-:Y:S01]  /*73c50*/  ISETP.LT.AND P0, PT, R157, UR5, !P1 ;  /* 0x000000059d007c0c */ /* 0x000fe2000cf01270 */
[----:B-1----:R-:W-:-:S02]  /*73c60*/  IMAD.WIDE R26, R146, 0x4, R6 ;  /* 0x00000004921a7825 */ /* 0x002fc400078e0206 */
[----:B------:R-:W4:Y:S10]  /*73c70*/  LDL.LU R20, [R1+0xa40] ;  /* 0x000a400001147983 */ /* 0x000f340000300800 */
[----:B------:R1:W-:Y:S04]  /*73c80*/  @P0 STG.E desc[UR60][R26.64], R19 ;  /* 0x000000131a000986 */ /* 0x0003e8000c10193c */
[----:B-1----:R-:W2:Y:S04]  /*73c90*/  LDL.LU R19, [R1+0x1070] ;  /* 0x0010700001137983 */ /* 0x002ea80000300800 */
[----:B------:R-:W4:Y:S01]  /*73ca0*/  LDL.LU R252, [R1+0x830] ;  /* 0x0008300001fc7983 */ /* 0x000f220000300800 */
[----:B------:R-:W-:Y:S01]  /*73cb0*/  UMOV UR14, UR13 ;  /* 0x0000000d000e7c82 */ /* 0x000fe20008000000 */
[----:B------:R-:W-:-:S02]  /*73cc0*/  ULDC.64 UR12, c[0x0][0x228] ;  /* 0x00008a00000c7ab9 */ /* 0x000fc40000000a00 */
[----:B------:R-:W4:Y:S01]  /*73cd0*/  LDL.LU R159, [R1+0x640] ;  /* 0x00064000019f7983 */ /* 0x000f220000300800 */
[----:B------:R-:W-:-:S03]  /*73ce0*/  UMOV UR5, UR12 ;  /* 0x0000000c00057c82 */ /* 0x000fc60008000000 */
[----:B------:R-:W4:Y:S01]  /*73cf0*/  LDL.LU R138, [R1+0x1074] ;  /* 0x00107400018a7983 */ /* 0x000f220000300800 */
[----:B------:R-:W-:Y:S01]  /*73d00*/  ISETP.LT.AND P0, PT, R158, UR5, !P1 ;  /* 0x000000059e007c0c */ /* 0x000fe2000cf01270 */
[----:B------:R-:W-:Y:S01]  /*73d10*/  IMAD.WIDE R26, R146, 0x4, R8 ;  /* 0x00000004921a7825 */ /* 0x000fe200078e0208 */
[----:B------:R-:W-:Y:S01]  /*73d20*/  LOP3.LUT P2, RZ, R0, 0x1, RZ, 0xc0, !PT ;  /* 0x0000000100ff7812 */ /* 0x000fe2000784c0ff */
[----:B------:R-:W4:Y:S01]  /*73d30*/  LDL.LU R150, [R1+0x1078] ;  /* 0x0010780001967983 */ /* 0x000f220000300800 */
[----:B------:R-:W-:-:S09]  /*73d40*/  ULDC UR5, c[0x0][0x228] ;  /* 0x00008a0000057ab9 */ /* 0x000fd20000000800 */
[----:B------:R1:W-:Y:S04]  /*73d50*/  @P0 STG.E desc[UR60][R26.64], R144 ;  /* 0x000000901a000986 */ /* 0x0003e8000c10193c */
[----:B-1----:R-:W4:Y:S04]  /*73d60*/  LDL.LU R144, [R1+0x107c] ;  /* 0x00107c0001907983 */ /* 0x002f280000300800 */
[----:B------:R-:W4:Y:S04]  /*73d70*/  LDL.LU R25, [R1+0x440] ;  /* 0x0004400001197983 */ /* 0x000f280000300800 */
[----:B------:R-:W4:Y:S04]  /*73d80*/  LDL.LU R137, [R1+0x240] ;  /* 0x0002400001897983 */ /* 0x000f280000300800 */
[----:B------:R-:W4:Y:S04]  /*73d90*/  LDL.LU R139, [R1+0x40] ;  /* 0x00004000018b7983 */ /* 0x000f280000300800 */
[----:B------:R-:W4:Y:S04]  /*73da0*/  LDL.LU R156, [R1+0xe94] ;  /* 0x000e9400019c7983 */ /* 0x000f280000300800 */
[----:B------:R-:W4:Y:S01]  /*73db0*/  LDL.LU R151, [R1+0xe84] ;  /* 0x000e840001977983 */ /* 0x000f220000300800 */
[----:B------:R-:W-:Y:S01]  /*73dc0*/  ISETP.LT.AND P0, PT, R153, UR5, !P2 ;  /* 0x0000000599007c0c */ /* 0x000fe2000d701270 */
[----:B------:R-:W-:-:S02]  /*73dd0*/  ULDC UR5, c[0x0][0x228] ;  /* 0x00008a0000057ab9 */ /* 0x000fc40000000800 */
[----:B------:R-:W4:Y:S04]  /*73de0*/  LDL.LU R149, [R1+0xa44] ;  /* 0x000a440001957983 */ /* 0x000f280000300800 */
[----:B------:R-:W4:Y:S01]  /*73df0*/  LDL.LU R148, [R1+0x834] ;  /* 0x0008340001947983 */ /* 0x000f220000300800 */
[----:B------:R-:W-:-:S03]  /*73e00*/  LOP3.LUT P1, RZ, R11, 0x20, RZ, 0xc0, !PT ;  /* 0x000000200bff7812 */ /* 0x000fc6000782c0ff */
[----:B------:R-:W4:Y:S04]  /*73e10*/  LDL.LU R147, [R1+0x644] ;  /* 0x0006440001937983 */ /* 0x000f280000300800 */
[----:B------:R-:W4:Y:S04]  /*73e20*/  LDL.LU R145, [R1+0x444] ;  /* 0x0004440001917983 */ /* 0x000f280000300800 */
[----:B------:R-:W4:Y:S01]  /*73e30*/  LDL.LU R146, [R1+0x244] ;  /* 0x0002440001927983 */ /* 0x000f220000300800 */
[----:B------:R-:W-:Y:S02]  /*73e40*/  LOP3.LUT P6, RZ, R11, 0x40000, RZ, 0xc0, !PT ;  /* 0x000400000bff7812 */ /* 0x000fe400078cc0ff */
[----:B------:R-:W-:-:S11]  /*73e50*/  LOP3.LUT R24, R24, 0xffefffff, RZ, 0xc0, !PT ;  /* 0xffefffff18187812 */ /* 0x000fd600078ec0ff */
[----:B------:R-:W-:Y:S02]  /*73e60*/  @P6 LOP3.LUT R24, R24, 0x100000, RZ, 0xfc, !PT ;  /* 0x0010000018186812 */ /* 0x000fe400078efcff */
        /* <DEDUP_REMOVED lines=9> */
[----:B------:R-:W-:Y:S01]  /*73f00*/  LOP3.LUT P6, RZ, R11, 0x400, RZ, 0xc0, !PT ;  /* 0x000004000bff7812 */ /* 0x000fe200078cc0ff */
[----:B--2---:R-:W-:-:S05]  /*73f10*/  IMAD.WIDE R26, R19, 0x4, R2 ;  /* 0x00000004131a7825 */ /* 0x004fca00078e0202 */
[----:B------:R1:W-:Y:S01]  /*73f20*/  @P0 STG.E desc[UR60][R26.64], R22 ;  /* 0x000000161a000986 */ /* 0x0003e2000c10193c */
[----:B------:R-:W-:Y:S02]  /*73f30*/  ISETP.LT.AND P0, PT, R155, UR5, !P2 ;  /* 0x000000059b007c0c */ /* 0x000fe4000d701270 */
[C---:B------:R-:W-:Y:S02]  /*73f40*/  LOP3.LUT P5, RZ, R11.reuse, 0x80000, RZ, 0xc0, !PT ;  /* 0x000800000bff7812 */ /* 0x040fe400078ac0ff */
[C---:B------:R-:W-:Y:S02]  /*73f50*/  LOP3.LUT P4, RZ, R11.reuse, 0x100000, RZ, 0xc0, !PT ;  /* 0x001000000bff7812 */ /* 0x040fe4000788c0ff */
[----:B------:R-:W-:Y:S01]  /*73f60*/  LOP3.LUT P3, RZ, R11, 0x200000, RZ, 0xc0, !PT ;  /* 0x002000000bff7812 */ /* 0x000fe2000786c0ff */
[----:B------:R-:W-:Y:S01]  /*73f70*/  UMOV UR12, UR13 ;  /* 0x0000000d000c7c82 */ /* 0x000fe20008000000 */
[----:B-1----:R-:W-:Y:S01]  /*73f80*/  IMAD.WIDE R26, R19, 0x4, R4 ;  /* 0x00000004131a7825 */ /* 0x002fe200078e0204 */
[----:B------:R-:W-:Y:S01]  /*73f90*/  LOP3.LUT R24, R24, 0xfeffffff, RZ, 0xc0, !PT ;  /* 0xfeffffff18187812 */ /* 0x000fe200078ec0ff */
[----:B------:R-:W-:-:S03]  /*73fa0*/  ULDC UR5, c[0x0][0x22c] ;  /* 0x00008b0000057ab9 */ /* 0x000fc60000000800 */
[----:B---3--:R1:W-:Y:S02]  /*73fb0*/  @P0 STG.E desc[UR60][R26.64], R21 ;  /* 0x000000151a000986 */ /* 0x0083e4000c10193c */
[C---:B-1----:R-:W-:Y:S02]  /*73fc0*/  IMAD.WIDE R26, R19.reuse, 0x4, R6 ;  /* 0x00000004131a7825 */ /* 0x042fe400078e0206 */
[----:B------:R-:W2:Y:S04]  /*73fd0*/  LDL.LU R21, [R1+0x44] ;  /* 0x0000440001157983 */ /* 0x000ea80000300800 */
[----:B----4-:R1:W-:Y:S02]  /*73fe0*/  @P1 STG.E desc[UR60][R26.64], R20 ;  /* 0x000000141a001986 */ /* 0x0103e4000c10193c */
[----:B-1----:R-:W-:-:S02]  /*73ff0*/  IMAD.WIDE R26, R19, 0x4, R8 ;  /* 0x00000004131a7825 */ /* 0x002fc400078e0208 */
[----:B------:R-:W3:Y:S04]  /*74000*/  LDL.LU R20, [R1+0xe98] ;  /* 0x000e980001147983 */ /* 0x000ee80000300800 */
[----:B------:R-:W4:Y:S04]  /*74010*/  LDL.LU R19, [R1+0xe88] ;  /* 0x000e880001137983 */ /* 0x000f280000300800 */
[----:B------:R-:W3:Y:S01]  /*74020*/  LDL.LU R22, [R1+0x1080] ;  /* 0x0010800001167983 */ /* 0x000ee20000300800 */
[----:B------:R-:W-:Y:S02]  /*74030*/  @P6 LOP3.LUT R24, R24, 0x1000000, RZ, 0xfc, !PT ;  /* 0x0100000018186812 */ /* 0x000fe400078efcff */
[----:B------:R-:W-:-:S02]  /*74040*/  LOP3.LUT P6, RZ, R11, 0x200, RZ, 0xc0, !PT ;  /* 0x000002000bff7812 */ /* 0x000fc400078cc0ff */
        /* <DEDUP_REMOVED lines=8> */
[----:B------:R-:W-:-:S13]  /*740d0*/  LOP3.LUT P6, RZ, R11, 0x40, RZ, 0xc0, !PT ;  /* 0x000000400bff7812 */ /* 0x000fda00078cc0ff */
[----:B------:R1:W-:Y:S01]  /*740e0*/  @P6 STG.E desc[UR60][R26.64], R252 ;  /* 0x000000fc1a006986 */ /* 0x0003e2000c10193c */
[----:B------:R-:W-:Y:S01]  /*740f0*/  LOP3.LUT P6, RZ, R24, 0x8000000, RZ, 0xc0, !PT ;  /* 0x0800000018ff7812 */ /* 0x000fe200078cc0ff */
[----:B-1----:R-:W-:-:S12]  /*74100*/  IMAD.WIDE R26, R138, 0x4, R2 ;  /* 0x000000048a1a7825 */ /* 0x002fd800078e0202 */
        /* <DEDUP_REMOVED lines=11> */
[----:B-1----:R-:W-:Y:S01]  /*741c0*/  IMAD.WIDE R26, R150, 0x4, R2 ;  /* 0x00000004961a7825 */ /* 0x002fe200078e0202 */
[----:B------:R-:W-:Y:S01]  /*741d0*/  LOP3.LUT P0, RZ, R11, 0x20000, RZ, 0xc0, !PT ;  /* 0x000200000bff7812 */ /* 0x000fe2000780c0ff */
[----:B------:R-:W4:Y:S10]  /*741e0*/  LDL.LU R139, [R1+0x1088] ;  /* 0x00108800018b7983 */ /* 0x000f340000300800 */
        /* <DEDUP_REMOVED lines=8> */
[----:B-1----:R-:W-:-:S05]  /*74270*/  IMAD.WIDE R26, R150, 0x4, R8 ;  /* 0x00000004961a7825 */ /* 0x002fca00078e0208 */
[----:B------:R1:W-:Y:S02]  /*74280*/  @P0 STG.E desc[UR60][R26.64], R148 ;  /* 0x000000941a000986 */ /* 0x0003e4000c10193c */
[----:B-1----:R-:W-:-:S05]  /*74290*/  IMAD.WIDE R26, R144, 0x4, R2 ;  /* 0x00000004901a7825 */ /* 0x002fca00078e0202 */
[----:B------:R1:W-:Y:S01]  /*742a0*/  @P6 STG.E desc[UR60][R26.64], R147 ;  /* 0x000000931a006986 */ /* 0x0003e2000c10193c */
[----:B------:R-:W-:Y:S01]  /*742b0*/  LOP3.LUT P2, RZ, R11, 0x400000, RZ, 0xc0, !PT ;  /* 0x004000000bff7812 */ /* 0x000fe2000784c0ff */
[----:B-1----:R-:W-:-:S05]  /*742c0*/  IMAD.WIDE R26, R144, 0x4, R4 ;  /* 0x00000004901a7825 */ /* 0x002fca00078e0204 */
[----:B------:R1:W-:Y:S01]  /*742d0*/  @P5 STG.E desc[UR60][R26.64], R145 ;  /* 0x000000911a005986 */ /* 0x0003e2000c10193c */
[----:B------:R-:W-:Y:S01]  /*742e0*/  LOP3.LUT P1, RZ, R11, 0x800000, RZ, 0xc0, !PT ;  /* 0x008000000bff7812 */ /* 0x000fe2000782c0ff */
[----:B-1----:R-:W-:-:S05]  /*742f0*/  IMAD.WIDE R26, R144, 0x4, R6 ;  /* 0x00000004901a7825 */ /* 0x002fca00078e0206 */
[----:B------:R1:W-:Y:S02]  /*74300*/  @P4 STG.E desc[UR60][R26.64], R146 ;  /* 0x000000921a004986 */ /* 0x0003e4000c10193c */
[----:B-1----:R-:W-:-:S05]  /*74310*/  IMAD.WIDE R26, R144, 0x4, R8 ;  /* 0x00000004901a7825 */ /* 0x002fca00078e0208 */
[----:B--2---:R3:W-:Y:S02]  /*74320*/  @P3 STG.E desc[UR60][R26.64], R21 ;  /* 0x000000151a003986 */ /* 0x0047e4000c10193c */
[----:B---3--:R-:W-:-:S05]  /*74330*/  IMAD.WIDE R26, R22, 0x4, R2 ;  /* 0x00000004161a7825 */ /* 0x008fca00078e0202 */
[----:B------:R1:W-:Y:S02]  /*74340*/  @P2 STG.E desc[UR60][R26.64], R20 ;  /* 0x000000141a002986 */ /* 0x0003e4000c10193c */
[----:B-1----:R-:W-:-:S05]  /*74350*/  IMAD.WIDE R26, R22, 0x4, R4 ;  /* 0x00000004161a7825 */ /* 0x002fca00078e0204 */
[----:B----4-:R1:W-:Y:S04]  /*74360*/  @P1 STG.E desc[UR60][R26.64], R19 ;  /* 0x000000131a001986 */ /* 0x0103e8000c10193c */
[----:B-1----:R-:W2:Y:S04]  /*74370*/  LDL.LU R19, [R1+0xa48] ;  /* 0x000a480001137983 */ /* 0x002ea80000300800 */
[----:B------:R-:W3:Y:S04]  /*74380*/  LDL.LU R156, [R1+0x838] ;  /* 0x00083800019c7983 */ /* 0x000ee80000300800 */
[----:B------:R-:W4:Y:S04]  /*74390*/  LDL.LU R145, [R1+0x648] ;  /* 0x0006480001917983 */ /* 0x000f280000300800 */
[----:B------:R-:W4:Y:S04]  /*743a0*/  LDL.LU R146, [R1+0x448] ;  /* 0x0004480001927983 */ /* 0x000f280000300800 */
[----:B------:R-:W4:Y:S04]  /*743b0*/  LDL.LU R144, [R1+0x248] ;  /* 0x0002480001907983 */ /* 0x000f280000300800 */
[----:B------:R-:W4:Y:S01]  /*743c0*/  LDL.LU R21, [R1+0x1084] ;  /* 0x0010840001157983 */ /* 0x000f220000300800 */
[----:B------:R-:W-:-:S03]  /*743d0*/  LOP3.LUT P4, RZ, R11, 0x1000000, RZ, 0xc0, !PT ;  /* 0x010000000bff7812 */ /* 0x000fc6000788c0ff */
[----:B------:R-:W4:Y:S01]  /*743e0*/  LDL.LU R20, [R1+0x48] ;  /* 0x0000480001147983 */ /* 0x000f220000300800 */
[----:B------:R-:W-:Y:S01]  /*743f0*/  IMAD.WIDE R26, R22, 0x4, R6 ;  /* 0x00000004161a7825 */ /* 0x000fe200078e0206 */
        /* <DEDUP_REMOVED lines=13> */
[----:B--2---:R1:W-:Y:S04]  /*744d0*/  @P4 STG.E desc[UR60][R26.64], R19 ;  /* 0x000000131a004986 */ /* 0x0043e8000c10193c */
[----:B-1----:R-:W2:Y:S04]  /*744e0*/  LDL.LU R19, [R1+0xe9c] ;  /* 0x000e9c0001137983 */ /* 0x002ea80000300800 */
[----:B------:R-:W2:Y:S01]  /*744f0*/  LDL.LU R137, [R1+0xe8c] ;  /* 0x000e8c0001897983 */ /* 0x000ea20000300800 */
[----:B------:R-:W-:-:S02]  /*74500*/  LOP3.LUT R24, R24, 0xfffeffff, RZ, 0xc0, !PT ;  /* 0xfffeffff18187812 */ /* 0x000fc400078ec0ff */
[C---:B------:R-:W-:Y:S01]  /*74510*/  LOP3.LUT P3, RZ, R11.reuse, 0x2000000, RZ, 0xc0, !PT ;  /* 0x020000000bff7812 */ /* 0x040fe2000786c0ff */
[----:B------:R-:W2:Y:S01]  /*74520*/  LDL.LU R138, [R1+0xa4c] ;  /* 0x000a4c00018a7983 */ /* 0x000ea20000300800 */
[----:B------:R-:W-:Y:S02]  /*74530*/  @P0 LOP3.LUT R24, R24, 0x10000, RZ, 0xfc, !PT ;  /* 0x0001000018180812 */ /* 0x000fe400078efcff */
[----:B------:R-:W-:Y:S01]  /*74540*/  LOP3.LUT P0, RZ, R11, 0x80000000, RZ, 0xc0, !PT ;  /* 0x800000000bff7812 */ /* 0x000fe2000780c0ff */
[----:B------:R-:W-:Y:S01]  /*74550*/  IMAD.WIDE R26, R22, 0x4, R8 ;  /* 0x00000004161a7825 */ /* 0x000fe200078e0208 */
[----:B------:R-:W2:Y:S01]  /*74560*/  LDL.LU R151, [R1+0x64c] ;  /* 0x00064c0001977983 */ /* 0x000ea20000300800 */
[----:B------:R-:W-:-:S03]  /*74570*/  LOP3.LUT R24, R24, 0xfffdffff, RZ, 0xc0, !PT ;  /* 0xfffdffff18187812 */ /* 0x000fc600078ec0ff */
[----:B------:R-:W2:Y:S04]  /*74580*/  LDL.LU R149, [R1+0x44c] ;  /* 0x00044c0001957983 */ /* 0x000ea80000300800 */
[----:B------:R-:W2:Y:S04]  /*74590*/  LDL.LU R150, [R1+0x24c] ;  /* 0x00024c0001967983 */ /* 0x000ea80000300800 */
[----:B------:R-:W2:Y:S01]  /*745a0*/  LDL.LU R148, [R1+0x108c] ;  /* 0x00108c0001947983 */ /* 0x000ea20000300800 */
[----:B------:R-:W-:-:S03]  /*745b0*/  @P0 LOP3.LUT R24, R24, 0x20000, RZ, 0xfc, !PT ;  /* 0x0002000018180812 */ /* 0x000fc600078efcff */
[----:B------:R-:W2:Y:S01]  /*745c0*/  LDL.LU R147, [R1+0x4c] ;  /* 0x00004c0001937983 */ /* 0x000ea20000300800 */
[----:B------:R-:W-:-:S03]  /*745d0*/  LOP3.LUT P0, RZ, R11, 0x40000000, RZ, 0xc0, !PT ;  /* 0x400000000bff7812 */ /* 0x000fc6000780c0ff */
[----:B------:R-:W2:Y:S04]  /*745e0*/  LDL.LU R22, [R1+0x1090] ;  /* 0x0010900001167983 */ /* 0x000ea80000300800 */
[----:B---3--:R1:W-:Y:S01]  /*745f0*/  @P3 STG.E desc[UR60][R26.64], R156 ;  /* 0x0000009c1a003986 */ /* 0x0083e2000c10193c */
[----:B------:R-:W-:-:S03]  /*74600*/  LOP3.LUT R24, R24, 0xfffbffff, RZ, 0xc0, !PT ;  /* 0xfffbffff18187812 */ /* 0x000fc600078ec0ff */
[----:B-1----:R-:W3:Y:S02]  /*74610*/  LDL.LU R156, [R1+0x83c] ;  /* 0x00083c00019c7983 */ /* 0x002ee40000300800 */
[----:B------:R-:W-:Y:S02]  /*74620*/  @P0 LOP3.LUT R24, R24, 0x40000, RZ, 0xfc, !PT ;  /* 0x0004000018180812 */ /* 0x000fe400078efcff */
[C---:B------:R-:W-:Y:S02]  /*74630*/  LOP3.LUT P0, RZ, R11.reuse, 0x20000000, RZ, 0xc0, !PT ;  /* 0x200000000bff7812 */ /* 0x040fe4000780c0ff */
[C---:B------:R-:W-:Y:S02]  /*74640*/  LOP3.LUT P2, RZ, R11.reuse, 0x4000000, RZ, 0xc0, !PT ;  /* 0x040000000bff7812 */ /* 0x040fe4000784c0ff */
[----:B------:R-:W-:Y:S01]  /*74650*/  LOP3.LUT P1, RZ, R11, 0x8000000, RZ, 0xc0, !PT ;  /* 0x080000000bff7812 */ /* 0x000fe2000782c0ff */
[----:B----4-:R-:W-:Y:S01]  /*74660*/  IMAD.WIDE R26, R21, 0x4, R2 ;  /* 0x00000004151a7825 */ /* 0x010fe200078e0202 */
[----:B------:R-:W-:-:S07]  /*74670*/  LOP3.LUT R24, R24, 0xfff7ffff, RZ, 0xc0, !PT ;  /* 0xfff7ffff18187812 */ /* 0x000fce00078ec0ff */
[----:B------:R-:W-:Y:S02]  /*74680*/  @P0 LOP3.LUT R24, R24, 0x80000, RZ, 0xfc, !PT ;  /* 0x0008000018180812 */ /* 0x000fe400078efcff */
[----:B------:R-:W-:Y:S01]  /*74690*/  LOP3.LUT P0, RZ, R11, 0x10000000, RZ, 0xc0, !PT ;  /* 0x100000000bff7812 */ /* 0x000fe2000780c0ff */
[----:B------:R1:W-:Y:S02]  /*746a0*/  @P2 STG.E desc[UR60][R26.64], R145 ;  /* 0x000000911a002986 */ /* 0x0003e4000c10193c */
[C---:B-1----:R-:W-:Y:S02]  /*746b0*/  IMAD.WIDE R26, R21.reuse, 0x4, R4 ;  /* 0x00000004151a7825 */ /* 0x042fe400078e0204 */
[----:B------:R-:W4:Y:S04]  /*746c0*/  LDL.LU R145, [R1+0xeb0] ;  /* 0x000eb00001917983 */ /* 0x000f280000300800 */
[----:B------:R1:W-:Y:S02]  /*746d0*/  @P1 STG.E desc[UR60][R26.64], R146 ;  /* 0x000000921a001986 */ /* 0x0003e4000c10193c */
[----:B-1----:R-:W-:-:S02]  /*746e0*/  IMAD.WIDE R26, R21, 0x4, R6 ;  /* 0x00000004151a7825 */ /* 0x002fc400078e0206 */
[----:B------:R-:W4:Y:S04]  /*746f0*/  LDL.LU R146, [R1+0xea0] ;  /* 0x000ea00001927983 */ /* 0x000f280000300800 */
[----:B------:R1:W-:Y:S01]  /*74700*/  @P0 STG.E desc[UR60][R26.64], R144 ;  /* 0x000000901a000986 */ /* 0x0003e2000c10193c */
[C---:B------:R-:W-:Y:S01]  /*74710*/  LOP3.LUT P0, RZ, R24.reuse, 0x80000, RZ, 0xc0, !PT ;  /* 0x0008000018ff7812 */ /* 0x040fe2000780c0ff */
[----:B-1----:R-:W-:Y:S02]  /*74720*/  IMAD.WIDE R26, R21, 0x4, R8 ;  /* 0x00000004151a7825 */ /* 0x002fe400078e0208 */
[----:B------:R-:W4:Y:S10]  /*74730*/  LDL.LU R144, [R1+0xc40] ;  /* 0x000c400001907983 */ /* 0x000f340000300800 */
[----:B------:R1:W-:Y:S01]  /*74740*/  @P0 STG.E desc[UR60][R26.64], R20 ;  /* 0x000000141a000986 */ /* 0x0003e2000c10193c */
[----:B------:R-:W-:Y:S01]  /*74750*/  LOP3.LUT P0, RZ, R24, 0x40000, RZ, 0xc0, !PT ;  /* 0x0004000018ff7812 */ /* 0x000fe2000780c0ff */
[----:B-1----:R-:W-:-:S02]  /*74760*/  IMAD.WIDE R26, R139, 0x4, R2 ;  /* 0x000000048b1a7825 */ /* 0x002fc400078e0202 */
[----:B------:R-:W4:Y:S10]  /*74770*/  LDL.LU R20, [R1+0xa50] ;  /* 0x000a500001147983 */ /* 0x000f340000300800 */
[----:B--2---:R1:W-:Y:S04]  /*74780*/  @P0 STG.E desc[UR60][R26.64], R19 ;  /* 0x000000131a000986 */ /* 0x0043e8000c10193c */
[----:B-1----:R-:W2:Y:S04]  /*74790*/  LDL.LU R19, [R1+0x840] ;  /* 0x0008400001137983 */ /* 0x002ea80000300800 */
[----:B------:R-:W2:Y:S01]  /*747a0*/  LDL.LU R21, [R1+0x1094] ;  /* 0x0010940001157983 */ /* 0x000ea20000300800 */
[----:B------:R-:W-:Y:S01]  /*747b0*/  LOP3.LUT P0, RZ, R24, 0x20000, RZ, 0xc0, !PT ;  /* 0x0002000018ff7812 */ /* 0x000fe2000780c0ff */
[----:B------:R-:W-:-:S12]  /*747c0*/  IMAD.WIDE R26, R139, 0x4, R4 ;  /* 0x000000048b1a7825 */ /* 0x000fd800078e0204 */
[----:B------:R1:W-:Y:S01]  /*747d0*/  @P0 STG.E desc[UR60][R26.64], R137 ;  /* 0x000000891a000986 */ /* 0x0003e2000c10193c */
[----:B------:R-:W-:Y:S01]  /*747e0*/  LOP3.LUT P0, RZ, R24, 0x10000, RZ, 0xc0, !PT ;  /* 0x0001000018ff7812 */ /* 0x000fe2000780c0ff */
[----:B-1----:R-:W-:-:S12]  /*747f0*/  IMAD.WIDE R26, R139, 0x4, R6 ;  /* 0x000000048b1a7825 */ /* 0x002fd800078e0206 */
[----:B------:R1:W-:Y:S01]  /*74800*/  @P0 STG.E desc[UR60][R26.64], R138 ;  /* 0x0000008a1a000986 */ /* 0x0003e2000c10193c */
[----:B------:R-:W-:Y:S01]  /*74810*/  LOP3.LUT P0, RZ, R24, 0x8000, RZ, 0xc0, !PT ;  /* 0x0000800018ff7812 */ /* 0x000fe2000780c0ff */
[----:B-1----:R-:W-:-:S12]  /*74820*/  IMAD.WIDE R26, R139, 0x4, R8 ;  /* 0x000000048b1a7825 */ /* 0x002fd800078e0208 */
[----:B---3--:R1:W-:Y:S01]  /*74830*/  @P0 STG.E desc[UR60][R26.64], R156 ;  /* 0x0000009c1a000986 */ /* 0x0083e2000c10193c */
[----:B------:R-:W-:Y:S01]  /*74840*/  LOP3.LUT P0, RZ, R24, 0x4000, RZ, 0xc0, !PT ;  /* 0x0000400018ff7812 */ /* 0x000fe2000780c0ff */
[----:B-1----:R-:W-:Y:S01]  /*74850*/  IMAD.WIDE R26, R148, 0x4, R2 ;  /* 0x00000004941a7825 */ /* 0x002fe200078e0202 */
[----:B------:R-:W-:Y:S01]  /*74860*/  LOP3.LUT P6, RZ, R12, 0x20, RZ, 0xc0, !PT ;  /* 0x000000200cff7812 */ /* 0x000fe200078cc0ff */
[----:B------:R-:W3:Y:S10]  /*74870*/  LDL.LU R156, [R1+0x109c] ;  /* 0x00109c00019c7983 */ /* 0x000ef40000300800 */
[----:B------:R1:W-:Y:S01]  /*74880*/  @P0 STG.E desc[UR60][R26.64], R151 ;  /* 0x000000971a000986 */ /* 0x0003e2000c10193c */
[----:B------:R-:W-:Y:S01]  /*74890*/  LOP3.LUT P0, RZ, R24, 0x2000, RZ, 0xc0, !PT ;  /* 0x0000200018ff7812 */ /* 0x000fe2000780c0ff */
[----:B-1----:R-:W-:-:S12]  /*748a0*/  IMAD.WIDE R26, R148, 0x4, R4 ;  /* 0x00000004941a7825 */ /* 0x002fd800078e0204 */
[----:B------:R1:W-:Y:S01]  /*748b0*/  @P0 STG.E desc[UR60][R26.64], R149 ;  /* 0x000000951a000986 */ /* 0x0003e2000c10193c */
[----:B------:R-:W-:Y:S02]  /*748c0*/  LOP3.LUT P0, RZ, R24, 0x1000, RZ, 0xc0, !PT ;  /* 0x0000100018ff7812 */ /* 0x000fe4000780c0ff */
[----:B------:R-:W-:Y:S01]  /*748d0*/  LOP3.LUT P5, RZ, R12, 0x40, RZ, 0xc0, !PT ;  /* 0x000000400cff7812 */ /* 0x000fe200078ac0ff */
[----:B-1----:R-:W-:-:S10]  /*748e0*/  IMAD.WIDE R26, R148, 0x4, R6 ;  /* 0x00000004941a7825 */ /* 0x002fd400078e0206 */
[----:B------:R1:W-:Y:S01]  /*748f0*/  @P0 STG.E desc[UR60][R26.64], R150 ;  /* 0x000000961a000986 */ /* 0x0003e2000c10193c */
[----:B------:R-:W-:Y:S01]  /*74900*/  LOP3.LUT P4, RZ, R12, 0x80, RZ, 0xc0, !PT ;  /* 0x000000800cff7812 */ /* 0x000fe2000788c0ff */
[----:B-1----:R-:W-:-:S05]  /*74910*/  IMAD.WIDE R26, R148, 0x4, R8 ;  /* 0x00000004941a7825 */ /* 0x002fca00078e0208 */
[----:B------:R1:W-:Y:S01]  /*74920*/  @P6 STG.E desc[UR60][R26.64], R147 ;  /* 0x000000931a006986 */ /* 0x0003e2000c10193c */
[----:B------:R-:W-:Y:S01]  /*74930*/  LOP3.LUT P3, RZ, R12, 0x100, RZ, 0xc0, !PT ;  /* 0x000001000cff7812 */ /* 0x000fe2000786c0ff */
[----:B-1----:R-:W-:-:S05]  /*74940*/  IMAD.WIDE R26, R22, 0x4, R2 ;  /* 0x00000004161a7825 */ /* 0x002fca00078e0202 */
[----:B----4-:R1:W-:Y:S01]  /*74950*/  @P5 STG.E desc[UR60][R26.64], R145 ;  /* 0x000000911a005986 */ /* 0x0103e2000c10193c */
[----:B------:R-:W-:Y:S01]  /*74960*/  LOP3.LUT P2, RZ, R12, 0x200, RZ, 0xc0, !PT ;  /* 0x000002000cff7812 */ /* 0x000fe2000784c0ff */
[----:B-1----:R-:W-:-:S05]  /*74970*/  IMAD.WIDE R26, R22, 0x4, R4 ;  /* 0x00000004161a7825 */ /* 0x002fca00078e0204 */
[----:B------:R1:W-:Y:S01]  /*74980*/  @P4 STG.E desc[UR60][R26.64], R146 ;  /* 0x000000921a004986 */ /* 0x0003e2000c10193c */
[----:B------:R-:W-:Y:S01]  /*74990*/  LOP3.LUT P1, RZ, R12, 0x400, RZ, 0xc0, !PT ;  /* 0x000004000cff7812 */ /* 0x000fe2000782c0ff */
[----:B-1----:R-:W-:-:S05]  /*749a0*/  IMAD.WIDE R26, R22, 0x4, R6 ;  /* 0x00000004161a7825 */ /* 0x002fca00078e0206 */
[----:B------:R1:W-:Y:S02]  /*749b0*/  @P3 STG.E desc[UR60][R26.64], R144 ;  /* 0x000000901a003986 */ /* 0x0003e4000c10193c */
[----:B-1----:R-:W-:Y:S02]  /*749c0*/  IMAD.WIDE R26, R22, 0x4, R8 ;  /* 0x00000004161a7825 */ /* 0x002fe400078e0208 */
[----:B------:R-:W4:Y:S04]  /*749d0*/  LDL.LU R144, [R1+0x650] ;  /* 0x0006500001907983 */ /* 0x000f280000300800 */
[----:B------:R2:W-:Y:S04]  /*749e0*/  @P2 STG.E desc[UR60][R26.64], R20 ;  /* 0x000000141a002986 */ /* 0x0005e8000c10193c */
[----:B------:R-:W3:Y:S01]  /*749f0*/  LDL.LU R22, [R1+0x450] ;  /* 0x0004500001167983 */ /* 0x000ee20000300800 */
[----:B------:R-:W-:Y:S01]  /*74a00*/  R2UR UR13, R136 ;  /* 0x00000000880d72ca */ /* 0x000fe200000e0000 */
[----:B--2---:R-:W-:-:S05]  /*74a10*/  IMAD.WIDE R26, R21, 0x4, R2 ;  /* 0x00000004151a7825 */ /* 0x004fca00078e0202 */
[----:B------:R1:W-:Y:S04]  /*74a20*/  @P1 STG.E desc[UR60][R26.64], R19 ;  /* 0x000000131a001986 */ /* 0x0003e8000c10193c */
[----:B-1----:R-:W2:Y:S04]  /*74a30*/  LDL.LU R19, [R1+0x250] ;  /* 0x0002500001137983 */ /* 0x002ea80000300800 */
[----:B------:R-:W2:Y:S04]  /*74a40*/  LDL.LU R136, [R1+0xeb4] ;  /* 0x000eb40001887983 */ /* 0x000ea80000300800 */
[----:B------:R-:W2:Y:S04]  /*74a50*/  LDL.LU R252, [R1+0xea4] ;  /* 0x000ea40001fc7983 */ /* 0x000ea80000300800 */
[----:B------:R-:W2:Y:S04]  /*74a60*/  LDL.LU R20, [R1+0x1098] ;  /* 0x0010980001147983 */ /* 0x000ea80000300800 */
[----:B------:R-:W2:Y:S01]  /*74a70*/  LDL.LU R159, [R1+0xc44] ;  /* 0x000c4400019f7983 */ /* 0x000ea20000300800 */
[----:B------:R-:W-:-:S02]  /*74a80*/  LOP3.LUT P0, RZ, R12, 0x800000, RZ, 0xc0, !PT ;  /* 0x008000000cff7812 */ /* 0x000fc4000780c0ff */
[----:B------:R-:W-:Y:S01]  /*74a90*/  LOP3.LUT R24, R24, 0xffffffef, RZ, 0xc0, !PT ;  /* 0xffffffef18187812 */ /* 0x000fe200078ec0ff */
[----:B------:R-:W2:Y:S04]  /*74aa0*/  LDL.LU R25, [R1+0xa54] ;  /* 0x000a540001197983 */ /* 0x000ea80000300800 */
[----:B------:R-:W2:Y:S04]  /*74ab0*/  LDL.LU R137, [R1+0x844] ;  /* 0x0008440001897983 */ /* 0x000ea80000300800 */
[----:B------:R-:W2:Y:S02]  /*74ac0*/  LDL.LU R138, [R1+0x654] ;  /* 0x00065400018a7983 */ /* 0x000ea40000300800 */
[----:B------:R-:W-:-:S02]  /*74ad0*/  @P0 LOP3.LUT R24, R24, 0x10, RZ, 0xfc, !PT ;  /* 0x0000001018180812 */ /* 0x000fc400078efcff */
[----:B------:R-:W-:Y:S01]  /*74ae0*/  LOP3.LUT P0, RZ, R12, 0x400000, RZ, 0xc0, !PT ;  /* 0x004000000cff7812 */ /* 0x000fe2000780c0ff */
[----:B------:R-:W2:Y:S01]  /*74af0*/  LDL.LU R139, [R1+0x454] ;  /* 0x00045400018b7983 */ /* 0x000ea20000300800 */
[----:B------:R-:W-:-:S03]  /*74b00*/  LOP3.LUT R24, R24, 0xffffffdf, RZ, 0xc0, !PT ;  /* 0xffffffdf18187812 */ /* 0x000fc600078ec0ff */
[----:B------:R-:W2:Y:S04]  /*74b10*/  LDL.LU R151, [R1+0x254] ;  /* 0x0002540001977983 */ /* 0x000ea80000300800 */
[----:B------:R-:W2:Y:S04]  /*74b20*/  LDL.LU R149, [R1+0xeb8] ;  /* 0x000eb80001957983 */ /* 0x000ea80000300800 */
[----:B------:R-:W-:Y:S01]  /*74b30*/  @P0 LOP3.LUT R24, R24, 0x20, RZ, 0xfc, !PT ;  /* 0x0000002018180812 */ /* 0x000fe200078efcff */
[----:B------:R-:W2:Y:S01]  /*74b40*/  LDL.LU R150, [R1+0xea8] ;  /* 0x000ea80001967983 */ /* 0x000ea20000300800 */
[----:B------:R-:W-:-:S02]  /*74b50*/  LOP3.LUT P0, RZ, R12, 0x200000, RZ, 0xc0, !PT ;  /* 0x002000000cff7812 */ /* 0x000fc4000780c0ff */
[----:B------:R-:W-:Y:S01]  /*74b60*/  LOP3.LUT R24, R24, 0xffffffbf, RZ, 0xc0, !PT ;  /* 0xffffffbf18187812 */ /* 0x000fe200078ec0ff */
[----:B------:R-:W2:Y:S01]  /*74b70*/  LDL.LU R148, [R1+0xc48] ;  /* 0x000c480001947983 */ /* 0x000ea20000300800 */
[----:B------:R-:W-:-:S03]  /*74b80*/  LOP3.LUT P4, RZ, R12, 0x800, RZ, 0xc0, !PT ;  /* 0x000008000cff7812 */ /* 0x000fc6000788c0ff */
[----:B------:R-:W2:Y:S01]  /*74b90*/  LDL.LU R147, [R1+0x10a0] ;  /* 0x0010a00001937983 */ /* 0x000ea20000300800 */
[C---:B------:R-:W-:Y:S01]  /*74ba0*/  LOP3.LUT P3, RZ, R12.reuse, 0x1000, RZ, 0xc0, !PT ;  /* 0x000010000cff7812 */ /* 0x040fe2000786c0ff */
[----:B------:R-:W-:Y:S01]  /*74bb0*/  IMAD.WIDE R26, R21, 0x4, R4 ;  /* 0x00000004151a7825 */ /* 0x000fe200078e0204 */
[----:B------:R-:W-:Y:S01]  /*74bc0*/  LOP3.LUT P2, RZ, R12, 0x2000, RZ, 0xc0, !PT ;  /* 0x000020000cff7812 */ /* 0x000fe2000784c0ff */
[----:B------:R-:W2:Y:S02]  /*74bd0*/  LDL.LU R145, [R1+0xa58] ;  /* 0x000a580001917983 */ /* 0x000ea40000300800 */
[----:B------:R-:W-:Y:S02]  /*74be0*/  @P0 LOP3.LUT R24, R24, 0x40, RZ, 0xfc, !PT ;  /* 0x0000004018180812 */ /* 0x000fe400078efcff */
[----:B------:R-:W-:Y:S01]  /*74bf0*/  LOP3.LUT P0, RZ, R12, 0x100000, RZ, 0xc0, !PT ;  /* 0x001000000cff7812 */ /* 0x000fe2000780c0ff */
[----:B------:R-:W2:Y:S01]  /*74c00*/  LDL.LU R146, [R1+0x848] ;  /* 0x0008480001927983 */ /* 0x000ea20000300800 */
        /* <DEDUP_REMOVED lines=9> */
[----:B------:R-:W-:Y:S02]  /*74ca0*/  LOP3.LUT R24, R24, 0xfffffbff, RZ, 0xc0, !PT ;  /* 0xfffffbff18187812 */ /* 0x000fe400078ec0ff */
[----:B------:R-:W-:-:S09]  /*74cb0*/  LOP3.LUT P1, RZ, R12, 0x4000, RZ, 0xc0, !PT ;  /* 0x000040000cff7812 */ /* 0x000fd2000782c0ff */
[----:B------:R-:W-:Y:S02]  /*74cc0*/  @P0 LOP3.LUT R24, R24, 0x400, RZ, 0xfc, !PT ;  /* 0x0000040018180812 */ /* 0x000fe400078efcff */
[----:B------:R-:W-:Y:S02]  /*74cd0*/  LOP3.LUT P0, RZ, R12, 0x10000, RZ, 0xc0, !PT ;  /* 0x000100000cff7812 */ /* 0x000fe4000780c0ff */
[----:B------:R-:W-:-:S11]  /*74ce0*/  LOP3.LUT R24, R24, 0xfffff7ff, RZ, 0xc0, !PT ;  /* 0xfffff7ff18187812 */ /* 0x000fd600078ec0ff */
[----:B------:R-:W-:Y:S02]  /*74cf0*/  @P0 LOP3.LUT R24, R24, 0x800, RZ, 0xfc, !PT ;  /* 0x0000080018180812 */ /* 0x000fe400078efcff */
[----:B------:R-:W-:Y:S01]  /*74d00*/  LOP3.LUT P0, RZ, R12, 0x8000, RZ, 0xc0, !PT ;  /* 0x000080000cff7812 */ /* 0x000fe2000780c0ff */
[----:B----4-:R1:W-:Y:S02]  /*74d10*/  @P4 STG.E desc[UR60][R26.64], R144 ;  /* 0x000000901a004986 */ /* 0x0103e4000c10193c */
[C---:B-1----:R-:W-:Y:S02]  /*74d20*/  IMAD.WIDE R26, R21.reuse, 0x4, R6 ;  /* 0x00000004151a7825 */ /* 0x042fe400078e0206 */
[----:B------:R-:W4:Y:S04]  /*74d30*/  LDL.LU R144, [R1+0x658] ;  /* 0x0006580001907983 */ /* 0x000f280000300800 */
[----:B---3--:R1:W-:Y:S02]  /*74d40*/  @P3 STG.E desc[UR60][R26.64], R22 ;  /* 0x000000161a003986 */ /* 0x0083e4000c10193c */
[----:B-1----:R-:W-:-:S02]  /*74d50*/  IMAD.WIDE R26, R21, 0x4, R8 ;  /* 0x00000004151a7825 */ /* 0x002fc400078e0208 */
[----:B------:R-:W3:Y:S04]  /*74d60*/  LDL.LU R22, [R1+0x458] ;  /* 0x0004580001167983 */ /* 0x000ee80000300800 */
[----:B------:R-:W4:Y:S04]  /*74d70*/  LDL.LU R21, [R1+0x10a4] ;  /* 0x0010a40001157983 */ /* 0x000f280000300800 */
[----:B--2---:R1:W-:Y:S02]  /*74d80*/  @P2 STG.E desc[UR60][R26.64], R19 ;  /* 0x000000131a002986 */ /* 0x0043e4000c10193c */
[----:B-1----:R-:W-:-:S02]  /*74d90*/  IMAD.WIDE R26, R20, 0x4, R2 ;  /* 0x00000004141a7825 */ /* 0x002fc400078e0202 */
[----:B------:R-:W2:Y:S04]  /*74da0*/  LDL.LU R19, [R1+0x2ba4] ;  /* 0x002ba40001137983 */ /* 0x000ea80000300800 */
[----:B------:R1:W-:Y:S02]  /*74db0*/  @P1 STG.E desc[UR60][R26.64], R136 ;  /* 0x000000881a001986 */ /* 0x0003e4000c10193c */
[----:B-1----:R-:W-:-:S05]  /*74dc0*/  IMAD.WIDE R26, R20, 0x4, R4 ;  /* 0x00000004141a7825 */ /* 0x002fca00078e0204 */
[----:B------:R1:W-:Y:S01]  /*74dd0*/  @P0 STG.E desc[UR60][R26.64], R252 ;  /* 0x000000fc1a000986 */ /* 0x0003e2000c10193c */
[----:B------:R-:W-:Y:S01]  /*74de0*/  LOP3.LUT P0, RZ, R24, 0x800, RZ, 0xc0, !PT ;  /* 0x0000080018ff7812 */ /* 0x000fe2000780c0ff */
[----:B-1----:R-:W-:-:S12]  /*74df0*/  IMAD.WIDE R26, R20, 0x4, R6 ;  /* 0x00000004141a7825 */ /* 0x002fd800078e0206 */
[----:B------:R1:W-:Y:S02]  /*74e00*/  @P0 STG.E desc[UR60][R26.64], R159 ;  /* 0x0000009f1a000986 */ /* 0x0003e4000c10193c */
[----:B-1----:R-:W-:Y:S02]  /*74e10*/  IMAD.WIDE R26, R20, 0x4, R8 ;  /* 0x00000004141a7825 */ /* 0x002fe400078e0208 */
[----:B------:R-:W2:Y:S01]  /*74e20*/  LDL.LU R20, [R1+0x258] ;  /* 0x0002580001147983 */ /* 0x000ea20000300800 */
        /* <DEDUP_REMOVED lines=17> */
[----:B------:R-:W-:Y:S02]  /*74f40*/  LOP3.LUT P0, RZ, R24, 0x10, RZ, 0xc0, !PT ;  /* 0x0000001018ff7812 */ /* 0x000fe4000780c0ff */
[C---:B------:R-:W-:Y:S02]  /*74f50*/  LOP3.LUT P6, RZ, R12.reuse, 0x1000000, RZ, 0xc0, !PT ;  /* 0x010000000cff7812 */ /* 0x040fe400078cc0ff */
[----:B------:R-:W-:Y:S01]  /*74f60*/  LOP3.LUT P5, RZ, R12, 0x2000000, RZ, 0xc0, !PT ;  /* 0x020000000cff7812 */ /* 0x000fe200078ac0ff */
[----:B-1----:R-:W-:-:S08]  /*74f70*/  IMAD.WIDE R26, R147, 0x4, R4 ;  /* 0x00000004931a7825 */ /* 0x002fd000078e0204 */
[----:B------:R1:W-:Y:S01]  /*74f80*/  @P0 STG.E desc[UR60][R26.64], R150 ;  /* 0x000000961a000986 */ /* 0x0003e2000c10193c */
[----:B------:R-:W-:Y:S01]  /*74f90*/  LOP3.LUT P4, RZ, R12, 0x4000000, RZ, 0xc0, !PT ;  /* 0x040000000cff7812 */ /* 0x000fe2000788c0ff */
[----:B-1----:R-:W-:-:S05]  /*74fa0*/  IMAD.WIDE R26, R147, 0x4, R6 ;  /* 0x00000004931a7825 */ /* 0x002fca00078e0206 */
[----:B------:R1:W-:Y:S01]  /*74fb0*/  @P6 STG.E desc[UR60][R26.64], R148 ;  /* 0x000000941a006986 */ /* 0x0003e2000c10193c */
[----:B------:R-:W-:Y:S01]  /*74fc0*/  LOP3.LUT P3, RZ, R12, 0x8000000, RZ, 0xc0, !PT ;  /* 0x080000000cff7812 */ /* 0x000fe2000786c0ff */
[----:B-1----:R-:W-:-:S05]  /*74fd0*/  IMAD.WIDE R26, R147, 0x4, R8 ;  /* 0x00000004931a7825 */ /* 0x002fca00078e0208 */
[----:B------:R4:W-:Y:S01]  /*74fe0*/  @P5 STG.E desc[UR60][R26.64], R145 ;  /* 0x000000911a005986 */ /* 0x0009e2000c10193c */
[----:B------:R-:W-:Y:S01]  /*74ff0*/  LOP3.LUT P2, RZ, R12, 0x10000000, RZ, 0xc0, !PT ;  /* 0x100000000cff7812 */ /* 0x000fe2000784c0ff */
[----:B----4-:R-:W-:-:S05]  /*75000*/  IMAD.WIDE R26, R21, 0x4, R2 ;  /* 0x00000004151a7825 */ /* 0x010fca00078e0202 */
[----:B------:R1:W-:Y:S01]  /*75010*/  @P4 STG.E desc[UR60][R26.64], R146 ;  /* 0x000000921a004986 */ /* 0x0003e2000c10193c */
[----:B------:R-:W-:Y:S01]  /*75020*/  LOP3.LUT P1, RZ, R12, 0x20000000, RZ, 0xc0, !PT ;  /* 0x200000000cff7812 */ /* 0x000fe2000782c0ff */
[----:B-1----:R-:W-:-:S05]  /*75030*/  IMAD.WIDE R26, R21, 0x4, R4 ;  /* 0x00000004151a7825 */ /* 0x002fca00078e0204 */
[----:B------:R1:W-:Y:S02]  /*75040*/  @P3 STG.E desc[UR60][R26.64], R144 ;  /* 0x000000901a003986 */ /* 0x0003e4000c10193c */
[----:B-1----:R-:W-:-:S05]  /*75050*/  IMAD.WIDE R26, R21, 0x4, R6 ;  /* 0x00000004151a7825 */ /* 0x002fca00078e0206 */
[----:B---3--:R1:W-:Y:S02]  /*75060*/  @P2 STG.E desc[UR60][R26.64], R22 ;  /* 0x000000161a002986 */ /* 0x0083e4000c10193c */
[----:B-1----:R-:W-:-:S05]  /*75070*/  IMAD.WIDE R26, R21, 0x4, R8 ;  /* 0x00000004151a7825 */ /* 0x002fca00078e0208 */
[----:B--2---:R1:W-:Y:S04]  /*75080*/  @P1 STG.E desc[UR60][R26.64], R20 ;  /* 0x000000141a001986 */ /* 0x0043e8000c10193c */
[----:B-1----:R-:W2:Y:S04]  /*75090*/  LDL.LU R20, [R1+0xebc] ;  /* 0x000ebc0001147983 */ /* 0x002ea80000300800 */
[----:B------:R-:W3:Y:S04]  /*750a0*/  LDL.LU R147, [R1+0xeac] ;  /* 0x000eac0001937983 */ /* 0x000ee80000300800 */
[----:B------:R-:W4:Y:S04]  /*750b0*/  LDL.LU R145, [R1+0xc4c] ;  /* 0x000c4c0001917983 */ /* 0x000f280000300800 */
[----:B------:R-:W2:Y:S04]  /*750c0*/  LDL.LU R146, [R1+0x10a8] ;  /* 0x0010a80001927983 */ /* 0x000ea80000300800 */
[----:B------:R-:W4:Y:S04]  /*750d0*/  LDL.LU R144, [R1+0xa5c] ;  /* 0x000a5c0001907983 */ /* 0x000f280000300800 */
[----:B------:R-:W4:Y:S04]  /*750e0*/  LDL.LU R22, [R1+0x84c] ;  /* 0x00084c0001167983 */ /* 0x000f280000300800 */
[----:B------:R-:W4:Y:S04]  /*750f0*/  LDL.LU R21, [R1+0x65c] ;  /* 0x00065c0001157983 */ /* 0x000f280000300800 */
[----:B------:R-:W4:Y:S01]  /*75100*/  LDL.LU R25, [R1+0x10ac] ;  /* 0x0010ac0001197983 */ /* 0x000f220000300800 */
[----:B------:R-:W-:-:S02]  /*75110*/  LOP3.LUT P4, RZ, R12, 0x40000000, RZ, 0xc0, !PT ;  /* 0x400000000cff7812 */ /* 0x000fc4000788c0ff */
        /* <DEDUP_REMOVED lines=13> */
[----:B------:R-:W-:Y:S01]  /*751f0*/  LOP3.LUT R24, R24, 0xfffffffe, RZ, 0xc0, !PT ;  /* 0xfffffffe18187812 */ /* 0x000fe200078ec0ff */
[----:B--2---:R-:W-:-:S05]  /*75200*/  IMAD.WIDE R26, R146, 0x4, R2 ;  /* 0x00000004921a7825 */ /* 0x004fca00078e0202 */
[----:B------:R1:W-:Y:S04]  /*75210*/  @P4 STG.E desc[UR60][R26.64], R20 ;  /* 0x000000141a004986 */ /* 0x0003e8000c10193c */
[----:B-1----:R-:W2:Y:S04]  /*75220*/  LDL.LU R20, [R1+0x45c] ;  /* 0x00045c0001147983 */ /* 0x002ea80000300800 */
[----:B------:R-:W2:Y:S04]  /*75230*/  LDL.LU R137, [R1+0x25c] ;  /* 0x00025c0001897983 */ /* 0x000ea80000300800 */
[----:B------:R-:W2:Y:S04]  /*75240*/  LDL.LU R138, [R1+0xec0] ;  /* 0x000ec000018a7983 */ /* 0x000ea80000300800 */
[----:B------:R-:W2:Y:S01]  /*75250*/  LDL.LU R151, [R1+0x10b0] ;  /* 0x0010b00001977983 */ /* 0x000ea20000300800 */
[----:B------:R-:W-:-:S02]  /*75260*/  @P0 LOP3.LUT R24, R24, 0x1, RZ, 0xfc, !PT ;  /* 0x0000000118180812 */ /* 0x000fc400078efcff */
[----:B------:R-:W-:Y:S01]  /*75270*/  LOP3.LUT P0, RZ, R13, 0x20, RZ, 0xc0, !PT ;  /* 0x000000200dff7812 */ /* 0x000fe2000780c0ff */
[----:B------:R-:W2:Y:S01]  /*75280*/  LDL.LU R139, [R1+0xc50] ;  /* 0x000c5000018b7983 */ /* 0x000ea20000300800 */
[----:B------:R-:W-:-:S03]  /*75290*/  LOP3.LUT R24, R24, 0xfffffffd, RZ, 0xc0, !PT ;  /* 0xfffffffd18187812 */ /* 0x000fc600078ec0ff */
[----:B------:R-:W2:Y:S01]  /*752a0*/  LDL.LU R156, [R1+0xa60] ;  /* 0x000a6000019c7983 */ /* 0x000ea20000300800 */
[----:B------:R-:W-:Y:S02]  /*752b0*/  LOP3.LUT P3, RZ, R12, 0x80000000, RZ, 0xc0, !PT ;  /* 0x800000000cff7812 */ /* 0x000fe4000786c0ff */
[C---:B------:R-:W-:Y:S01]  /*752c0*/  LOP3.LUT P2, RZ, R13.reuse, 0x1, RZ, 0xc0, !PT ;  /* 0x000000010dff7812 */ /* 0x040fe2000784c0ff */
[----:B------:R-:W-:Y:S01]  /*752d0*/  IMAD.WIDE R26, R146, 0x4, R4 ;  /* 0x00000004921a7825 */ /* 0x000fe200078e0204 */
[----:B------:R-:W2:Y:S03]  /*752e0*/  LDL.LU R149, [R1+0x850] ;  /* 0x0008500001957983 */ /* 0x000ea60000300800 */
[----:B------:R-:W-:Y:S02]  /*752f0*/  @P0 LOP3.LUT R24, R24, 0x2, RZ, 0xfc, !PT ;  /* 0x0000000218180812 */ /* 0x000fe400078efcff */
[----:B------:R-:W-:-:S02]  /*75300*/  LOP3.LUT P0, RZ, R13, 0x10, RZ, 0xc0, !PT ;  /* 0x000000100dff7812 */ /* 0x000fc4000780c0ff */
[----:B------:R-:W-:Y:S02]  /*75310*/  LOP3.LUT R24, R24, 0xfffffffb, RZ, 0xc0, !PT ;  /* 0xfffffffb18187812 */ /* 0x000fe400078ec0ff */
[----:B------:R-:W-:-:S09]  /*75320*/  LOP3.LUT P1, RZ, R13, 0x2, RZ, 0xc0, !PT ;  /* 0x000000020dff7812 */ /* 0x000fd2000782c0ff */
[----:B------:R-:W-:Y:S02]  /*75330*/  @P0 LOP3.LUT R24, R24, 0x4, RZ, 0xfc, !PT ;  /* 0x0000000418180812 */ /* 0x000fe400078efcff */
[----:B------:R-:W-:Y:S01]  /*75340*/  LOP3.LUT P0, RZ, R13, 0x8, RZ, 0xc0, !PT ;  /* 0x000000080dff7812 */ /* 0x000fe2000780c0ff */
[----:B---3--:R1:W-:Y:S01]  /*75350*/  @P3 STG.E desc[UR60][R26.64], R147 ;  /* 0x000000931a003986 */ /* 0x0083e2000c10193c */
[----:B------:R-:W-:Y:S01]  /*75360*/  LOP3.LUT R24, R24, 0xfffffff7, RZ, 0xc0, !PT ;  /* 0xfffffff718187812 */ /* 0x000fe200078ec0ff */
[----:B-1----:R-:W-:-:S10]  /*75370*/  IMAD.WIDE R26, R146, 0x4, R6 ;  /* 0x00000004921a7825 */ /* 0x002fd400078e0206 */
[----:B------:R-:W-:Y:S02]  /*75380*/  @P0 LOP3.LUT R24, R24, 0x8, RZ, 0xfc, !PT ;  /* 0x0000000818180812 */ /* 0x000fe400078efcff */
[----:B------:R-:W-:Y:S01]  /*75390*/  LOP3.LUT P0, RZ, R13, 0x4, RZ, 0xc0, !PT ;  /* 0x000000040dff7812 */ /* 0x000fe2000780c0ff */
[----:B----4-:R1:W-:Y:S04]  /*753a0*/  @P2 STG.E desc[UR60][R26.64], R145 ;  /* 0x000000911a002986 */ /* 0x0103e8000c10193c */
[----:B-1----:R-:W3:Y:S01]  /*753b0*/  LDL.LU R145, [R1+0x10b4] ;  /* 0x0010b40001917983 */ /* 0x002ee20000300800 */
[----:B------:R-:W-:-:S03]  /*753c0*/  IMAD.WIDE R26, R146, 0x4, R8 ;  /* 0x00000004921a7825 */ /* 0x000fc600078e0208 */
[----:B------:R-:W4:Y:S04]  /*753d0*/  LDL.LU R150, [R1+0x660] ;  /* 0x0006600001967983 */ /* 0x000f280000300800 */
[----:B------:R1:W-:Y:S04]  /*753e0*/  @P1 STG.E desc[UR60][R26.64], R144 ;  /* 0x000000901a001986 */ /* 0x0003e8000c10193c */
[----:B------:R-:W4:Y:S04]  /*753f0*/  LDL.LU R148, [R1+0x460] ;  /* 0x0004600001947983 */ /* 0x000f280000300800 */
[----:B------:R-:W4:Y:S01]  /*75400*/  LDL.LU R147, [R1+0x260] ;  /* 0x0002600001937983 */ /* 0x000f220000300800 */
[----:B-1----:R-:W-:-:S03]  /*75410*/  IMAD.WIDE R26, R25, 0x4, R2 ;  /* 0x00000004191a7825 */ /* 0x002fc600078e0202 */
[----:B------:R-:W4:Y:S04]  /*75420*/  LDL.LU R146, [R1+0x60] ;  /* 0x0000600001927983 */ /* 0x000f280000300800 */
[----:B------:R1:W-:Y:S01]  /*75430*/  @P0 STG.E desc[UR60][R26.64], R22 ;  /* 0x000000161a000986 */ /* 0x0003e2000c10193c */
[----:B------:R-:W-:-:S03]  /*75440*/  LOP3.LUT P0, RZ, R24, 0x8, RZ, 0xc0, !PT ;  /* 0x0000000818ff7812 */ /* 0x000fc6000780c0ff */
[----:B------:R-:W4:Y:S01]  /*75450*/  LDL.LU R144, [R1+0x10b8] ;  /* 0x0010b80001907983 */ /* 0x000f220000300800 */
[----:B-1----:R-:W-:-:S03]  /*75460*/  IMAD.WIDE R26, R25, 0x4, R4 ;  /* 0x00000004191a7825 */ /* 0x002fc600078e0204 */
[----:B------:R-:W4:Y:S06]  /*75470*/  LDL.LU R22, [R1+0xec4] ;  /* 0x000ec40001167983 */ /* 0x000f2c0000300800 */
[----:B------:R1:W-:Y:S01]  /*75480*/  @P0 STG.E desc[UR60][R26.64], R21 ;  /* 0x000000151a000986 */ /* 0x0003e2000c10193c */
[----:B------:R-:W-:-:S03]  /*75490*/  LOP3.LUT P0, RZ, R24, 0x4, RZ, 0xc0, !PT ;  /* 0x0000000418ff7812 */ /* 0x000fc6000780c0ff */
[----:B-1----:R-:W4:Y:S01]  /*754a0*/  LDL.LU R21, [R1+0xc54] ;  /* 0x000c540001157983 */ /* 0x002f220000300800 */
[----:B------:R-:W-:-:S09]  /*754b0*/  IMAD.WIDE R26, R25, 0x4, R6 ;  /* 0x00000004191a7825 */ /* 0x000fd200078e0206 */
[----:B--2---:R1:W-:Y:S04]  /*754c0*/  @P0 STG.E desc[UR60][R26.64], R20 ;  /* 0x000000141a000986 */ /* 0x0043e8000c10193c */
[----:B-1----:R-:W2:Y:S01]  /*754d0*/  LDL.LU R20, [R1+0xa64] ;  /* 0x000a640001147983 */ /* 0x002ea20000300800 */
[----:B------:R-:W-:Y:S01]  /*754e0*/  LOP3.LUT P0, RZ, R24, 0x2, RZ, 0xc0, !PT ;  /* 0x0000000218ff7812 */ /* 0x000fe2000780c0ff */
[----:B------:R-:W-:-:S12]  /*754f0*/  IMAD.WIDE R26, R25, 0x4, R8 ;  /* 0x00000004191a7825 */ /* 0x000fd800078e0208 */
[----:B------:R-:W-:Y:S01]  /*75500*/  @P0 STG.E desc[UR60][R26.64], R137 ;  /* 0x000000891a000986 */ /* 0x000fe2000c10193c */
        /* <DEDUP_REMOVED lines=15> */
[----:B---3--:R-:W-:-:S08]  /*75600*/  IMAD.WIDE R24, R145, 0x4, R2 ;  /* 0x0000000491187825 */ /* 0x008fd000078e0202 */
[----:B----4-:R1:W-:Y:S01]  /*75610*/  @P0 STG.E desc[UR60][R24.64], R150 ;  /* 0x0000009618000986 */ /* 0x0103e2000c10193c */
[----:B------:R-:W-:Y:S01]  /*75620*/  LOP3.LUT P4, RZ, R13, 0x2000, RZ, 0xc0, !PT ;  /* 0x000020000dff7812 */ /* 0x000fe2000788c0ff */
[----:B-1----:R-:W-:-:S05]  /*75630*/  IMAD.WIDE R24, R145, 0x4, R4 ;  /* 0x0000000491187825 */ /* 0x002fca00078e0204 */
[----:B------:R1:W-:Y:S01]  /*75640*/  @P6 STG.E desc[UR60][R24.64], R148 ;  /* 0x0000009418006986 */ /* 0x0003e2000c10193c */
[----:B------:R-:W-:Y:S01]  /*75650*/  LOP3.LUT P3, RZ, R13, 0x4000, RZ, 0xc0, !PT ;  /* 0x000040000dff7812 */ /* 0x000fe2000786c0ff */
[----:B-1----:R-:W-:-:S05]  /*75660*/  IMAD.WIDE R24, R145, 0x4, R6 ;  /* 0x0000000491187825 */ /* 0x002fca00078e0206 */
[----:B------:R1:W-:Y:S01]  /*75670*/  @P5 STG.E desc[UR60][R24.64], R147 ;  /* 0x0000009318005986 */ /* 0x0003e2000c10193c */
[----:B------:R-:W-:Y:S01]  /*75680*/  LOP3.LUT P2, RZ, R13, 0x8000, RZ, 0xc0, !PT ;  /* 0x000080000dff7812 */ /* 0x000fe2000784c0ff */
[----:B-1----:R-:W-:Y:S01]  /*75690*/  IMAD.WIDE R24, R145, 0x4, R8 ;  /* 0x0000000491187825 */ /* 0x002fe200078e0208 */
[----:B------:R-:W-:Y:S01]  /*756a0*/  LOP3.LUT P1, RZ, R13, 0x10000, RZ, 0xc0, !PT ;  /* 0x000100000dff7812 */ /* 0x000fe2000782c0ff */
[----:B------:R-:W3:Y:S04]  /*756b0*/  LDL.LU R145, [R1+0x854] ;  /* 0x0008540001917983 */ /* 0x000ee80000300800 */
[----:B------:R1:W-:Y:S02]  /*756c0*/  @P4 STG.E desc[UR60][R24.64], R146 ;  /* 0x0000009218004986 */ /* 0x0003e4000c10193c */
[----:B-1----:R-:W-:-:S02]  /*756d0*/  IMAD.WIDE R24, R144, 0x4, R2 ;  /* 0x0000000490187825 */ /* 0x002fc400078e0202 */
[----:B------:R-:W4:Y:S04]  /*756e0*/  LDL.LU R146, [R1+0x664] ;  /* 0x0006640001927983 */ /* 0x000f280000300800 */
[----:B------:R1:W-:Y:S02]  /*756f0*/  @P3 STG.E desc[UR60][R24.64], R22 ;  /* 0x0000001618003986 */ /* 0x0003e4000c10193c */
[C---:B-1----:R-:W-:Y:S02]  /*75700*/  IMAD.WIDE R24, R144.reuse, 0x4, R4 ;  /* 0x0000000490187825 */ /* 0x042fe400078e0204 */
[----:B------:R-:W4:Y:S04]  /*75710*/  LDL.LU R22, [R1+0x464] ;  /* 0x0004640001167983 */ /* 0x000f280000300800 */
[----:B------:R1:W-:Y:S02]  /*75720*/  @P2 STG.E desc[UR60][R24.64], R21 ;  /* 0x0000001518002986 */ /* 0x0003e4000c10193c */
[----:B-1----:R-:W-:-:S02]  /*75730*/  IMAD.WIDE R24, R144, 0x4, R6 ;  /* 0x0000000490187825 */ /* 0x002fc400078e0206 */
[----:B------:R-:W4:Y:S04]  /*75740*/  LDL.LU R21, [R1+0x264] ;  /* 0x0002640001157983 */ /* 0x000f280000300800 */
[----:B--2---:R1:W-:Y:S04]  /*75750*/  @P1 STG.E desc[UR60][R24.64], R20 ;  /* 0x0000001418001986 */ /* 0x0043e8000c10193c */
[----:B-1----:R-:W2:Y:S04]  /*75760*/  LDL.LU R20, [R1+0x10bc] ;  /* 0x0010bc0001147983 */ /* 0x002ea80000300800 */
[----:B------:R-:W4:Y:S01]  /*75770*/  LDL.LU R27, [R1+0x64] ;  /* 0x00006400011b7983 */ /* 0x000f220000300800 */
[----:B------:R-:W-:-:S03]  /*75780*/  IMAD.WIDE R24, R144, 0x4, R8 ;  /* 0x0000000490187825 */ /* 0x000fc600078e0208 */
        /* <DEDUP_REMOVED lines=10> */
[----:B------:R-:W-:-:S02]  /*75830*/  LOP3.LUT P4, RZ, R13, 0x20000, RZ, 0xc0, !PT ;  /* 0x000200000dff7812 */ /* 0x000fc4000788c0ff */
[C---:B------:R-:W-:Y:S01]  /*75840*/  LOP3.LUT P3, RZ, R13.reuse, 0x40000, RZ, 0xc0, !PT ;  /* 0x000400000dff7812 */ /* 0x040fe2000786c0ff */
[----:B------:R-:W4:Y:S01]  /*75850*/  LDL.LU R150, [R1+0x68] ;  /* 0x0000680001967983 */ /* 0x000f220000300800 */
[----:B------:R-:W-:-:S03]  /*75860*/  LOP3.LUT P2, RZ, R13, 0x80000, RZ, 0xc0, !PT ;  /* 0x000800000dff7812 */ /* 0x000fc6000784c0ff */
[----:B------:R-:W4:Y:S01]  /*75870*/  LDL.LU R148, [R1+0xecc] ;  /* 0x000ecc0001947983 */ /* 0x000f220000300800 */
[----:B------:R-:W-:-:S03]  /*75880*/  LOP3.LUT P1, RZ, R13, 0x100000, RZ, 0xc0, !PT ;  /* 0x001000000dff7812 */ /* 0x000fc6000782c0ff */
[----:B------:R-:W4:Y:S01]  /*75890*/  LDL.LU R147, [R1+0xc5c] ;  /* 0x000c5c0001937983 */ /* 0x000f220000300800 */
[----:B------:R-:W-:Y:S02]  /*758a0*/  LOP3.LUT P0, RZ, R13, 0x20000000, RZ, 0xc0, !PT ;  /* 0x200000000dff7812 */ /* 0x000fe4000780c0ff */
[----:B------:R-:W-:Y:S01]  /*758b0*/  LOP3.LUT R10, R10, 0xffefffff, RZ, 0xc0, !PT ;  /* 0xffefffff0a0a7812 */ /* 0x000fe200078ec0ff */
[----:B---3--:R2:W-:Y:S10]  /*758c0*/  @P4 STG.E desc[UR60][R24.64], R145 ;  /* 0x0000009118004986 */ /* 0x0085f4000c10193c */
[----:B------:R-:W-:-:S02]  /*758d0*/  @P0 LOP3.LUT R10, R10, 0x100000, RZ, 0xfc, !PT ;  /* 0x001000000a0a0812 */ /* 0x000fc400078efcff */
        /* <DEDUP_REMOVED lines=11> */
[----:B----4-:R1:W-:Y:S02]  /*75990*/  @P3 STG.E desc[UR60][R24.64], R146 ;  /* 0x0000009218003986 */ /* 0x0103e4000c10193c */
[C---:B-1----:R-:W-:Y:S02]  /*759a0*/  IMAD.WIDE R24, R20.reuse, 0x4, R4 ;  /* 0x0000000414187825 */ /* 0x042fe400078e0204 */
[----:B------:R-:W2:Y:S04]  /*759b0*/  LDL.LU R146, [R1+0xa6c] ;  /* 0x000a6c0001927983 */ /* 0x000ea80000300800 */
[----:B------:R1:W-:Y:S02]  /*759c0*/  @P2 STG.E desc[UR60][R24.64], R22 ;  /* 0x0000001618002986 */ /* 0x0003e4000c10193c */
[----:B-1----:R-:W-:-:S02]  /*759d0*/  IMAD.WIDE R24, R20, 0x4, R6 ;  /* 0x0000000414187825 */ /* 0x002fc400078e0206 */
[----:B------:R-:W3:Y:S04]  /*759e0*/  LDL.LU R22, [R1+0x85c] ;  /* 0x00085c0001167983 */ /* 0x000ee80000300800 */
[----:B------:R1:W-:Y:S02]  /*759f0*/  @P1 STG.E desc[UR60][R24.64], R21 ;  /* 0x0000001518001986 */ /* 0x0003e4000c10193c */
[----:B-1----:R-:W-:Y:S02]  /*75a00*/  IMAD.WIDE R24, R20, 0x4, R8 ;  /* 0x0000000414187825 */ /* 0x002fe400078e0208 */
[----:B------:R-:W4:Y:S04]  /*75a10*/  LDL.LU R21, [R1+0x66c] ;  /* 0x00066c0001157983 */ /* 0x000f280000300800 */
[----:B------:R-:W4:Y:S04]  /*75a20*/  LDL.LU R20, [R1+0x46c] ;  /* 0x00046c0001147983 */ /* 0x000f280000300800 */
[----:B------:R-:W4:Y:S01]  /*75a30*/  LDL.LU R145, [R1+0x10cc] ;  /* 0x0010cc0001917983 */ /* 0x000f220000300800 */
[----:B------:R-:W-:-:S04]  /*75a40*/  LOP3.LUT R10, R10, 0xfeffffff, RZ, 0xc0, !PT ;  /* 0xfeffffff0a0a7812 */ /* 0x000fc800078ec0ff */
        /* <DEDUP_REMOVED lines=45> */
[----:B-1----:R-:W-:Y:S02]  /*75d20*/  IMAD.WIDE R24, R144, 0x4, R6 ;  /* 0x0000000490187825 */ /* 0x002fe400078e0206 */
[----:B------:R-:W4:Y:S01]  /*75d30*/  LDL.LU R147, [R1+0x26c] ;  /* 0x00026c0001937983 */ /* 0x000f220000300800 */
[----:B------:R-:W-:-:S03]  /*75d40*/  LOP3.LUT P1, RZ, R14, 0x8, RZ, 0xc0, !PT ;  /* 0x000000080eff7812 */ /* 0x000fc6000782c0ff */
[----:B--2---:R1:W-:Y:S02]  /*75d50*/  @P4 STG.E desc[UR60][R24.64], R146 ;  /* 0x0000009218004986 */ /* 0x0043e4000c10193c */
[----:B-1----:R-:W-:Y:S02]  /*75d60*/  IMAD.WIDE R24, R144, 0x4, R8 ;  /* 0x0000000490187825 */ /* 0x002fe400078e0208 */
[----:B------:R-:W2:Y:S04]  /*75d70*/  LDL.LU R144, [R1+0x6c] ;  /* 0x00006c0001907983 */ /* 0x000ea80000300800 */
[----:B---3--:R1:W-:Y:S04]  /*75d80*/  @P3 STG.E desc[UR60][R24.64], R22 ;  /* 0x0000001618003986 */ /* 0x0083e8000c10193c */
[----:B------:R-:W3:Y:S04]  /*75d90*/  LDL.LU R146, [R1+0xed0] ;  /* 0x000ed00001927983 */ /* 0x000ee80000300800 */
[----:B-1----:R-:W3:Y:S01]  /*75da0*/  LDL.LU R22, [R1+0xc60] ;  /* 0x000c600001167983 */ /* 0x002ee20000300800 */
[----:B----4-:R-:W-:-:S05]  /*75db0*/  IMAD.WIDE R24, R145, 0x4, R2 ;  /* 0x0000000491187825 */ /* 0x010fca00078e0202 */
[----:B------:R1:W-:Y:S02]  /*75dc0*/  @P2 STG.E desc[UR60][R24.64], R21 ;  /* 0x0000001518002986 */ /* 0x0003e4000c10193c */
[----:B-1----:R-:W-:Y:S02]  /*75dd0*/  IMAD.WIDE R24, R145, 0x4, R4 ;  /* 0x0000000491187825 */ /* 0x002fe400078e0204 */
[----:B------:R-:W4:Y:S04]  /*75de0*/  LDL.LU R21, [R1+0xa70] ;  /* 0x000a700001157983 */ /* 0x000f280000300800 */
[----:B------:R1:W-:Y:S04]  /*75df0*/  @P1 STG.E desc[UR60][R24.64], R20 ;  /* 0x0000001418001986 */ /* 0x0003e8000c10193c */
[----:B-1----:R-:W3:Y:S04]  /*75e00*/  LDL.LU R20, [R1+0x10d0] ;  /* 0x0010d00001147983 */ /* 0x002ee80000300800 */
        /* <DEDUP_REMOVED lines=12> */
[----:B------:R-:W-:Y:S01]  /*75ed0*/  IMAD.WIDE R24, R145, 0x4, R6 ;  /* 0x0000000491187825 */ /* 0x000fe200078e0206 */
[----:B------:R-:W4:Y:S01]  /*75ee0*/  LDL.LU R148, [R1+0x864] ;  /* 0x0008640001947983 */ /* 0x000f220000300800 */
[C---:B------:R-:W-:Y:S02]  /*75ef0*/  LOP3.LUT P2, RZ, R14.reuse, 0x40, RZ, 0xc0, !PT ;  /* 0x000000400eff7812 */ /* 0x040fe4000784c0ff */
[C---:B------:R-:W-:Y:S02]  /*75f00*/  LOP3.LUT P1, RZ, R14.reuse, 0x80, RZ, 0xc0, !PT ;  /* 0x000000800eff7812 */ /* 0x040fe4000782c0ff */
        /* <DEDUP_REMOVED lines=11> */
[----:B------:R1:W-:Y:S02]  /*75fc0*/  @P4 STG.E desc[UR60][R24.64], R147 ;  /* 0x0000009318004986 */ /* 0x0003e4000c10193c */
[----:B-1----:R-:W-:-:S05]  /*75fd0*/  IMAD.WIDE R24, R145, 0x4, R8 ;  /* 0x0000000491187825 */ /* 0x002fca00078e0208 */
[----:B--2---:R1:W-:Y:S04]  /*75fe0*/  @P3 STG.E desc[UR60][R24.64], R144 ;  /* 0x0000009018003986 */ /* 0x0043e8000c10193c */
[----:B-1----:R-:W2:Y:S04]  /*75ff0*/  LDL.LU R144, [R1+0x10dc] ;  /* 0x0010dc0001907983 */ /* 0x002ea80000300800 */
[----:B------:R-:W2:Y:S04]  /*76000*/  LDL.LU R147, [R1+0x674] ;  /* 0x0006740001937983 */ /* 0x000ea80000300800 */
[----:B------:R-:W2:Y:S01]  /*76010*/  LDL.LU R145, [R1+0x474] ;  /* 0x0004740001917983 */ /* 0x000ea20000300800 */
[----:B---3--:R-:W-:-:S05]  /*76020*/  IMAD.WIDE R24, R20, 0x4, R2 ;  /* 0x0000000414187825 */ /* 0x008fca00078e0202 */
[----:B------:R1:W-:Y:S04]  /*76030*/  @P2 STG.E desc[UR60][R24.64], R146 ;  /* 0x0000009218002986 */ /* 0x0003e8000c10193c */
[----:B-1----:R-:W3:Y:S01]  /*76040*/  LDL.LU R146, [R1+0x274] ;  /* 0x0002740001927983 */ /* 0x002ee20000300800 */
[----:B------:R-:W-:-:S05]  /*76050*/  IMAD.WIDE R24, R20, 0x4, R4 ;  /* 0x0000000414187825 */ /* 0x000fca00078e0204 */
[----:B------:R1:W-:Y:S04]  /*76060*/  @P1 STG.E desc[UR60][R24.64], R22 ;  /* 0x0000001618001986 */ /* 0x0003e8000c10193c */
[----:B-1----:R-:W3:Y:S01]  /*76070*/  LDL.LU R22, [R1+0x74] ;  /* 0x0000740001167983 */ /* 0x002ee20000300800 */
        /* <DEDUP_REMOVED lines=12> */
[----:B------:R-:W-:-:S10]  /*76140*/  IMAD.WIDE R24, R20, 0x4, R6 ;  /* 0x0000000414187825 */ /* 0x000fd400078e0206 */
[----:B------:R-:W-:Y:S02]  /*76150*/  @P0 LOP3.LUT R10, R10, 0x80000, RZ, 0xfc, !PT ;  /* 0x000800000a0a0812 */ /* 0x000fe400078efcff */
[----:B------:R-:W-:-:S13]  /*76160*/  LOP3.LUT P0, RZ, R14, 0x100, RZ, 0xc0, !PT ;  /* 0x000001000eff7812 */ /* 0x000fda000780c0ff */
[----:B----4-:R1:W-:Y:S01]  /*76170*/  @P0 STG.E desc[UR60][R24.64], R21 ;  /* 0x0000001518000986 */ /* 0x0103e2000c10193c */
[----:B------:R-:W-:Y:S01]  /*76180*/  LOP3.LUT P0, RZ, R10, 0x80000, RZ, 0xc0, !PT ;  /* 0x000800000aff7812 */ /* 0x000fe2000780c0ff */
[----:B-1----:R-:W-:Y:S02]  /*76190*/  IMAD.WIDE R24, R20, 0x4, R8 ;  /* 0x0000000414187825 */ /* 0x002fe400078e0208 */
[----:B------:R-:W4:Y:S04]  /*761a0*/  LDL.LU R20, [R1+0xed8] ;  /* 0x000ed80001147983 */ /* 0x000f280000300800 */
[----:B------:R-:W4:Y:S06]  /*761b0*/  LDL.LU R21, [R1+0x10e0] ;  /* 0x0010e00001157983 */ /* 0x000f2c0000300800 */
        /* <DEDUP_REMOVED lines=21> */
[----:B------:R-:W-:-:S02]  /*76310*/  LOP3.LUT P0, RZ, R10, 0x1000, RZ, 0xc0, !PT ;  /* 0x000010000aff7812 */ /* 0x000fc4000780c0ff */
[----:B------:R-:W-:Y:S01]  /*76320*/  LOP3.LUT P5, RZ, R14, 0x40000, RZ, 0xc0, !PT ;  /* 0x000400000eff7812 */ /* 0x000fe200078ac0ff */
[----:B-1----:R-:W-:-:S10]  /*76330*/  IMAD.WIDE R24, R150, 0x4, R6 ;  /* 0x0000000496187825 */ /* 0x002fd400078e0206 */
[----:B------:R1:W-:Y:S01]  /*76340*/  @P0 STG.E desc[UR60][R24.64], R149 ;  /* 0x0000009518000986 */ /* 0x0003e2000c10193c */
[----:B------:R-:W-:Y:S01]  /*76350*/  LOP3.LUT P4, RZ, R14, 0x80000, RZ, 0xc0, !PT ;  /* 0x000800000eff7812 */ /* 0x000fe2000788c0ff */
[----:B-1----:R-:W-:-:S05]  /*76360*/  IMAD.WIDE R24, R150, 0x4, R8 ;  /* 0x0000000496187825 */ /* 0x002fca00078e0208 */
[----:B------:R2:W-:Y:S01]  /*76370*/  @P6 STG.E desc[UR60][R24.64], R148 ;  /* 0x0000009418006986 */ /* 0x0005e2000c10193c */
[----:B------:R-:W-:Y:S01]  /*76380*/  LOP3.LUT P3, RZ, R14, 0x100000, RZ, 0xc0, !PT ;  /* 0x001000000eff7812 */ /* 0x000fe2000786c0ff */
[----:B--2---:R-:W-:-:S05]  /*76390*/  IMAD.WIDE R24, R144, 0x4, R2 ;  /* 0x0000000490187825 */ /* 0x004fca00078e0202 */
[----:B------:R1:W-:Y:S01]  /*763a0*/  @P5 STG.E desc[UR60][R24.64], R147 ;  /* 0x0000009318005986 */ /* 0x0003e2000c10193c */
[----:B------:R-:W-:Y:S01]  /*763b0*/  LOP3.LUT P2, RZ, R14, 0x200000, RZ, 0xc0, !PT ;  /* 0x002000000eff7812 */ /* 0x000fe2000784c0ff */
[----:B-1----:R-:W-:-:S05]  /*763c0*/  IMAD.WIDE R24, R144, 0x4, R4 ;  /* 0x0000000490187825 */ /* 0x002fca00078e0204 */
[----:B------:R1:W-:Y:S02]  /*763d0*/  @P4 STG.E desc[UR60][R24.64], R145 ;  /* 0x0000009118004986 */ /* 0x0003e4000c10193c */
[----:B-1----:R-:W-:-:S05]  /*763e0*/  IMAD.WIDE R24, R144, 0x4, R6 ;  /* 0x0000000490187825 */ /* 0x002fca00078e0206 */
[----:B---3--:R1:W-:Y:S02]  /*763f0*/  @P3 STG.E desc[UR60][R24.64], R146 ;  /* 0x0000009218003986 */ /* 0x0083e4000c10193c */
[----:B-1----:R-:W-:Y:S02]  /*76400*/  IMAD.WIDE R24, R144, 0x4, R8 ;  /* 0x0000000490187825 */ /* 0x002fe400078e0208 */
[----:B------:R-:W2:Y:S04]  /*76410*/  LDL.LU R144, [R1+0xc68] ;  /* 0x000c680001907983 */ /* 0x000ea80000300800 */
[----:B------:R1:W-:Y:S04]  /*76420*/  @P2 STG.E desc[UR60][R24.64], R22 ;  /* 0x0000001618002986 */ /* 0x0003e8000c10193c */
[----:B-1----:R-:W3:Y:S01]  /*76430*/  LDL.LU R22, [R1+0xa78] ;  /* 0x000a780001167983 */ /* 0x002ee20000300800 */
[----:B------:R-:W-:-:S03]  /*76440*/  LOP3.LUT P1, RZ, R14, 0x400000, RZ, 0xc0, !PT ;  /* 0x004000000eff7812 */ /* 0x000fc6000782c0ff */
[----:B------:R-:W3:Y:S04]  /*76450*/  LDL.LU R26, [R1+0x868] ;  /* 0x00086800011a7983 */ /* 0x000ee80000300800 */
[----:B------:R-:W3:Y:S04]  /*76460*/  LDL.LU R27, [R1+0x678] ;  /* 0x00067800011b7983 */ /* 0x000ee80000300800 */
[----:B------:R-:W3:Y:S01]  /*76470*/  LDL.LU R136, [R1+0x478] ;  /* 0x0004780001887983 */ /* 0x000ee20000300800 */
[----:B----4-:R-:W-:-:S05]  /*76480*/  IMAD.WIDE R24, R21, 0x4, R2 ;  /* 0x0000000415187825 */ /* 0x010fca00078e0202 */
[----:B------:R1:W-:Y:S04]  /*76490*/  @P1 STG.E desc[UR60][R24.64], R20 ;  /* 0x0000001418001986 */ /* 0x0003e8000c10193c */
[----:B-1----:R-:W4:Y:S04]  /*764a0*/  LDL.LU R20, [R1+0x10e4] ;  /* 0x0010e40001147983 */ /* 0x002f280000300800 */
        /* <DEDUP_REMOVED lines=11> */
[----:B------:R-:W-:Y:S01]  /*76560*/  LOP3.LUT P3, RZ, R14, 0x1000000, RZ, 0xc0, !PT ;  /* 0x010000000eff7812 */ /* 0x000fe2000786c0ff */
[----:B------:R-:W-:Y:S01]  /*76570*/  IMAD.WIDE R24, R21, 0x4, R4 ;  /* 0x0000000415187825 */ /* 0x000fe200078e0204 */
        /* <DEDUP_REMOVED lines=10> */
[----:B--2---:R1:W-:Y:S02]  /*76620*/  @P4 STG.E desc[UR60][R24.64], R144 ;  /* 0x0000009018004986 */ /* 0x0043e4000c10193c */
[C---:B-1----:R-:W-:Y:S02]  /*76630*/  IMAD.WIDE R24, R21.reuse, 0x4, R6 ;  /* 0x0000000415187825 */ /* 0x042fe400078e0206 */
[----:B------:R-:W2:Y:S04]  /*76640*/  LDL.LU R144, [R1+0xc70] ;  /* 0x000c700001907983 */ /* 0x000ea80000300800 */
[----:B---3--:R1:W-:Y:S02]  /*76650*/  @P3 STG.E desc[UR60][R24.64], R22 ;  /* 0x0000001618003986 */ /* 0x0083e4000c10193c */
[----:B-1----:R-:W-:-:S02]  /*76660*/  IMAD.WIDE R24, R21, 0x4, R8 ;  /* 0x0000000415187825 */ /* 0x002fc400078e0208 */
[----:B------:R-:W3:Y:S04]  /*76670*/  LDL.LU R22, [R1+0xa80] ;  /* 0x000a800001167983 */ /* 0x000ee80000300800 */
[----:B------:R-:W2:Y:S01]  /*76680*/  LDL.LU R21, [R1+0x10f0] ;  /* 0x0010f00001157983 */ /* 0x000ea20000300800 */
        /* <DEDUP_REMOVED lines=14> */
[C---:B------:R-:W-:Y:S02]  /*76770*/  LOP3.LUT P0, RZ, R14.reuse, 0x10000000, RZ, 0xc0, !PT ;  /* 0x100000000eff7812 */ /* 0x040fe4000780c0ff */
[----:B------:R-:W-:Y:S02]  /*76780*/  LOP3.LUT P1, RZ, R14, 0x4000000, RZ, 0xc0, !PT ;  /* 0x040000000eff7812 */ /* 0x000fe4000782c0ff */
[----:B------:R-:W-:Y:S01]  /*76790*/  LOP3.LUT R10, R10, 0xfffff7ff, RZ, 0xc0, !PT ;  /* 0xfffff7ff0a0a7812 */ /* 0x000fe200078ec0ff */
[----:B------:R4:W-:Y:S08]  /*767a0*/  @P2 STG.E desc[UR60][R24.64], R26 ;  /* 0x0000001a18002986 */ /* 0x0009f0000c10193c */
[----:B------:R-:W-:-:S02]  /*767b0*/  @P0 LOP3.LUT R10, R10, 0x800, RZ, 0xfc, !PT ;  /* 0x000008000a0a0812 */ /* 0x000fc400078efcff */
[----:B------:R-:W-:Y:S01]  /*767c0*/  LOP3.LUT P0, RZ, R14, 0x8000000, RZ, 0xc0, !PT ;  /* 0x080000000eff7812 */ /* 0x000fe2000780c0ff */
[----:B----4-:R-:W-:-:S05]  /*767d0*/  IMAD.WIDE R24, R20, 0x4, R2 ;  /* 0x0000000414187825 */ /* 0x010fca00078e0202 */
[----:B------:R1:W-:Y:S02]  /*767e0*/  @P1 STG.E desc[UR60][R24.64], R27 ;  /* 0x0000001b18001986 */ /* 0x0003e4000c10193c */
[----:B-1----:R-:W-:-:S05]  /*767f0*/  IMAD.WIDE R24, R20, 0x4, R4 ;  /* 0x0000000414187825 */ /* 0x002fca00078e0204 */
        /* <DEDUP_REMOVED lines=36> */
[----:B--2---:R-:W-:-:S05]  /*76a40*/  IMAD.WIDE R24, R21, 0x4, R2 ;  /* 0x0000000415187825 */ /* 0x004fca00078e0202 */
[----:B------:R1:W-:Y:S02]  /*76a50*/  @P4 STG.E desc[UR60][R24.64], R146 ;  /* 0x0000009218004986 */ /* 0x0003e4000c10193c */
[----:B-1----:R-:W-:-:S05]  /*76a60*/  IMAD.WIDE R24, R21, 0x4, R4 ;  /* 0x0000000415187825 */ /* 0x002fca00078e0204 */
[----:B------:R1:W-:Y:S02]  /*76a70*/  @P3 STG.E desc[UR60][R24.64], R144 ;  /* 0x0000009018003986 */ /* 0x0003e4000c10193c */
[----:B-1----:R-:W-:-:S05]  /*76a80*/  IMAD.WIDE R24, R21, 0x4, R6 ;  /* 0x0000000415187825 */ /* 0x002fca00078e0206 */
[----:B---3--:R1:W-:Y:S04]  /*76a90*/  @P2 STG.E desc[UR60][R24.64], R22 ;  /* 0x0000001618002986 */ /* 0x0083e8000c10193c */
[----:B-1----:R-:W2:Y:S04]  /*76aa0*/  LDL.LU R22, [R1+0x680] ;  /* 0x0006800001167983 */ /* 0x002ea80000300800 */
[----:B------:R-:W3:Y:S04]  /*76ab0*/  LDL.LU R145, [R1+0x480] ;  /* 0x0004800001917983 */ /* 0x000ee80000300800 */
[----:B------:R-:W3:Y:S04]  /*76ac0*/  LDL.LU R146, [R1+0x280] ;  /* 0x0002800001927983 */ /* 0x000ee80000300800 */
[----:B------:R-:W2:Y:S01]  /*76ad0*/  LDL.LU R144, [R1+0x10f4] ;  /* 0x0010f40001907983 */ /* 0x000ea20000300800 */
[----:B------:R-:W-:Y:S01]  /*76ae0*/  LOP3.LUT P1, RZ, R15, 0x200, RZ, 0xc0, !PT ;  /* 0x000002000fff7812 */ /* 0x000fe2000782c0ff */
[----:B------:R-:W-:Y:S01]  /*76af0*/  IMAD.WIDE R24, R21, 0x4, R8 ;  /* 0x0000000415187825 */ /* 0x000fe200078e0208 */
[----:B------:R-:W-:-:S11]  /*76b00*/  LOP3.LUT P4, RZ, R15, 0x400, RZ, 0xc0, !PT ;  /* 0x000004000fff7812 */ /* 0x000fd6000788c0ff */
[----:B----4-:R1:W-:Y:S04]  /*76b10*/  @P1 STG.E desc[UR60][R24.64], R20 ;  /* 0x0000001418001986 */ /* 0x0103e8000c10193c */
[----:B-1----:R-:W4:Y:S04]  /*76b20*/  LDL.LU R20, [R1+0x80] ;  /* 0x0000800001147983 */ /* 0x002f280000300800 */
[----:B------:R-:W4:Y:S04]  /*76b30*/  LDL.LU R21, [R1+0xee4] ;  /* 0x000ee40001157983 */ /* 0x000f280000300800 */
[----:B------:R-:W4:Y:S01]  /*76b40*/  LDL.LU R27, [R1+0x10f8] ;  /* 0x0010f800011b7983 */ /* 0x000f220000300800 */
[----:B------:R-:W-:-:S02]  /*76b50*/  LOP3.LUT P3, RZ, R15, 0x800, RZ, 0xc0, !PT ;  /* 0x000008000fff7812 */ /* 0x000fc4000786c0ff */
[C---:B------:R-:W-:Y:S02]  /*76b60*/  LOP3.LUT P2, RZ, R15.reuse, 0x1000, RZ, 0xc0, !PT ;  /* 0x000010000fff7812 */ /* 0x040fe4000784c0ff */
[----:B------:R-:W-:Y:S02]  /*76b70*/  LOP3.LUT P0, RZ, R15, 0x400000, RZ, 0xc0, !PT ;  /* 0x004000000fff7812 */ /* 0x000fe4000780c0ff */
[----:B------:R-:W-:-:S11]  /*76b80*/  LOP3.LUT R12, R12, 0xefffffff, RZ, 0xc0, !PT ;  /* 0xefffffff0c0c7812 */ /* 0x000fd600078ec0ff */
[----:B------:R-:W-:Y:S02]  /*76b90*/  @P0 LOP3.LUT R12, R12, 0x10000000, RZ, 0xfc, !PT ;  /* 0x100000000c0c0812 */ /* 0x000fe400078efcff */
[----:B------:R-:W-:Y:S01]  /*76ba0*/  LOP3.LUT P0, RZ, R15, 0x200000, RZ, 0xc0, !PT ;  /* 0x002000000fff7812 */ /* 0x000fe2000780c0ff */
[----:B--2---:R-:W-:-:S05]  /*76bb0*/  IMAD.WIDE R24, R144, 0x4, R2 ;  /* 0x0000000490187825 */ /* 0x004fca00078e0202 */
[----:B------:R1:W-:Y:S04]  /*76bc0*/  @P4 STG.E desc[UR60][R24.64], R22 ;  /* 0x0000001618004986 */ /* 0x0003e8000c10193c */
[----:B-1----:R-:W2:Y:S04]  /*76bd0*/  LDL.LU R22, [R1+0xc74] ;  /* 0x000c740001167983 */ /* 0x002ea80000300800 */
        /* <DEDUP_REMOVED lines=9> */
[----:B------:R-:W2:Y:S01]  /*76c70*/  LDL.LU R148, [R1+0x1104] ;  /* 0x0011040001947983 */ /* 0x000ea20000300800 */
[----:B------:R-:W-:-:S03]  /*76c80*/  IMAD.WIDE R24, R144, 0x4, R4 ;  /* 0x0000000490187825 */ /* 0x000fc600078e0204 */
[----:B------:R-:W2:Y:S04]  /*76c90*/  LDL.LU R147, [R1+0x878] ;  /* 0x0008780001937983 */ /* 0x000ea80000300800 */
[----:B---3--:R1:W-:Y:S02]  /*76ca0*/  @P3 STG.E desc[UR60][R24.64], R145 ;  /* 0x0000009118003986 */ /* 0x0083e4000c10193c */
[C---:B-1----:R-:W-:Y:S02]  /*76cb0*/  IMAD.WIDE R24, R144.reuse, 0x4, R6 ;  /* 0x0000000490187825 */ /* 0x042fe400078e0206 */
[----:B------:R-:W3:Y:S04]  /*76cc0*/  LDL.LU R145, [R1+0x688] ;  /* 0x0006880001917983 */ /* 0x000ee80000300800 */
[----:B------:R1:W-:Y:S02]  /*76cd0*/  @P2 STG.E desc[UR60][R24.64], R146 ;  /* 0x0000009218002986 */ /* 0x0003e4000c10193c */
[----:B-1----:R-:W-:-:S02]  /*76ce0*/  IMAD.WIDE R24, R144, 0x4, R8 ;  /* 0x0000000490187825 */ /* 0x002fc400078e0208 */
[----:B------:R-:W3:Y:S04]  /*76cf0*/  LDL.LU R146, [R1+0x488] ;  /* 0x0004880001927983 */ /* 0x000ee80000300800 */
[----:B------:R-:W3:Y:S04]  /*76d00*/  LDL.LU R144, [R1+0x288] ;  /* 0x0002880001907983 */ /* 0x000ee80000300800 */
[----:B------:R-:W3:Y:S01]  /*76d10*/  LDL.LU R151, [R1+0x1108] ;  /* 0x0011080001977983 */ /* 0x000ee20000300800 */
        /* <DEDUP_REMOVED lines=14> */
[C---:B------:R-:W-:Y:S02]  /*76e00*/  LOP3.LUT P0, RZ, R15.reuse, 0x10000, RZ, 0xc0, !PT ;  /* 0x000100000fff7812 */ /* 0x040fe4000780c0ff */
[----:B------:R-:W-:Y:S02]  /*76e10*/  LOP3.LUT R10, R10, 0xfffffffb, RZ, 0xc0, !PT ;  /* 0xfffffffb0a0a7812 */ /* 0x000fe400078ec0ff */
[----:B------:R-:W-:-:S09]  /*76e20*/  LOP3.LUT P1, RZ, R15, 0x2000, RZ, 0xc0, !PT ;  /* 0x000020000fff7812 */ /* 0x000fd2000782c0ff */
[----:B------:R-:W-:Y:S02]  /*76e30*/  @P0 LOP3.LUT R10, R10, 0x4, RZ, 0xfc, !PT ;  /* 0x000000040a0a0812 */ /* 0x000fe400078efcff */
[----:B------:R-:W-:Y:S02]  /*76e40*/  LOP3.LUT P0, RZ, R15, 0x8000, RZ, 0xc0, !PT ;  /* 0x000080000fff7812 */ /* 0x000fe4000780c0ff */
[----:B------:R-:W-:Y:S01]  /*76e50*/  LOP3.LUT R10, R10, 0xfffffff7, RZ, 0xc0, !PT ;  /* 0xfffffff70a0a7812 */ /* 0x000fe200078ec0ff */
[----:B----4-:R1:W-:Y:S10]  /*76e60*/  @P1 STG.E desc[UR60][R24.64], R20 ;  /* 0x0000001418001986 */ /* 0x0103f4000c10193c */
[----:B------:R-:W-:-:S02]  /*76e70*/  @P0 LOP3.LUT R10, R10, 0x8, RZ, 0xfc, !PT ;  /* 0x000000080a0a0812 */ /* 0x000fc400078efcff */
[----:B------:R-:W-:Y:S01]  /*76e80*/  LOP3.LUT P0, RZ, R15, 0x4000, RZ, 0xc0, !PT ;  /* 0x000040000fff7812 */ /* 0x000fe2000780c0ff */
[----:B-1----:R-:W-:Y:S01]  /*76e90*/  IMAD.WIDE R24, R27, 0x4, R2 ;  /* 0x000000041b187825 */ /* 0x002fe200078e0202 */
[----:B------:R-:W-:Y:S01]  /*76ea0*/  LOP3.LUT P6, RZ, R15, 0x800000, RZ, 0xc0, !PT ;  /* 0x008000000fff7812 */ /* 0x000fe200078cc0ff */
[----:B------:R-:W4:Y:S10]  /*76eb0*/  LDL.LU R20, [R1+0x2ba0] ;  /* 0x002ba00001147983 */ /* 0x000f340000300800 */
[----:B------:R1:W-:Y:S01]  /*76ec0*/  @P0 STG.E desc[UR60][R24.64], R21 ;  /* 0x0000001518000986 */ /* 0x0003e2000c10193c */
[C---:B------:R-:W-:Y:S01]  /*76ed0*/  LOP3.LUT P0, RZ, R10.reuse, 0x8, RZ, 0xc0, !PT ;  /* 0x000000080aff7812 */ /* 0x040fe2000780c0ff */
[----:B-1----:R-:W-:Y:S01]  /*76ee0*/  IMAD.WIDE R24, R27, 0x4, R4 ;  /* 0x000000041b187825 */ /* 0x002fe200078e0204 */
[----:B------:R-:W-:Y:S01]  /*76ef0*/  LOP3.LUT P5, RZ, R15, 0x1000000, RZ, 0xc0, !PT ;  /* 0x010000000fff7812 */ /* 0x000fe200078ac0ff */
[----:B------:R-:W4:Y:S10]  /*76f00*/  LDL.LU R21, [R1+0x2b9c] ;  /* 0x002b9c0001157983 */ /* 0x000f340000300800 */
[----:B--2---:R1:W-:Y:S01]  /*76f10*/  @P0 STG.E desc[UR60][R24.64], R22 ;  /* 0x0000001618000986 */ /* 0x0043e2000c10193c */
[C---:B------:R-:W-:Y:S01]  /*76f20*/  LOP3.LUT P0, RZ, R10.reuse, 0x4, RZ, 0xc0, !PT ;  /* 0x000000040aff7812 */ /* 0x040fe2000780c0ff */
[----:B-1----:R-:W-:Y:S01]  /*76f30*/  IMAD.WIDE R24, R27, 0x4, R6 ;  /* 0x000000041b187825 */ /* 0x002fe200078e0206 */
[----:B------:R-:W-:Y:S01]  /*76f40*/  LOP3.LUT P4, RZ, R15, 0x2000000, RZ, 0xc0, !PT ;  /* 0x020000000fff7812 */ /* 0x000fe2000788c0ff */
[----:B------:R-:W2:Y:S10]  /*76f50*/  LDL.LU R22, [R1+0x2b98] ;  /* 0x002b980001167983 */ /* 0x000eb40000300800 */
        /* <DEDUP_REMOVED lines=29> */
[----:B---3--:R-:W-:-:S05]  /*77130*/  IMAD.WIDE R24, R151, 0x4, R2 ;  /* 0x0000000497187825 */ /* 0x008fca00078e0202 */
[----:B------:R1:W-:Y:S02]  /*77140*/  @P3 STG.E desc[UR60][R24.64], R145 ;  /* 0x0000009118003986 */ /* 0x0003e4000c10193c */
[----:B-1----:R-:W-:-:S05]  /*77150*/  IMAD.WIDE R24, R151, 0x4, R4 ;  /* 0x0000000497187825 */ /* 0x002fca00078e0204 */
[----:B------:R1:W-:Y:S02]  /*77160*/  @P2 STG.E desc[UR60][R24.64], R146 ;  /* 0x0000009218002986 */ /* 0x0003e4000c10193c */
[----:B-1----:R-:W-:-:S05]  /*77170*/  IMAD.WIDE R24, R151, 0x4, R6 ;  /* 0x0000000497187825 */ /* 0x002fca00078e0206 */
[----:B------:R1:W-:Y:S04]  /*77180*/  @P1 STG.E desc[UR60][R24.64], R144 ;  /* 0x0000009018001986 */ /* 0x0003e8000c10193c */
[----:B-1----:R-:W3:Y:S04]  /*77190*/  LDL.LU R144, [R1+0x88] ;  /* 0x0000880001907983 */ /* 0x002ee80000300800 */
[----:B------:R-:W2:Y:S04]  /*771a0*/  LDL.LU R149, [R1+0xeec] ;  /* 0x000eec0001957983 */ /* 0x000ea80000300800 */
[----:B------:R-:W4:Y:S04]  /*771b0*/  LDL.LU R150, [R1+0xc7c] ;  /* 0x000c7c0001967983 */ /* 0x000f280000300800 */
[----:B------:R-:W4:Y:S04]  /*771c0*/  LDL.LU R148, [R1+0xa8c] ;  /* 0x000a8c0001947983 */ /* 0x000f280000300800 */
[----:B------:R-:W2:Y:S04]  /*771d0*/  LDL.LU R147, [R1+0x110c] ;  /* 0x00110c0001937983 */ /* 0x000ea80000300800 */
        /* <DEDUP_REMOVED lines=18> */
[----:B------:R-:W-:Y:S01]  /*77300*/  LOP3.LUT P2, RZ, R15, 0x80000000, RZ, 0xc0, !PT ;  /* 0x800000000fff7812 */ /* 0x000fe2000784c0ff */
[----:B---3--:R1:W-:Y:S04]  /*77310*/  @P4 STG.E desc[UR60][R24.64], R144 ;  /* 0x0000009018004986 */ /* 0x0083e8000c10193c */
[----:B-1----:R-:W3:Y:S04]  /*77320*/  LDL.LU R144, [R1+0x48c] ;  /* 0x00048c0001907983 */ /* 0x002ee80000300800 */
[----:B------:R-:W3:Y:S04]  /*77330*/  LDL.LU R27, [R1+0x28c] ;  /* 0x00028c00011b7983 */ /* 0x000ee80000300800 */
[----:B------:R-:W3:Y:S04]  /*77340*/  LDL.LU R252, [R1+0x8c] ;  /* 0x00008c0001fc7983 */ /* 0x000ee80000300800 */
[----:B------:R-:W3:Y:S04]  /*77350*/  LDL.LU R139, [R1+0x1114] ;  /* 0x00111400018b7983 */ /* 0x000ee80000300800 */
[----:B------:R-:W3:Y:S04]  /*77360*/  LDL.LU R159, [R1+0xef0] ;  /* 0x000ef000019f7983 */ /* 0x000ee80000300800 */
[----:B------:R-:W3:Y:S01]  /*77370*/  LDL.LU R137, [R1+0xc80] ;  /* 0x000c800001897983 */ /* 0x000ee20000300800 */
[----:B------:R-:W-:Y:S01]  /*77380*/  LOP3.LUT R12, R12, 0xfeffffff, RZ, 0xc0, !PT ;  /* 0xfeffffff0c0c7812 */ /* 0x000fe200078ec0ff */
[----:B--2---:R-:W-:Y:S01]  /*77390*/  IMAD.WIDE R24, R147, 0x4, R2 ;  /* 0x0000000493187825 */ /* 0x004fe200078e0202 */
[----:B------:R-:W-:Y:S01]  /*773a0*/  LOP3.LUT P1, RZ, R16, 0x1, RZ, 0xc0, !PT ;  /* 0x0000000110ff7812 */ /* 0x000fe2000782c0ff */
[----:B------:R-:W2:Y:S01]  /*773b0*/  LDL.LU R138, [R1+0xa90] ;  /* 0x000a9000018a7983 */ /* 0x000ea20000300800 */
[----:B------:R-:W-:-:S02]  /*773c0*/  @P0 LOP3.LUT R12, R12, 0x1000000, RZ, 0xfc, !PT ;  /* 0x010000000c0c0812 */ /* 0x000fc400078efcff */
[----:B------:R-:W-:Y:S01]  /*773d0*/  LOP3.LUT P0, RZ, R16, 0x10, RZ, 0xc0, !PT ;  /* 0x0000001010ff7812 */ /* 0x000fe2000780c0ff */
[----:B------:R1:W-:Y:S01]  /*773e0*/  @P3 STG.E desc[UR60][R24.64], R149 ;  /* 0x0000009518003986 */ /* 0x0003e2000c10193c */
[----:B------:R-:W-:Y:S01]  /*773f0*/  LOP3.LUT R12, R12, 0xfdffffff, RZ, 0xc0, !PT ;  /* 0xfdffffff0c0c7812 */ /* 0x000fe200078ec0ff */
[----:B-1----:R-:W-:-:S05]  /*77400*/  IMAD.WIDE R24, R147, 0x4, R4 ;  /* 0x0000000493187825 */ /* 0x002fca00078e0204 */
[----:B----4-:R1:W-:Y:S05]  /*77410*/  @P2 STG.E desc[UR60][R24.64], R150 ;  /* 0x0000009618002986 */ /* 0x0103ea000c10193c */
[----:B------:R-:W-:Y:S02]  /*77420*/  @P0 LOP3.LUT R12, R12, 0x2000000, RZ, 0xfc, !PT ;  /* 0x020000000c0c0812 */ /* 0x000fe400078efcff */
[----:B------:R-:W-:Y:S01]  /*77430*/  LOP3.LUT P0, RZ, R16, 0x8, RZ, 0xc0, !PT ;  /* 0x0000000810ff7812 */ /* 0x000fe2000780c0ff */
[----:B-1----:R-:W-:-:S05]  /*77440*/  IMAD.WIDE R24, R147, 0x4, R6 ;  /* 0x0000000493187825 */ /* 0x002fca00078e0206 */
[----:B------:R1:W-:Y:S01]  /*77450*/  @P1 STG.E desc[UR60][R24.64], R148 ;  /* 0x0000009418001986 */ /* 0x0003e2000c10193c */
[----:B------:R-:W-:-:S03]  /*77460*/  LOP3.LUT R12, R12, 0xfbffffff, RZ, 0xc0, !PT ;  /* 0xfbffffff0c0c7812 */ /* 0x000fc600078ec0ff */
[----:B-1----:R-:W4:Y:S04]  /*77470*/  LDL.LU R148, [R1+0x1118] ;  /* 0x0011180001947983 */ /* 0x002f280000300800 */
[----:B------:R-:W4:Y:S04]  /*77480*/  LDL.LU R156, [R1+0x880] ;  /* 0x00088000019c7983 */ /* 0x000f280000300800 */
[----:B------:R-:W4:Y:S01]  /*77490*/  LDL.LU R151, [R1+0x690] ;  /* 0x0006900001977983 */ /* 0x000f220000300800 */
[----:B------:R-:W-:Y:S02]  /*774a0*/  @P0 LOP3.LUT R12, R12, 0x4000000, RZ, 0xfc, !PT ;  /* 0x040000000c0c0812 */ /* 0x000fe400078efcff */
[----:B------:R-:W-:Y:S01]  /*774b0*/  LOP3.LUT P0, RZ, R16, 0x4, RZ, 0xc0, !PT ;  /* 0x0000000410ff7812 */ /* 0x000fe2000780c0ff */
[----:B------:R-:W4:Y:S01]  /*774c0*/  LDL.LU R149, [R1+0x490] ;  /* 0x0004900001957983 */ /* 0x000f220000300800 */
[----:B------:R-:W-:Y:S01]  /*774d0*/  LOP3.LUT R12, R12, 0xf7ffffff, RZ, 0xc0, !PT ;  /* 0xf7ffffff0c0c7812 */ /* 0x000fe200078ec0ff */
[----:B------:R-:W-:-:S02]  /*774e0*/  IMAD.WIDE R24, R147, 0x4, R8 ;  /* 0x0000000493187825 */ /* 0x000fc400078e0208 */
[----:B------:R-:W4:Y:S08]  /*774f0*/  LDL.LU R150, [R1+0x290] ;  /* 0x0002900001967983 */ /* 0x000f300000300800 */
[----:B------:R-:W-:Y:S02]  /*77500*/  @P0 LOP3.LUT R12, R12, 0x8000000, RZ, 0xfc, !PT ;  /* 0x080000000c0c0812 */ /* 0x000fe400078efcff */
[----:B------:R-:W-:-:S13]  /*77510*/  LOP3.LUT P0, RZ, R16, 0x2, RZ, 0xc0, !PT ;  /* 0x0000000210ff7812 */ /* 0x000fda000780c0ff */
[----:B------:R1:W-:Y:S01]  /*77520*/  @P0 STG.E desc[UR60][R24.64], R145 ;  /* 0x0000009118000986 */ /* 0x0003e2000c10193c */
[----:B------:R-:W-:Y:S01]  /*77530*/  LOP3.LUT P0, RZ, R12, 0x8000000, RZ, 0xc0, !PT ;  /* 0x080000000cff7812 */ /* 0x000fe2000780c0ff */
[----:B-1----:R-:W-:Y:S02]  /*77540*/  IMAD.WIDE R24, R136, 0x4, R2 ;  /* 0x0000000488187825 */ /* 0x002fe400078e0202 */
[----:B------:R-:W4:Y:S10]  /*77550*/  LDL.LU R145, [R1+0x90] ;  /* 0x0000900001917983 */ /* 0x000f340000300800 */
[----:B------:R1:W-:Y:S01]  /*77560*/  @P0 STG.E desc[UR60][R24.64], R146 ;  /* 0x0000009218000986 */ /* 0x0003e2000c10193c */
[----:B------:R-:W-:-:S03]  /*77570*/  LOP3.LUT P0, RZ, R12, 0x4000000, RZ, 0xc0, !PT ;  /* 0x040000000cff7812 */ /* 0x000fc6000780c0ff */
[----:B-1----:R-:W4:Y:S04]  /*77580*/  LDL.LU R146, [R1+0xef4] ;  /* 0x000ef40001927983 */ /* 0x002f280000300800 */
[----:B------:R-:W4:Y:S01]  /*77590*/  LDL.LU R147, [R1+0x111c] ;  /* 0x00111c0001937983 */ /* 0x000f220000300800 */
[----:B------:R-:W-:-:S05]  /*775a0*/  IMAD.WIDE R24, R136, 0x4, R4 ;  /* 0x0000000488187825 */ /* 0x000fca00078e0204 */
[----:B---3--:R1:W-:Y:S04]  /*775b0*/  @P0 STG.E desc[UR60][R24.64], R144 ;  /* 0x0000009018000986 */ /* 0x0083e8000c10193c */
[----:B-1----:R-:W3:Y:S01]  /*775c0*/  LDL.LU R144, [R1+0xc84] ;  /* 0x000c840001907983 */ /* 0x002ee20000300800 */
[----:B------:R-:W-:Y:S01]  /*775d0*/  LOP3.LUT P0, RZ, R12, 0x2000000, RZ, 0xc0, !PT ;  /* 0x020000000cff7812 */ /* 0x000fe2000780c0ff */
[----:B------:R-:W-:-:S12]  /*775e0*/  IMAD.WIDE R24, R136, 0x4, R6 ;  /* 0x0000000488187825 */ /* 0x000fd800078e0206 */
[----:B------:R1:W-:Y:S01]  /*775f0*/  @P0 STG.E desc[UR60][R24.64], R27 ;  /* 0x0000001b18000986 */ /* 0x0003e2000c10193c */
[----:B------:R-:W-:Y:S01]  /*77600*/  LOP3.LUT P0, RZ, R12, 0x1000000, RZ, 0xc0, !PT ;  /* 0x010000000cff7812 */ /* 0x000fe2000780c0ff */
[----:B-1----:R-:W-:-:S12]  /*77610*/  IMAD.WIDE R24, R136, 0x4, R8 ;  /* 0x0000000488187825 */ /* 0x002fd800078e0208 */
[----:B------:R1:W-:Y:S01]  /*77620*/  @P0 STG.E desc[UR60][R24.64], R252 ;  /* 0x000000fc18000986 */ /* 0x0003e2000c10193c */
[----:B------:R-:W-:Y:S01]  /*77630*/  LOP3.LUT P0, RZ, R12, 0x800000, RZ, 0xc0, !PT ;  /* 0x008000000cff7812 */ /* 0x000fe2000780c0ff */
[C---:B-1----:R-:W-:Y:S01]  /*77640*/  IMAD.WIDE R24, R139.reuse, 0x4, R2 ;  /* 0x000000048b187825 */ /* 0x042fe200078e0202 */
[----:B------:R-:W-:Y:S01]  /*77650*/  LOP3.LUT P6, RZ, R16, 0x400, RZ, 0xc0, !PT ;  /* 0x0000040010ff7812 */ /* 0x000fe200078cc0ff */
[----:B------:R-:W3:Y:S10]  /*77660*/  LDL.LU R252, [R1+0x1124] ;  /* 0x0011240001fc7983 */ /* 0x000ef40000300800 */
[----:B------:R1:W-:Y:S01]  /*77670*/  @P0 STG.E desc[UR60][R24.64], R159 ;  /* 0x0000009f18000986 */ /* 0x0003e2000c10193c */
[----:B------:R-:W-:Y:S01]  /*77680*/  LOP3.LUT P0, RZ, R12, 0x400000, RZ, 0xc0, !PT ;  /* 0x004000000cff7812 */ /* 0x000fe2000780c0ff */
[----:B-1----:R-:W-:-:S12]  /*77690*/  IMAD.WIDE R24, R139, 0x4, R4 ;  /* 0x000000048b187825 */ /* 0x002fd800078e0204 */
[----:B------:R1:W-:Y:S01]  /*776a0*/  @P0 STG.E desc[UR60][R24.64], R137 ;  /* 0x0000008918000986 */ /* 0x0003e2000c10193c */
[----:B------:R-:W-:Y:S01]  /*776b0*/  LOP3.LUT P0, RZ, R12, 0x200000, RZ, 0xc0, !PT ;  /* 0x002000000cff7812 */ /* 0x000fe2000780c0ff */
[----:B-1----:R-:W-:-:S12]  /*776c0*/  IMAD.WIDE R24, R139, 0x4, R6 ;  /* 0x000000048b187825 */ /* 0x002fd800078e0206 */
[----:B--2---:R1:W-:Y:S01]  /*776d0*/  @P0 STG.E desc[UR60][R24.64], R138 ;  /* 0x0000008a18000986 */ /* 0x0043e2000c10193c */
[----:B------:R-:W-:Y:S02]  /*776e0*/  LOP3.LUT P0, RZ, R12, 0x100000, RZ, 0xc0, !PT ;  /* 0x001000000cff7812 */ /* 0x000fe4000780c0ff */
[----:B------:R-:W-:Y:S01]  /*776f0*/  LOP3.LUT P5, RZ, R16, 0x800, RZ, 0xc0, !PT ;  /* 0x0000080010ff7812 */ /* 0x000fe200078ac0ff */
[----:B-1----:R-:W-:-:S10]  /*77700*/  IMAD.WIDE R24, R139, 0x4, R8 ;  /* 0x000000048b187825 */ /* 0x002fd400078e0208 */
[----:B----4-:R1:W-:Y:S02]  /*77710*/  @P0 STG.E desc[UR60][R24.64], R156 ;  /* 0x0000009c18000986 */ /* 0x0103e4000c10193c */
[----:B-1----:R-:W-:-:S05]  /*77720*/  IMAD.WIDE R24, R148, 0x4, R2 ;  /* 0x0000000494187825 */ /* 0x002fca00078e0202 */
[----:B------:R1:W-:Y:S02]  /*77730*/  @P6 STG.E desc[UR60][R24.64], R151 ;  /* 0x0000009718006986 */ /* 0x0003e4000c10193c */
[----:B-1----:R-:W-:-:S05]  /*77740*/  IMAD.WIDE R24, R148, 0x4, R4 ;  /* 0x0000000494187825 */ /* 0x002fca00078e0204 */
[----:B------:R1:W-:Y:S04]  /*77750*/  @P5 STG.E desc[UR60][R24.64], R149 ;  /* 0x0000009518005986 */ /* 0x0003e8000c10193c */
[----:B-1----:R-:W2:Y:S01]  /*77760*/  LDL.LU R149, [R1+0xa94] ;  /* 0x000a940001957983 */ /* 0x002ea20000300800 */
[C---:B------:R-:W-:Y:S02]  /*77770*/  LOP3.LUT P4, RZ, R16.reuse, 0x1000, RZ, 0xc0, !PT ;  /* 0x0000100010ff7812 */ /* 0x040fe4000788c0ff */
[----:B------:R-:W-:Y:S01]  /*77780*/  LOP3.LUT P3, RZ, R16, 0x2000, RZ, 0xc0, !PT ;  /* 0x0000200010ff7812 */ /* 0x000fe2000786c0ff */
[----:B------:R-:W-:Y:S01]  /*77790*/  IMAD.WIDE R24, R148, 0x4, R6 ;  /* 0x0000000494187825 */ /* 0x000fe200078e0206 */
[C---:B------:R-:W-:Y:S02]  /*777a0*/  LOP3.LUT P2, RZ, R16.reuse, 0x4000, RZ, 0xc0, !PT ;  /* 0x0000400010ff7812 */ /* 0x040fe4000784c0ff */
[----:B------:R-:W-:-:S07]  /*777b0*/  LOP3.LUT P1, RZ, R16, 0x8000, RZ, 0xc0, !PT ;  /* 0x0000800010ff7812 */ /* 0x000fce000782c0ff */
[----:B------:R1:W-:Y:S02]  /*777c0*/  @P4 STG.E desc[UR60][R24.64], R150 ;  /* 0x0000009618004986 */ /* 0x0003e4000c10193c */
[----:B-1----:R-:W-:Y:S02]  /*777d0*/  IMAD.WIDE R24, R148, 0x4, R8 ;  /* 0x0000000494187825 */ /* 0x002fe400078e0208 */
[----:B------:R-:W4:Y:S04]  /*777e0*/  LDL.LU R150, [R1+0x884] ;  /* 0x0008840001967983 */ /* 0x000f280000300800 */
[----:B------:R1:W-:Y:S04]  /*777f0*/  @P3 STG.E desc[UR60][R24.64], R145 ;  /* 0x0000009118003986 */ /* 0x0003e8000c10193c */
[----:B------:R-:W4:Y:S01]  /*77800*/  LDL.LU R148, [R1+0x694] ;  /* 0x0006940001947983 */ /* 0x000f220000300800 */
[----:B-1----:R-:W-:-:S03]  /*77810*/  IMAD.WIDE R24, R147, 0x4, R2 ;  /* 0x0000000493187825 */ /* 0x002fc600078e0202 */
[----:B------:R-:W4:Y:S04]  /*77820*/  LDL.LU R145, [R1+0x494] ;  /* 0x0004940001917983 */ /* 0x000f280000300800 */
[----:B------:R1:W-:Y:S02]  /*77830*/  @P2 STG.E desc[UR60][R24.64], R146 ;  /* 0x0000009218002986 */ /* 0x0003e4000c10193c */
[----:B-1----:R-:W-:Y:S02]  /*77840*/  IMAD.WIDE R24, R147, 0x4, R4 ;  /* 0x0000000493187825 */ /* 0x002fe400078e0204 */
[----:B------:R-:W4:Y:S04]  /*77850*/  LDL.LU R146, [R1+0x294] ;  /* 0x0002940001927983 */ /* 0x000f280000300800 */
[----:B---3--:R1:W-:Y:S04]  /*77860*/  @P1 STG.E desc[UR60][R24.64], R144 ;  /* 0x0000009018001986 */ /* 0x0083e8000c10193c */
[----:B-1----:R-:W3:Y:S01]  /*77870*/  LDL.LU R144, [R1+0x1120] ;  /* 0x0011200001907983 */ /* 0x002ee20000300800 */
[----:B------:R-:W-:-:S03]  /*77880*/  LOP3.LUT P0, RZ, R16, 0x10000000, RZ, 0xc0, !PT ;  /* 0x1000000010ff7812 */ /* 0x000fc6000780c0ff */
[----:B------:R-:W3:Y:S01]  /*77890*/  LDL.LU R10, [R1+0x94] ;  /* 0x00009400010a7983 */ /* 0x000ee20000300800 */
[----:B------:R-:W-:-:S03]  /*778a0*/  LOP3.LUT R12, R12, 0xffffefff, RZ, 0xc0, !PT ;  /* 0xffffefff0c0c7812 */ /* 0x000fc600078ec0ff */
[----:B------:R-:W3:Y:S04]  /*778b0*/  LDL.LU R26, [R1+0xef8] ;  /* 0x000ef800011a7983 */ /* 0x000ee80000300800 */
[----:B------:R-:W3:Y:S02]  /*778c0*/  LDL.LU R27, [R1+0xc88] ;  /* 0x000c8800011b7983 */ /* 0x000ee40000300800 */
[----:B------:R-:W-:Y:S02]  /*778d0*/  @P0 LOP3.LUT R12, R12, 0x1000, RZ, 0xfc, !PT ;  /* 0x000010000c0c0812 */ /* 0x000fe400078efcff */
[----:B------:R-:W-:Y:S01]  /*778e0*/  LOP3.LUT P0, RZ, R16, 0x8000000, RZ, 0xc0, !PT ;  /* 0x0800000010ff7812 */ /* 0x000fe2000780c0ff */
[----:B------:R-:W3:Y:S01]  /*778f0*/  LDL.LU R136, [R1+0xa98] ;  /* 0x000a980001887983 */ /* 0x000ee20000300800 */
[----:B------:R-:W-:-:S02]  /*77900*/  LOP3.LUT R12, R12, 0xffffdfff, RZ, 0xc0, !PT ;  /* 0xffffdfff0c0c7812 */ /* 0x000fc400078ec0ff */
[----:B------:R-:W-:Y:S01]  /*77910*/  LOP3.LUT P4, RZ, R16, 0x10000, RZ, 0xc0, !PT ;  /* 0x0001000010ff7812 */ /* 0x000fe2000788c0ff */
[----:B------:R-:W-:Y:S01]  /*77920*/  IMAD.WIDE R24, R147, 0x4, R6 ;  /* 0x0000000493187825 */ /* 0x000fe200078e0206 */
[----:B------:R-:W3:Y:S04]  /*77930*/  LDL.LU R137, [R1+0x698] ;  /* 0x0006980001897983 */ /* 0x000ee80000300800 */
[----:B------:R-:W3:Y:S03]  /*77940*/  LDL.LU R138, [R1+0x498] ;  /* 0x00049800018a7983 */ /* 0x000ee60000300800 */
[----:B------:R-:W-:Y:S01]  /*77950*/  @P0 LOP3.LUT R12, R12, 0x2000, RZ, 0xfc, !PT ;  /* 0x000020000c0c0812 */ /* 0x000fe200078efcff */
[----:B------:R-:W3:Y:S01]  /*77960*/  LDL.LU R139, [R1+0x298] ;  /* 0x00029800018b7983 */ /* 0x000ee20000300800 */
[----:B------:R-:W-:-:S02]  /*77970*/  LOP3.LUT P0, RZ, R16, 0x4000000, RZ, 0xc0, !PT ;  /* 0x0400000010ff7812 */ /* 0x000fc4000780c0ff */
[----:B------:R-:W-:Y:S01]  /*77980*/  LOP3.LUT R12, R12, 0xffffbfff, RZ, 0xc0, !PT ;  /* 0xffffbfff0c0c7812 */ /* 0x000fe200078ec0ff */
[----:B------:R-:W3:Y:S04]  /*77990*/  LDL.LU R156, [R1+0x1128] ;  /* 0x00112800019c7983 */ /* 0x000ee80000300800 */
[----:B------:R-:W3:Y:S06]  /*779a0*/  LDL.LU R151, [R1+0x98] ;  /* 0x0000980001977983 */ /* 0x000eec0000300800 */
        /* <DEDUP_REMOVED lines=11> */
[----:B--2---:R1:W-:Y:S02]  /*77a60*/  @P4 STG.E desc[UR60][R24.64], R149 ;  /* 0x0000009518004986 */ /* 0x0043e4000c10193c */
[----:B-1----:R-:W-:Y:S02]  /*77a70*/  IMAD.WIDE R24, R147, 0x4, R8 ;  /* 0x0000000493187825 */ /* 0x002fe400078e0208 */
[----:B------:R-:W2:Y:S04]  /*77a80*/  LDL.LU R147, [R1+0x112c] ;  /* 0x00112c0001937983 */ /* 0x000ea80000300800 */
[----:B------:R-:W2:Y:S01]  /*77a90*/  LDL.LU R159, [R1+0x888] ;  /* 0x00088800019f7983 */ /* 0x000ea20000300800 */
[----:B------:R-:W-:-:S02]  /*77aa0*/  LOP3.LUT R12, R12, 0xfffbffff, RZ, 0xc0, !PT ;  /* 0xfffbffff0c0c7812 */ /* 0x000fc400078ec0ff */
[----:B------:R-:W-:Y:S01]  /*77ab0*/  LOP3.LUT P3, RZ, R16, 0x20000, RZ, 0xc0, !PT ;  /* 0x0002000010ff7812 */ /* 0x000fe2000786c0ff */
[----:B------:R-:W2:Y:S01]  /*77ac0*/  LDL.LU R149, [R1+0xefc] ;  /* 0x000efc0001957983 */ /* 0x000ea20000300800 */
[----:B------:R-:W-:Y:S02]  /*77ad0*/  @P0 LOP3.LUT R12, R12, 0x40000, RZ, 0xfc, !PT ;  /* 0x000400000c0c0812 */ /* 0x000fe400078efcff */
[C---:B------:R-:W-:Y:S02]  /*77ae0*/  LOP3.LUT P0, RZ, R16.reuse, 0x200000, RZ, 0xc0, !PT ;  /* 0x0020000010ff7812 */ /* 0x040fe4000780c0ff */
[C---:B------:R-:W-:Y:S02]  /*77af0*/  LOP3.LUT P2, RZ, R16.reuse, 0x40000, RZ, 0xc0, !PT ;  /* 0x0004000010ff7812 */ /* 0x040fe4000784c0ff */
[----:B------:R-:W-:Y:S02]  /*77b00*/  LOP3.LUT P1, RZ, R16, 0x80000, RZ, 0xc0, !PT ;  /* 0x0008000010ff7812 */ /* 0x000fe4000782c0ff */
[----:B------:R-:W-:-:S03]  /*77b10*/  LOP3.LUT R12, R12, 0xfff7ffff, RZ, 0xc0, !PT ;  /* 0xfff7ffff0c0c7812 */ /* 0x000fc600078ec0ff */
[----:B----4-:R1:W-:Y:S04]  /*77b20*/  @P3 STG.E desc[UR60][R24.64], R150 ;  /* 0x0000009618003986 */ /* 0x0103e8000c10193c */
[----:B------:R-:W-:Y:S02]  /*77b30*/  @P0 LOP3.LUT R12, R12, 0x80000, RZ, 0xfc, !PT ;  /* 0x000800000c0c0812 */ /* 0x000fe400078efcff */
[----:B------:R-:W-:Y:S01]  /*77b40*/  LOP3.LUT P0, RZ, R16, 0x100000, RZ, 0xc0, !PT ;  /* 0x0010000010ff7812 */ /* 0x000fe2000780c0ff */
[----:B-1----:R-:W4:Y:S01]  /*77b50*/  LDL.LU R150, [R1+0xc8c] ;  /* 0x000c8c0001967983 */ /* 0x002f220000300800 */
[----:B---3--:R-:W-:-:S05]  /*77b60*/  IMAD.WIDE R24, R144, 0x4, R2 ;  /* 0x0000000490187825 */ /* 0x008fca00078e0202 */
[----:B------:R1:W-:Y:S02]  /*77b70*/  @P2 STG.E desc[UR60][R24.64], R148 ;  /* 0x0000009418002986 */ /* 0x0003e4000c10193c */
[C---:B-1----:R-:W-:Y:S02]  /*77b80*/  IMAD.WIDE R24, R144.reuse, 0x4, R4 ;  /* 0x0000000490187825 */ /* 0x042fe400078e0204 */
[----:B------:R-:W3:Y:S04]  /*77b90*/  LDL.LU R148, [R1+0xa9c] ;  /* 0x000a9c0001947983 */ /* 0x000ee80000300800 */
[----:B------:R1:W-:Y:S02]  /*77ba0*/  @P1 STG.E desc[UR60][R24.64], R145 ;  /* 0x0000009118001986 */ /* 0x0003e4000c10193c */
[----:B-1----:R-:W-:-:S05]  /*77bb0*/  IMAD.WIDE R24, R144, 0x4, R6 ;  /* 0x0000000490187825 */ /* 0x002fca00078e0206 */
[----:B------:R1:W-:Y:S02]  /*77bc0*/  @P0 STG.E desc[UR60][R24.64], R146 ;  /* 0x0000009218000986 */ /* 0x0003e4000c10193c */
[----:B-1----:R-:W-:Y:S02]  /*77bd0*/  IMAD.WIDE R24, R144, 0x4, R8 ;  /* 0x0000000490187825 */ /* 0x002fe400078e0208 */
[----:B------:R-:W3:Y:S04]  /*77be0*/  LDL.LU R146, [R1+0x88c] ;  /* 0x00088c0001927983 */ /* 0x000ee80000300800 */
[----:B------:R-:W3:Y:S04]  /*77bf0*/  LDL.LU R144, [R1+0x69c] ;  /* 0x00069c0001907983 */ /* 0x000ee80000300800 */
[----:B------:R-:W3:Y:S01]  /*77c00*/  LDL.LU R145, [R1+0x1130] ;  /* 0x0011300001917983 */ /* 0x000ee20000300800 */
        /* <DEDUP_REMOVED lines=13> */
[----:B--2---:R1:W-:Y:S01]  /*77ce0*/  @P0 STG.E desc[UR60][R24.64], R159 ;  /* 0x0000009f18000986 */ /* 0x0043e2000c10193c */
        /* <DEDUP_REMOVED lines=22> */
[----:B---3--:R1:W-:Y:S04]  /*77e50*/  @P3 STG.E desc[UR60][R24.64], R148 ;  /* 0x0000009418003986 */ /* 0x0083e8000c10193c */
[----:B-1----:R-:W2:Y:S01]  /*77e60*/  LDL.LU R148, [R1+0x49c] ;  /* 0x00049c0001947983 */ /* 0x002ea20000300800 */
[----:B------:R-:W-:-:S03]  /*77e70*/  IMAD.WIDE R24, R147, 0x4, R8 ;  /* 0x0000000493187825 */ /* 0x000fc600078e0208 */
[----:B------:R-:W3:Y:S04]  /*77e80*/  LDL.LU R147, [R1+0x29c] ;  /* 0x00029c0001937983 */ /* 0x000ee80000300800 */
[----:B------:R1:W-:Y:S02]  /*77e90*/  @P2 STG.E desc[UR60][R24.64], R146 ;  /* 0x0000009218002986 */ /* 0x0003e4000c10193c */
[----:B-1----:R-:W-:Y:S02]  /*77ea0*/  IMAD.WIDE R24, R145, 0x4, R2 ;  /* 0x0000000491187825 */ /* 0x002fe400078e0202 */
[----:B------:R-:W4:Y:S04]  /*77eb0*/  LDL.LU R146, [R1+0x9c] ;  /* 0x00009c0001927983 */ /* 0x000f280000300800 */
[----:B------:R-:W4:Y:S04]  /*77ec0*/  LDL.LU R15, [R1+0xf00] ;  /* 0x000f0000010f7983 */ /* 0x000f280000300800 */
[----:B------:R1:W-:Y:S04]  /*77ed0*/  @P1 STG.E desc[UR60][R24.64], R144 ;  /* 0x0000009018001986 */ /* 0x0003e8000c10193c */
[----:B------:R-:W4:Y:S04]  /*77ee0*/  LDL.LU R10, [R1+0xc90] ;  /* 0x000c9000010a7983 */ /* 0x000f280000300800 */
[----:B-1----:R-:W4:Y:S04]  /*77ef0*/  LDL.LU R144, [R1+0x1134] ;  /* 0x0011340001907983 */ /* 0x002f280000300800 */
[----:B------:R-:W4:Y:S01]  /*77f00*/  LDL.LU R26, [R1+0xaa0] ;  /* 0x000aa000011a7983 */ /* 0x000f220000300800 */
[----:B------:R-:W-:-:S02]  /*77f10*/  LOP3.LUT P0, RZ, R17, 0x8000, RZ, 0xc0, !PT ;  /* 0x0000800011ff7812 */ /* 0x000fc4000780c0ff */
[----:B------:R-:W-:Y:S01]  /*77f20*/  LOP3.LUT R12, R12, 0xffffffef, RZ, 0xc0, !PT ;  /* 0xffffffef0c0c7812 */ /* 0x000fe200078ec0ff */
[----:B------:R-:W4:Y:S04]  /*77f30*/  LDL.LU R27, [R1+0x890] ;  /* 0x00089000011b7983 */ /* 0x000f280000300800 */
[----:B------:R-:W4:Y:S04]  /*77f40*/  LDL.LU R137, [R1+0x1138] ;  /* 0x0011380001897983 */ /* 0x000f280000300800 */
[----:B------:R-:W4:Y:S02]  /*77f50*/  LDL.LU R136, [R1+0x6a0] ;  /* 0x0006a00001887983 */ /* 0x000f240000300800 */
[----:B------:R-:W-:-:S02]  /*77f60*/  @P0 LOP3.LUT R12, R12, 0x10, RZ, 0xfc, !PT ;  /* 0x000000100c0c0812 */ /* 0x000fc400078efcff */
[----:B------:R-:W-:Y:S01]  /*77f70*/  LOP3.LUT P0, RZ, R17, 0x4000, RZ, 0xc0, !PT ;  /* 0x0000400011ff7812 */ /* 0x000fe2000780c0ff */
[----:B------:R-:W4:Y:S01]  /*77f80*/  LDL.LU R252, [R1+0x4a0] ;  /* 0x0004a00001fc7983 */ /* 0x000f220000300800 */
[----:B------:R-:W-:-:S03]  /*77f90*/  LOP3.LUT R12, R12, 0xffffffdf, RZ, 0xc0, !PT ;  /* 0xffffffdf0c0c7812 */ /* 0x000fc600078ec0ff */
[----:B------:R-:W4:Y:S04]  /*77fa0*/  LDL.LU R159, [R1+0x2a0] ;  /* 0x0002a000019f7983 */ /* 0x000f280000300800 */
[----:B------:R-:W4:Y:S04]  /*77fb0*/  LDL.LU R138, [R1+0xa0] ;  /* 0x0000a000018a7983 */ /* 0x000f280000300800 */
[----:B------:R-:W-:Y:S01]  /*77fc0*/  @P0 LOP3.LUT R12, R12, 0x20, RZ, 0xfc, !PT ;  /* 0x000000200c0c0812 */ /* 0x000fe200078efcff */
[----:B------:R-:W4:Y:S01]  /*77fd0*/  LDL.LU R139, [R1+0xf04] ;  /* 0x000f0400018b7983 */ /* 0x000f220000300800 */
[----:B------:R-:W-:-:S02]  /*77fe0*/  LOP3.LUT P0, RZ, R17, 0x2000, RZ, 0xc0, !PT ;  /* 0x0000200011ff7812 */ /* 0x000fc4000780c0ff */
[----:B------:R-:W-:Y:S01]  /*77ff0*/  LOP3.LUT R12, R12, 0xffffffbf, RZ, 0xc0, !PT ;  /* 0xffffffbf0c0c7812 */ /* 0x000fe200078ec0ff */
[----:B------:R-:W4:Y:S01]  /*78000*/  LDL.LU R156, [R1+0xc94] ;  /* 0x000c9400019c7983 */ /* 0x000f220000300800 */
[----:B------:R-:W-:-:S03]  /*78010*/  LOP3.LUT P4, RZ, R17, 0x8, RZ, 0xc0, !PT ;  /* 0x0000000811ff7812 */ /* 0x000fc6000788c0ff */
[----:B------:R-:W4:Y:S04]  /*78020*/  LDL.LU R151, [R1+0xaa4] ;  /* 0x000aa40001977983 */ /* 0x000f280000300800 */
[----:B------:R-:W4:Y:S02]  /*78030*/  LDL.LU R149, [R1+0x113c] ;  /* 0x00113c0001957983 */ /* 0x000f240000300800 */
[----:B------:R-:W-:Y:S02]  /*78040*/  @P0 LOP3.LUT R12, R12, 0x40, RZ, 0xfc, !PT ;  /* 0x000000400c0c0812 */ /* 0x000fe400078efcff */
[C---:B------:R-:W-:Y:S02]  /*78050*/  LOP3.LUT P0, RZ, R17.reuse, 0x1000, RZ, 0xc0, !PT ;  /* 0x0000100011ff7812 */ /* 0x040fe4000780c0ff */
[----:B------:R-:W-:Y:S01]  /*78060*/  LOP3.LUT P3, RZ, R17, 0x10, RZ, 0xc0, !PT ;  /* 0x0000001011ff7812 */ /* 0x000fe2000786c0ff */
[----:B------:R-:W-:Y:S01]  /*78070*/  IMAD.WIDE R24, R145, 0x4, R4 ;  /* 0x0000000491187825 */ /* 0x000fe200078e0204 */
[----:B------:R-:W-:Y:S01]  /*78080*/  LOP3.LUT R12, R12, 0xffffff7f, RZ, 0xc0, !PT ;  /* 0xffffff7f0c0c7812 */ /* 0x000fe200078ec0ff */
[----:B------:R-:W4:Y:S08]  /*78090*/  LDL.LU R150, [R1+0x894] ;  /* 0x0008940001967983 */ /* 0x000f300000300800 */
[----:B------:R-:W-:-:S02]  /*780a0*/  @P0 LOP3.LUT R12, R12, 0x80, RZ, 0xfc, !PT ;  /* 0x000000800c0c0812 */ /* 0x000fc400078efcff */
        /* <DEDUP_REMOVED lines=10> */
[C---:B------:R-:W-:Y:S02]  /*78150*/  LOP3.LUT P0, RZ, R17.reuse, 0x100, RZ, 0xc0, !PT ;  /* 0x0000010011ff7812 */ /* 0x040fe4000780c0ff */
[----:B------:R-:W-:Y:S02]  /*78160*/  LOP3.LUT P1, RZ, R17, 0x40, RZ, 0xc0, !PT ;  /* 0x0000004011ff7812 */ /* 0x000fe4000782c0ff */
[----:B------:R-:W-:-:S09]  /*78170*/  LOP3.LUT R12, R12, 0xfffff7ff, RZ, 0xc0, !PT ;  /* 0xfffff7ff0c0c7812 */ /* 0x000fd200078ec0ff */
[----:B------:R-:W-:Y:S02]  /*78180*/  @P0 LOP3.LUT R12, R12, 0x800, RZ, 0xfc, !PT ;  /* 0x000008000c0c0812 */ /* 0x000fe400078efcff */
[----:B------:R-:W-:Y:S01]  /*78190*/  LOP3.LUT P0, RZ, R17, 0x80, RZ, 0xc0, !PT ;  /* 0x0000008011ff7812 */ /* 0x000fe2000780c0ff */
[----:B--2---:R1:W-:Y:S02]  /*781a0*/  @P4 STG.E desc[UR60][R24.64], R148 ;  /* 0x0000009418004986 */ /* 0x0043e4000c10193c */
[C---:B-1----:R-:W-:Y:S02]  /*781b0*/  IMAD.WIDE R24, R145.reuse, 0x4, R6 ;  /* 0x0000000491187825 */ /* 0x042fe400078e0206 */
[----:B------:R-:W2:Y:S04]  /*781c0*/  LDL.LU R148, [R1+0x6a4] ;  /* 0x0006a40001947983 */ /* 0x000ea80000300800 */
[----:B---3--:R1:W-:Y:S02]  /*781d0*/  @P3 STG.E desc[UR60][R24.64], R147 ;  /* 0x0000009318003986 */ /* 0x0083e4000c10193c */
[----:B-1----:R-:W-:-:S02]  /*781e0*/  IMAD.WIDE R24, R145, 0x4, R8 ;  /* 0x0000000491187825 */ /* 0x002fc400078e0208 */
[----:B------:R-:W3:Y:S04]  /*781f0*/  LDL.LU R147, [R1+0x4a4] ;  /* 0x0004a40001937983 */ /* 0x000ee80000300800 */
[----:B------:R-:W3:Y:S04]  /*78200*/  LDL.LU R145, [R1+0x2a4] ;  /* 0x0002a40001917983 */ /* 0x000ee80000300800 */
[----:B----4-:R1:W-:Y:S04]  /*78210*/  @P2 STG.E desc[UR60][R24.64], R146 ;  /* 0x0000009218002986 */ /* 0x0103e8000c10193c */
[----:B-1----:R-:W4:Y:S01]  /*78220*/  LDL.LU R146, [R1+0x1140] ;  /* 0x0011400001927983 */ /* 0x002f220000300800 */
[----:B------:R-:W-:-:S05]  /*78230*/  IMAD.WIDE R24, R144, 0x4, R2 ;  /* 0x0000000490187825 */ /* 0x000fca00078e0202 */
[----:B------:R1:W-:Y:S02]  /*78240*/  @P1 STG.E desc[UR60][R24.64], R15 ;  /* 0x0000000f18001986 */ /* 0x0003e4000c10193c */
[----:B-1----:R-:W-:-:S05]  /*78250*/  IMAD.WIDE R24, R144, 0x4, R4 ;  /* 0x0000000490187825 */ /* 0x002fca00078e0204 */
[----:B------:R1:W-:Y:S01]  /*78260*/  @P0 STG.E desc[UR60][R24.64], R10 ;  /* 0x0000000a18000986 */ /* 0x0003e2000c10193c */
[----:B------:R-:W-:Y:S01]  /*78270*/  LOP3.LUT P0, RZ, R12, 0x800, RZ, 0xc0, !PT ;  /* 0x000008000cff7812 */ /* 0x000fe2000780c0ff */
[----:B-1----:R-:W-:-:S12]  /*78280*/  IMAD.WIDE R24, R144, 0x4, R6 ;  /* 0x0000000490187825 */ /* 0x002fd800078e0206 */
[----:B------:R1:W-:Y:S02]  /*78290*/  @P0 STG.E desc[UR60][R24.64], R26 ;  /* 0x0000001a18000986 */ /* 0x0003e4000c10193c */
[----:B-1----:R-:W-:Y:S02]  /*782a0*/  IMAD.WIDE R24, R144, 0x4, R8 ;  /* 0x0000000490187825 */ /* 0x002fe400078e0208 */
        /* <DEDUP_REMOVED lines=15> */
[C---:B------:R-:W-:Y:S01]  /*783a0*/  LOP3.LUT P0, RZ, R12.reuse, 0x20, RZ, 0xc0, !PT ;  /* 0x000000200cff7812 */ /* 0x040fe2000780c0ff */
[----:B-1----:R-:W-:Y:S01]  /*783b0*/  IMAD.WIDE R24, R149, 0x4, R2 ;  /* 0x0000000495187825 */ /* 0x002fe200078e0202 */
[----:B------:R-:W-:Y:S01]  /*783c0*/  LOP3.LUT P6, RZ, R17, 0x10000, RZ, 0xc0, !PT ;  /* 0x0001000011ff7812 */ /* 0x000fe200078cc0ff */
[----:B------:R-:W3:Y:S10]  /*783d0*/  LDL.LU R138, [R1+0x114c] ;  /* 0x00114c00018a7983 */ /* 0x000ef40000300800 */
        /* <DEDUP_REMOVED lines=10> */
[----:B------:R4:W-:Y:S01]  /*78480*/  @P5 STG.E desc[UR60][R24.64], R150 ;  /* 0x0000009618005986 */ /* 0x0009e2000c10193c */
[C---:B------:R-:W-:Y:S02]  /*78490*/  LOP3.LUT P2, RZ, R17.reuse, 0x100000, RZ, 0xc0, !PT ;  /* 0x0010000011ff7812 */ /* 0x040fe4000784c0ff */
[----:B------:R-:W-:Y:S01]  /*784a0*/  LOP3.LUT P1, RZ, R17, 0x200000, RZ, 0xc0, !PT ;  /* 0x0020000011ff7812 */ /* 0x000fe2000782c0ff */
[----:B----4-:R-:W-:-:S05]  /*784b0*/  IMAD.WIDE R24, R146, 0x4, R2 ;  /* 0x0000000492187825 */ /* 0x010fca00078e0202 */
[----:B--2---:R1:W-:Y:S02]  /*784c0*/  @P4 STG.E desc[UR60][R24.64], R148 ;  /* 0x0000009418004986 */ /* 0x0043e4000c10193c */
[----:B-1----:R-:W-:-:S05]  /*784d0*/  IMAD.WIDE R24, R146, 0x4, R4 ;  /* 0x0000000492187825 */ /* 0x002fca00078e0204 */
[----:B---3--:R1:W-:Y:S02]  /*784e0*/  @P3 STG.E desc[UR60][R24.64], R147 ;  /* 0x0000009318003986 */ /* 0x0083e4000c10193c */
[C---:B-1----:R-:W-:Y:S02]  /*784f0*/  IMAD.WIDE R24, R146.reuse, 0x4, R6 ;  /* 0x0000000492187825 */ /* 0x042fe400078e0206 */
[----:B------:R-:W2:Y:S04]  /*78500*/  LDL.LU R147, [R1+0xf08] ;  /* 0x000f080001937983 */ /* 0x000ea80000300800 */
[----:B------:R1:W-:Y:S02]  /*78510*/  @P2 STG.E desc[UR60][R24.64], R145 ;  /* 0x0000009118002986 */ /* 0x0003e4000c10193c */
[----:B-1----:R-:W-:-:S02]  /*78520*/  IMAD.WIDE R24, R146, 0x4, R8 ;  /* 0x0000000492187825 */ /* 0x002fc400078e0208 */
[----:B------:R-:W3:Y:S04]  /*78530*/  LDL.LU R145, [R1+0xc98] ;  /* 0x000c980001917983 */ /* 0x000ee80000300800 */
[----:B------:R-:W4:Y:S04]  /*78540*/  LDL.LU R146, [R1+0xaa8] ;  /* 0x000aa80001927983 */ /* 0x000f280000300800 */
[----:B------:R1:W-:Y:S04]  /*78550*/  @P1 STG.E desc[UR60][R24.64], R144 ;  /* 0x0000009018001986 */ /* 0x0003e8000c10193c */
[----:B-1----:R-:W2:Y:S04]  /*78560*/  LDL.LU R144, [R1+0x1144] ;  /* 0x0011440001907983 */ /* 0x002ea80000300800 */
[----:B------:R-:W4:Y:S04]  /*78570*/  LDL.LU R25, [R1+0x898] ;  /* 0x0008980001197983 */ /* 0x000f280000300800 */
[----:B------:R-:W4:Y:S01]  /*78580*/  LDL.LU R15, [R1+0x6a8] ;  /* 0x0006a800010f7983 */ /* 0x000f220000300800 */
[----:B------:R-:W-:-:S03]  /*78590*/  LOP3.LUT P0, RZ, R18, 0x4, RZ, 0xc0, !PT ;  /* 0x0000000412ff7812 */ /* 0x000fc6000780c0ff */
[----:B------:R-:W4:Y:S01]  /*785a0*/  LDL.LU R27, [R1+0x1148] ;  /* 0x00114800011b7983 */ /* 0x000f220000300800 */
[----:B------:R-:W-:-:S03]  /*785b0*/  LOP3.LUT R13, R13, 0xefffffff, RZ, 0xc0, !PT ;  /* 0xefffffff0d0d7812 */ /* 0x000fc600078ec0ff */
[----:B------:R-:W4:Y:S04]  /*785c0*/  LDL.LU R10, [R1+0x4a8] ;  /* 0x0004a800010a7983 */ /* 0x000f280000300800 */
[----:B------:R-:W4:Y:S02]  /*785d0*/  LDL.LU R26, [R1+0x2a8] ;  /* 0x0002a800011a7983 */ /* 0x000f240000300800 */
[----:B------:R-:W-:Y:S02]  /*785e0*/  @P0 LOP3.LUT R13, R13, 0x10000000, RZ, 0xfc, !PT ;  /* 0x100000000d0d0812 */ /* 0x000fe400078efcff */
[----:B------:R-:W-:Y:S01]  /*785f0*/  LOP3.LUT P0, RZ, R18, 0x2, RZ, 0xc0, !PT ;  /* 0x0000000212ff7812 */ /* 0x000fe2000780c0ff */
[----:B------:R-:W4:Y:S01]  /*78600*/  LDL.LU R136, [R1+0xa8] ;  /* 0x0000a80001887983 */ /* 0x000f220000300800 */
[----:B------:R-:W-:-:S03]  /*78610*/  LOP3.LUT R13, R13, 0xdfffffff, RZ, 0xc0, !PT ;  /* 0xdfffffff0d0d7812 */ /* 0x000fc600078ec0ff */
[----:B------:R-:W4:Y:S01]  /*78620*/  LDL.LU R252, [R1+0xf0c] ;  /* 0x000f0c0001fc7983 */ /* 0x000f220000300800 */
[----:B------:R-:W-:-:S03]  /*78630*/  LOP3.LUT R12, R12, 0xfffffffe, RZ, 0xc0, !PT ;  /* 0xfffffffe0c0c7812 */ /* 0x000fc600078ec0ff */
[----:B------:R-:W4:Y:S04]  /*78640*/  LDL.LU R159, [R1+0xc9c] ;  /* 0x000c9c00019f7983 */ /* 0x000f280000300800 */
[----:B------:R-:W-:Y:S01]  /*78650*/  @P0 LOP3.LUT R13, R13, 0x20000000, RZ, 0xfc, !PT ;  /* 0x200000000d0d0812 */ /* 0x000fe200078efcff */
[----:B------:R-:W4:Y:S01]  /*78660*/  LDL.LU R137, [R1+0xaac] ;  /* 0x000aac0001897983 */ /* 0x000f220000300800 */
[----:B------:R-:W-:Y:S02]  /*78670*/  LOP3.LUT P0, RZ, R18, 0x1, RZ, 0xc0, !PT ;  /* 0x0000000112ff7812 */ /* 0x000fe4000780c0ff */
[----:B------:R-:W-:Y:S01]  /*78680*/  LOP3.LUT R13, R13, 0xbfffffff, RZ, 0xc0, !PT ;  /* 0xbfffffff0d0d7812 */ /* 0x000fe200078ec0ff */
[----:B------:R-:W4:Y:S01]  /*78690*/  LDL.LU R139, [R1+0x89c] ;  /* 0x00089c00018b7983 */ /* 0x000f220000300800 */
[----:B------:R-:W-:-:S03]  /*786a0*/  LOP3.LUT P4, RZ, R17, 0x400000, RZ, 0xc0, !PT ;  /* 0x0040000011ff7812 */ /* 0x000fc6000788c0ff */
[----:B------:R-:W4:Y:S04]  /*786b0*/  LDL.LU R156, [R1+0x6ac] ;  /* 0x0006ac00019c7983 */ /* 0x000f280000300800 */
[----:B------:R-:W4:Y:S02]  /*786c0*/  LDL.LU R151, [R1+0x4ac] ;  /* 0x0004ac0001977983 */ /* 0x000f240000300800 */
[----:B------:R-:W-:Y:S02]  /*786d0*/  @P0 LOP3.LUT R13, R13, 0x40000000, RZ, 0xfc, !PT ;  /* 0x400000000d0d0812 */ /* 0x000fe400078efcff */
[----:B------:R-:W-:Y:S01]  /*786e0*/  LOP3.LUT P0, RZ, R17, 0x80000000, RZ, 0xc0, !PT ;  /* 0x8000000011ff7812 */ /* 0x000fe2000780c0ff */
[----:B------:R-:W4:Y:S01]  /*786f0*/  LDL.LU R149, [R1+0x2ac] ;  /* 0x0002ac0001957983 */ /* 0x000f220000300800 */
[----:B------:R-:W-:-:S03]  /*78700*/  LOP3.LUT R13, R13, 0x7fffffff, RZ, 0xc0, !PT ;  /* 0x7fffffff0d0d7812 */ /* 0x000fc600078ec0ff */
[----:B------:R-:W4:Y:S01]  /*78710*/  LDL.LU R150, [R1+0x1150] ;  /* 0x0011500001967983 */ /* 0x000f220000300800 */
[C---:B------:R-:W-:Y:S02]  /*78720*/  LOP3.LUT P3, RZ, R17.reuse, 0x800000, RZ, 0xc0, !PT ;  /* 0x0080000011ff7812 */ /* 0x040fe4000786c0ff */
[----:B------:R-:W-:Y:S01]  /*78730*/  LOP3.LUT P2, RZ, R17, 0x1000000, RZ, 0xc0, !PT ;  /* 0x0100000011ff7812 */ /* 0x000fe2000784c0ff */
[----:B------:R-:W4:Y:S04]  /*78740*/  LDL.LU R148, [R1+0xac] ;  /* 0x0000ac0001947983 */ /* 0x000f280000300800 */
[----:B------:R-:W-:Y:S02]  /*78750*/  @P0 LOP3.LUT R13, R13, 0x80000000, RZ, 0xfc, !PT ;  /* 0x800000000d0d0812 */ /* 0x000fe400078efcff */
[----:B------:R-:W-:-:S13]  /*78760*/  LOP3.LUT P0, RZ, R17, 0x40000000, RZ, 0xc0, !PT ;  /* 0x4000000011ff7812 */ /* 0x000fda000780c0ff */
        /* <DEDUP_REMOVED lines=11> */
[----:B------:R-:W-:Y:S01]  /*78820*/  LOP3.LUT P0, RZ, R17, 0x4000000, RZ, 0xc0, !PT ;  /* 0x0400000011ff7812 */ /* 0x000fe2000780c0ff */
[----:B--2---:R-:W-:-:S05]  /*78830*/  IMAD.WIDE R16, R144, 0x4, R2 ;  /* 0x0000000490107825 */ /* 0x004fca00078e0202 */
[----:B------:R1:W-:Y:S02]  /*78840*/  @P4 STG.E desc[UR60][R16.64], R147 ;  /* 0x0000009310004986 */ /* 0x0003e4000c10193c */
[----:B-1----:R-:W-:-:S05]  /*78850*/  IMAD.WIDE R16, R144, 0x4, R4 ;  /* 0x0000000490107825 */ /* 0x002fca00078e0204 */
[----:B---3--:R1:W-:Y:S02]  /*78860*/  @P3 STG.E desc[UR60][R16.64], R145 ;  /* 0x0000009110003986 */ /* 0x0083e4000c10193c */
[C---:B-1----:R-:W-:Y:S02]  /*78870*/  IMAD.WIDE R16, R144.reuse, 0x4, R6 ;  /* 0x0000000490107825 */ /* 0x042fe400078e0206 */
[----:B------:R-:W2:Y:S04]  /*78880*/  LDL.LU R145, [R1+0xf10] ;  /* 0x000f100001917983 */ /* 0x000ea80000300800 */
[----:B----4-:R1:W-:Y:S02]  /*78890*/  @P2 STG.E desc[UR60][R16.64], R146 ;  /* 0x0000009210002986 */ /* 0x0103e4000c10193c */
[----:B-1----:R-:W-:-:S02]  /*788a0*/  IMAD.WIDE R16, R144, 0x4, R8 ;  /* 0x0000000490107825 */ /* 0x002fc400078e0208 */
[----:B------:R-:W3:Y:S04]  /*788b0*/  LDL.LU R146, [R1+0xca0] ;  /* 0x000ca00001927983 */ /* 0x000ee80000300800 */
[----:B------:R-:W4:Y:S04]  /*788c0*/  LDL.LU R144, [R1+0xab0] ;  /* 0x000ab00001907983 */ /* 0x000f280000300800 */
[----:B------:R-:W2:Y:S04]  /*788d0*/  LDL.LU R147, [R1+0x1154] ;  /* 0x0011540001937983 */ /* 0x000ea80000300800 */
[----:B------:R1:W-:Y:S02]  /*788e0*/  @P1 STG.E desc[UR60][R16.64], R25 ;  /* 0x0000001910001986 */ /* 0x0003e4000c10193c */
[----:B-1----:R-:W-:-:S05]  /*788f0*/  IMAD.WIDE R16, R27, 0x4, R2 ;  /* 0x000000041b107825 */ /* 0x002fca00078e0202 */
        /* <DEDUP_REMOVED lines=36> */
[----:B------:R-:W4:Y:S04]  /*78b40*/  LDL.LU R150, [R1+0x8a0] ;  /* 0x0008a00001967983 */ /* 0x000f280000300800 */
[----:B------:R1:W-:Y:S04]  /*78b50*/  @P4 STG.E desc[UR60][R16.64], R148 ;  /* 0x0000009410004986 */ /* 0x0003e8000c10193c */
[----:B-1----:R-:W4:Y:S01]  /*78b60*/  LDL.LU R148, [R1+0x6b0] ;  /* 0x0006b00001947983 */ /* 0x002f220000300800 */
[----:B--2---:R-:W-:-:S05]  /*78b70*/  IMAD.WIDE R16, R147, 0x4, R2 ;  /* 0x0000000493107825 */ /* 0x004fca00078e0202 */
[----:B------:R1:W-:Y:S02]  /*78b80*/  @P3 STG.E desc[UR60][R16.64], R145 ;  /* 0x0000009110003986 */ /* 0x0003e4000c10193c */
[C---:B-1----:R-:W-:Y:S02]  /*78b90*/  IMAD.WIDE R16, R147.reuse, 0x4, R4 ;  /* 0x0000000493107825 */ /* 0x042fe400078e0204 */
[----:B------:R-:W2:Y:S04]  /*78ba0*/  LDL.LU R145, [R1+0x4b0] ;  /* 0x0004b00001917983 */ /* 0x000ea80000300800 */
[----:B---3--:R1:W-:Y:S02]  /*78bb0*/  @P2 STG.E desc[UR60][R16.64], R146 ;  /* 0x0000009210002986 */ /* 0x0083e4000c10193c */
[----:B-1----:R-:W-:-:S02]  /*78bc0*/  IMAD.WIDE R16, R147, 0x4, R6 ;  /* 0x0000000493107825 */ /* 0x002fc400078e0206 */
[----:B------:R-:W3:Y:S04]  /*78bd0*/  LDL.LU R146, [R1+0x2b0] ;  /* 0x0002b00001927983 */ /* 0x000ee80000300800 */
[----:B----4-:R1:W-:Y:S04]  /*78be0*/  @P1 STG.E desc[UR60][R16.64], R144 ;  /* 0x0000009010001986 */ /* 0x0103e8000c10193c */
[----:B-1----:R-:W4:Y:S04]  /*78bf0*/  LDL.LU R144, [R1+0x1158] ;  /* 0x0011580001907983 */ /* 0x002f280000300800 */
[----:B------:R-:W3:Y:S01]  /*78c00*/  LDL.LU R15, [R1+0xb0] ;  /* 0x0000b000010f7983 */ /* 0x000ee20000300800 */
[----:B------:R-:W-:-:S03]  /*78c10*/  IMAD.WIDE R16, R147, 0x4, R8 ;  /* 0x0000000493107825 */ /* 0x000fc600078e0208 */
[----:B------:R-:W3:Y:S04]  /*78c20*/  LDL.LU R136, [R1+0x115c] ;  /* 0x00115c0001887983 */ /* 0x000ee80000300800 */
        /* <DEDUP_REMOVED lines=9> */
[----:B------:R-:W-:-:S02]  /*78cc0*/  LOP3.LUT P4, RZ, R18, 0x200, RZ, 0xc0, !PT ;  /* 0x0000020012ff7812 */ /* 0x000fc4000788c0ff */
[C---:B------:R-:W-:Y:S01]  /*78cd0*/  LOP3.LUT P3, RZ, R18.reuse, 0x400, RZ, 0xc0, !PT ;  /* 0x0000040012ff7812 */ /* 0x040fe2000786c0ff */
[----:B------:R-:W3:Y:S01]  /*78ce0*/  LDL.LU R156, [R1+0xb4] ;  /* 0x0000b400019c7983 */ /* 0x000ee20000300800 */
[----:B------:R-:W-:-:S03]  /*78cf0*/  LOP3.LUT P2, RZ, R18, 0x800, RZ, 0xc0, !PT ;  /* 0x0000080012ff7812 */ /* 0x000fc6000784c0ff */
[----:B------:R-:W3:Y:S01]  /*78d00*/  LDL.LU R149, [R1+0xf18] ;  /* 0x000f180001957983 */ /* 0x000ee20000300800 */
[C---:B------:R-:W-:Y:S02]  /*78d10*/  LOP3.LUT P1, RZ, R18.reuse, 0x1000, RZ, 0xc0, !PT ;  /* 0x0000100012ff7812 */ /* 0x040fe4000782c0ff */
[----:B------:R-:W-:Y:S02]  /*78d20*/  LOP3.LUT P0, RZ, R18, 0x200000, RZ, 0xc0, !PT ;  /* 0x0020000012ff7812 */ /* 0x000fe4000780c0ff */
[----:B------:R-:W-:-:S11]  /*78d30*/  LOP3.LUT R13, R13, 0xffefffff, RZ, 0xc0, !PT ;  /* 0xffefffff0d0d7812 */ /* 0x000fd600078ec0ff */
[----:B------:R-:W-:Y:S02]  /*78d40*/  @P0 LOP3.LUT R13, R13, 0x100000, RZ, 0xfc, !PT ;  /* 0x001000000d0d0812 */ /* 0x000fe400078efcff */
[----:B------:R-:W-:Y:S02]  /*78d50*/  LOP3.LUT P0, RZ, R18, 0x100000, RZ, 0xc0, !PT ;  /* 0x0010000012ff7812 */ /* 0x000fe4000780c0ff */
[----:B------:R-:W-:Y:S01]  /*78d60*/  LOP3.LUT R13, R13, 0xffdfffff, RZ, 0xc0, !PT ;  /* 0xffdfffff0d0d7812 */ /* 0x000fe200078ec0ff */
[----:B------:R1:W-:Y:S04]  /*78d70*/  @P4 STG.E desc[UR60][R16.64], R150 ;  /* 0x0000009610004986 */ /* 0x0003e8000c10193c */
[----:B-1----:R-:W3:Y:S06]  /*78d80*/  LDL.LU R150, [R1+0xca8] ;  /* 0x000ca80001967983 */ /* 0x002eec0000300800 */
[----:B------:R-:W-:-:S02]  /*78d90*/  @P0 LOP3.LUT R13, R13, 0x200000, RZ, 0xfc, !PT ;  /* 0x002000000d0d0812 */ /* 0x000fc400078efcff */
[----:B------:R-:W-:Y:S02]  /*78da0*/  LOP3.LUT P0, RZ, R18, 0x80000, RZ, 0xc0, !PT ;  /* 0x0008000012ff7812 */ /* 0x000fe4000780c0ff */
[----:B------:R-:W-:-:S11]  /*78db0*/  LOP3.LUT R13, R13, 0xffbfffff, RZ, 0xc0, !PT ;  /* 0xffbfffff0d0d7812 */ /* 0x000fd600078ec0ff */
[----:B------:R-:W-:Y:S02]  /*78dc0*/  @P0 LOP3.LUT R13, R13, 0x400000, RZ, 0xfc, !PT ;  /* 0x004000000d0d0812 */ /* 0x000fe400078efcff */
[----:B------:R-:W-:Y:S02]  /*78dd0*/  LOP3.LUT P0, RZ, R18, 0x40000, RZ, 0xc0, !PT ;  /* 0x0004000012ff7812 */ /* 0x000fe4000780c0ff */
[----:B------:R-:W-:Y:S01]  /*78de0*/  LOP3.LUT R13, R13, 0xff7fffff, RZ, 0xc0, !PT ;  /* 0xff7fffff0d0d7812 */ /* 0x000fe200078ec0ff */
[----:B----4-:R-:W-:-:S05]  /*78df0*/  IMAD.WIDE R16, R144, 0x4, R2 ;  /* 0x0000000490107825 */ /* 0x010fca00078e0202 */
[----:B------:R1:W-:Y:S02]  /*78e00*/  @P3 STG.E desc[UR60][R16.64], R148 ;  /* 0x0000009410003986 */ /* 0x0003e4000c10193c */
[C---:B-1----:R-:W-:Y:S02]  /*78e10*/  IMAD.WIDE R16, R144.reuse, 0x4, R4 ;  /* 0x0000000490107825 */ /* 0x042fe400078e0204 */
[----:B------:R-:W4:Y:S04]  /*78e20*/  LDL.LU R148, [R1+0xab8] ;  /* 0x000ab80001947983 */ /* 0x000f280000300800 */
[----:B--2---:R1:W-:Y:S02]  /*78e30*/  @P2 STG.E desc[UR60][R16.64], R145 ;  /* 0x0000009110002986 */ /* 0x0043e4000c10193c */
[----:B-1----:R-:W-:-:S02]  /*78e40*/  IMAD.WIDE R16, R144, 0x4, R6 ;  /* 0x0000000490107825 */ /* 0x002fc400078e0206 */
[----:B------:R-:W2:Y:S04]  /*78e50*/  LDL.LU R145, [R1+0x8a8] ;  /* 0x0008a80001917983 */ /* 0x000ea80000300800 */
[----:B---3--:R1:W-:Y:S02]  /*78e60*/  @P1 STG.E desc[UR60][R16.64], R146 ;  /* 0x0000009210001986 */ /* 0x0083e4000c10193c */
[----:B-1----:R-:W-:Y:S02]  /*78e70*/  IMAD.WIDE R16, R144, 0x4, R8 ;  /* 0x0000000490107825 */ /* 0x002fe400078e0208 */
[----:B------:R-:W3:Y:S04]  /*78e80*/  LDL.LU R146, [R1+0x6b8] ;  /* 0x0006b80001927983 */ /* 0x000ee80000300800 */
[----:B------:R-:W3:Y:S04]  /*78e90*/  LDL.LU R144, [R1+0x4b8] ;  /* 0x0004b80001907983 */ /* 0x000ee80000300800 */
[----:B------:R-:W3:Y:S01]  /*78ea0*/  LDL.LU R151, [R1+0x1168] ;  /* 0x0011680001977983 */ /* 0x000ee20000300800 */
        /* <DEDUP_REMOVED lines=53> */
[----:B--2---:R3:W-:Y:S02]  /*79200*/  @P3 STG.E desc[UR60][R16.64], R145 ;  /* 0x0000009110003986 */ /* 0x0047e4000c10193c */
[----:B---3--:R-:W-:-:S05]  /*79210*/  IMAD.WIDE R16, R151, 0x4, R2 ;  /* 0x0000000497107825 */ /* 0x008fca00078e0202 */
[----:B------:R1:W-:Y:S02]  /*79220*/  @P2 STG.E desc[UR60][R16.64], R146 ;  /* 0x0000009210002986 */ /* 0x0003e4000c10193c */
[----:B-1----:R-:W-:-:S05]  /*79230*/  IMAD.WIDE R16, R151, 0x4, R4 ;  /* 0x0000000497107825 */ /* 0x002fca00078e0204 */
[----:B------:R1:W-:Y:S04]  /*79240*/  @P1 STG.E desc[UR60][R16.64], R144 ;  /* 0x0000009010001986 */ /* 0x0003e8000c10193c */
        /* <DEDUP_REMOVED lines=24> */
[----:B------:R-:W2:Y:S04]  /*793d0*/  LDL.LU R27, [R1+0x4bc] ;  /* 0x0004bc00011b7983 */ /* 0x000ea80000300800 */
[----:B------:R-:W2:Y:S01]  /*793e0*/  LDL.LU R136, [R1+0x2bc] ;  /* 0x0002bc0001887983 */ /* 0x000ea20000300800 */
[----:B------:R-:W-:-:S03]  /*793f0*/  LOP3.LUT R13, R13, 0xfffeffff, RZ, 0xc0, !PT ;  /* 0xfffeffff0d0d7812 */ /* 0x000fc600078ec0ff */
[----:B------:R-:W2:Y:S01]  /*79400*/  LDL.LU R159, [R1+0xbc] ;  /* 0x0000bc00019f7983 */ /* 0x000ea20000300800 */
[----:B------:R-:W-:Y:S02]  /*79410*/  @P0 LOP3.LUT R13, R13, 0x10000, RZ, 0xfc, !PT ;  /* 0x000100000d0d0812 */ /* 0x000fe400078efcff */
[----:B------:R-:W-:Y:S01]  /*79420*/  LOP3.LUT P0, RZ, R19, 0x8, RZ, 0xc0, !PT ;  /* 0x0000000813ff7812 */ /* 0x000fe2000780c0ff */
[----:B------:R-:W2:Y:S01]  /*79430*/  LDL.LU R156, [R1+0x1174] ;  /* 0x00117400019c7983 */ /* 0x000ea20000300800 */
[----:B------:R-:W-:Y:S02]  /*79440*/  LOP3.LUT R13, R13, 0xfffdffff, RZ, 0xc0, !PT ;  /* 0xfffdffff0d0d7812 */ /* 0x000fe400078ec0ff */
[C---:B------:R-:W-:Y:S01]  /*79450*/  LOP3.LUT P3, RZ, R18.reuse, 0x20000000, RZ, 0xc0, !PT ;  /* 0x2000000012ff7812 */ /* 0x040fe2000786c0ff */
[----:B------:R-:W2:Y:S01]  /*79460*/  LDL.LU R137, [R1+0xf20] ;  /* 0x000f200001897983 */ /* 0x000ea20000300800 */
[C---:B------:R-:W-:Y:S01]  /*79470*/  LOP3.LUT P2, RZ, R18.reuse, 0x40000000, RZ, 0xc0, !PT ;  /* 0x4000000012ff7812 */ /* 0x040fe2000784c0ff */
[----:B------:R-:W-:Y:S01]  /*79480*/  IMAD.WIDE R16, R151, 0x4, R8 ;  /* 0x0000000497107825 */ /* 0x000fe200078e0208 */
[----:B------:R-:W-:Y:S01]  /*79490*/  LOP3.LUT P1, RZ, R18, 0x80000000, RZ, 0xc0, !PT ;  /* 0x8000000012ff7812 */ /* 0x000fe2000782c0ff */
[----:B------:R-:W2:Y:S04]  /*794a0*/  LDL.LU R138, [R1+0xcb0] ;  /* 0x000cb000018a7983 */ /* 0x000ea80000300800 */
[----:B------:R-:W-:-:S02]  /*794b0*/  @P0 LOP3.LUT R13, R13, 0x20000, RZ, 0xfc, !PT ;  /* 0x000200000d0d0812 */ /* 0x000fc400078efcff */
[----:B------:R-:W-:Y:S02]  /*794c0*/  LOP3.LUT P0, RZ, R19, 0x4, RZ, 0xc0, !PT ;  /* 0x0000000413ff7812 */ /* 0x000fe4000780c0ff */
[----:B------:R-:W-:Y:S01]  /*794d0*/  LOP3.LUT R13, R13, 0xfffbffff, RZ, 0xc0, !PT ;  /* 0xfffbffff0d0d7812 */ /* 0x000fe200078ec0ff */
[----:B---3--:R4:W-:Y:S10]  /*794e0*/  @P3 STG.E desc[UR60][R16.64], R149 ;  /* 0x0000009510003986 */ /* 0x0089f4000c10193c */
[----:B------:R-:W-:-:S02]  /*794f0*/  @P0 LOP3.LUT R13, R13, 0x40000, RZ, 0xfc, !PT ;  /* 0x000400000d0d0812 */ /* 0x000fc400078efcff */
[----:B------:R-:W-:Y:S01]  /*79500*/  LOP3.LUT P0, RZ, R19, 0x2, RZ, 0xc0, !PT ;  /* 0x0000000213ff7812 */ /* 0x000fe2000780c0ff */
[----:B----4-:R-:W-:Y:S01]  /*79510*/  IMAD.WIDE R16, R145, 0x4, R2 ;  /* 0x0000000491107825 */ /* 0x010fe200078e0202 */
[----:B------:R-:W-:-:S04]  /*79520*/  LOP3.LUT R13, R13, 0xfff7ffff, RZ, 0xc0, !PT ;  /* 0xfff7ffff0d0d7812 */ /* 0x000fc800078ec0ff */
[----:B------:R1:W-:Y:S07]  /*79530*/  @P2 STG.E desc[UR60][R16.64], R150 ;  /* 0x0000009610002986 */ /* 0x0003ee000c10193c */
[----:B------:R-:W-:Y:S01]  /*79540*/  @P0 LOP3.LUT R13, R13, 0x80000, RZ, 0xfc, !PT ;  /* 0x000800000d0d0812 */ /* 0x000fe200078efcff */
[----:B-1----:R-:W-:Y:S01]  /*79550*/  IMAD.WIDE R16, R145, 0x4, R4 ;  /* 0x0000000491107825 */ /* 0x002fe200078e0204 */
[----:B------:R-:W-:-:S04]  /*79560*/  LOP3.LUT P0, RZ, R19, 0x1, RZ, 0xc0, !PT ;  /* 0x0000000113ff7812 */ /* 0x000fc8000780c0ff */
[----:B------:R1:W-:Y:S04]  /*79570*/  @P1 STG.E desc[UR60][R16.64], R147 ;  /* 0x0000009310001986 */ /* 0x0003e8000c10193c */
[----:B-1----:R-:W3:Y:S04]  /*79580*/  LDL.LU R147, [R1+0x1178] ;  /* 0x0011780001937983 */ /* 0x002ee80000300800 */
[----:B------:R-:W4:Y:S01]  /*79590*/  LDL.LU R139, [R1+0xac0] ;  /* 0x000ac000018b7983 */ /* 0x000f220000300800 */
[----:B------:R-:W-:-:S03]  /*795a0*/  IMAD.WIDE R16, R145, 0x4, R6 ;  /* 0x0000000491107825 */ /* 0x000fc600078e0206 */
[----:B------:R-:W3:Y:S04]  /*795b0*/  LDL.LU R151, [R1+0x8b0] ;  /* 0x0008b00001977983 */ /* 0x000ee80000300800 */
[----:B------:R1:W-:Y:S01]  /*795c0*/  @P0 STG.E desc[UR60][R16.64], R148 ;  /* 0x0000009410000986 */ /* 0x0003e2000c10193c */
[----:B------:R-:W-:-:S03]  /*795d0*/  LOP3.LUT P0, RZ, R13, 0x80000, RZ, 0xc0, !PT ;  /* 0x000800000dff7812 */ /* 0x000fc6000780c0ff */
[----:B------:R-:W3:Y:S04]  /*795e0*/  LDL.LU R149, [R1+0x6c0] ;  /* 0x0006c00001957983 */ /* 0x000ee80000300800 */
[----:B------:R-:W3:Y:S01]  /*795f0*/  LDL.LU R150, [R1+0x4c0] ;  /* 0x0004c00001967983 */ /* 0x000ee20000300800 */
[----:B-1----:R-:W-:-:S03]  /*79600*/  IMAD.WIDE R16, R145, 0x4, R8 ;  /* 0x0000000491107825 */ /* 0x002fc600078e0208 */
[----:B------:R-:W3:Y:S04]  /*79610*/  LDL.LU R148, [R1+0x2c0] ;  /* 0x0002c00001947983 */ /* 0x000ee80000300800 */
[----:B------:R1:W-:Y:S01]  /*79620*/  @P0 STG.E desc[UR60][R16.64], R146 ;  /* 0x0000009210000986 */ /* 0x0003e2000c10193c */
[----:B------:R-:W-:-:S03]  /*79630*/  LOP3.LUT P0, RZ, R13, 0x40000, RZ, 0xc0, !PT ;  /* 0x000400000dff7812 */ /* 0x000fc6000780c0ff */
[----:B------:R-:W3:Y:S01]  /*79640*/  LDL.LU R145, [R1+0xc0] ;  /* 0x0000c00001917983 */ /* 0x000ee20000300800 */
[----:B-1----:R-:W-:-:S09]  /*79650*/  IMAD.WIDE R16, R252, 0x4, R2 ;  /* 0x00000004fc107825 */ /* 0x002fd200078e0202 */
        /* <DEDUP_REMOVED lines=18> */
[----:B------:R-:W2:Y:S10]  /*79780*/  LDL.LU R137, [R1+0x1184] ;  /* 0x0011840001897983 */ /* 0x000eb40000300800 */
[----:B------:R1:W-:Y:S01]  /*79790*/  @P0 STG.E desc[UR60][R16.64], R138 ;  /* 0x0000008a10000986 */ /* 0x0003e2000c10193c */
[----:B------:R-:W-:-:S02]  /*797a0*/  LOP3.LUT P0, RZ, R13, 0x1000, RZ, 0xc0, !PT ;  /* 0x000010000dff7812 */ /* 0x000fc4000780c0ff */
[----:B------:R-:W-:Y:S01]  /*797b0*/  LOP3.LUT P5, RZ, R19, 0x400, RZ, 0xc0, !PT ;  /* 0x0000040013ff7812 */ /* 0x000fe200078ac0ff */
[----:B-1----:R-:W-:-:S10]  /*797c0*/  IMAD.WIDE R16, R156, 0x4, R6 ;  /* 0x000000049c107825 */ /* 0x002fd400078e0206 */
[----:B----4-:R1:W-:Y:S01]  /*797d0*/  @P0 STG.E desc[UR60][R16.64], R139 ;  /* 0x0000008b10000986 */ /* 0x0103e2000c10193c */
[----:B------:R-:W-:Y:S01]  /*797e0*/  LOP3.LUT P4, RZ, R19, 0x800, RZ, 0xc0, !PT ;  /* 0x0000080013ff7812 */ /* 0x000fe2000788c0ff */
[----:B-1----:R-:W-:-:S05]  /*797f0*/  IMAD.WIDE R16, R156, 0x4, R8 ;  /* 0x000000049c107825 */ /* 0x002fca00078e0208 */
[----:B---3--:R1:W-:Y:S01]  /*79800*/  @P6 STG.E desc[UR60][R16.64], R151 ;  /* 0x0000009710006986 */ /* 0x0083e2000c10193c */
[----:B------:R-:W-:Y:S01]  /*79810*/  LOP3.LUT P3, RZ, R19, 0x1000, RZ, 0xc0, !PT ;  /* 0x0000100013ff7812 */ /* 0x000fe2000786c0ff */
[----:B-1----:R-:W-:-:S05]  /*79820*/  IMAD.WIDE R16, R147, 0x4, R2 ;  /* 0x0000000493107825 */ /* 0x002fca00078e0202 */
[----:B------:R1:W-:Y:S01]  /*79830*/  @P5 STG.E desc[UR60][R16.64], R149 ;  /* 0x0000009510005986 */ /* 0x0003e2000c10193c */
[----:B------:R-:W-:Y:S01]  /*79840*/  LOP3.LUT P2, RZ, R19, 0x2000, RZ, 0xc0, !PT ;  /* 0x0000200013ff7812 */ /* 0x000fe2000784c0ff */
[----:B-1----:R-:W-:-:S05]  /*79850*/  IMAD.WIDE R16, R147, 0x4, R4 ;  /* 0x0000000493107825 */ /* 0x002fca00078e0204 */
[----:B------:R1:W-:Y:S02]  /*79860*/  @P4 STG.E desc[UR60][R16.64], R150 ;  /* 0x0000009610004986 */ /* 0x0003e4000c10193c */
[----:B-1----:R-:W-:-:S05]  /*79870*/  IMAD.WIDE R16, R147, 0x4, R6 ;  /* 0x0000000493107825 */ /* 0x002fca00078e0206 */
[----:B------:R1:W-:Y:S01]  /*79880*/  @P3 STG.E desc[UR60][R16.64], R148 ;  /* 0x0000009410003986 */ /* 0x0003e2000c10193c */
[----:B------:R-:W-:Y:S01]  /*79890*/  LOP3.LUT P1, RZ, R19, 0x4000, RZ, 0xc0, !PT ;  /* 0x0000400013ff7812 */ /* 0x000fe2000782c0ff */
[----:B-1----:R-:W-:Y:S02]  /*798a0*/  IMAD.WIDE R16, R147, 0x4, R8 ;  /* 0x0000000493107825 */ /* 0x002fe400078e0208 */
[----:B------:R-:W3:Y:S04]  /*798b0*/  LDL.LU R147, [R1+0xcb4] ;  /* 0x000cb40001937983 */ /* 0x000ee80000300800 */
[----:B------:R1:W-:Y:S04]  /*798c0*/  @P2 STG.E desc[UR60][R16.64], R145 ;  /* 0x0000009110002986 */ /* 0x0003e8000c10193c */
[----:B-1----:R-:W4:Y:S04]  /*798d0*/  LDL.LU R145, [R1+0xac4] ;  /* 0x000ac40001917983 */ /* 0x002f280000300800 */
[----:B------:R-:W4:Y:S04]  /*798e0*/  LDL.LU R25, [R1+0x8b4] ;  /* 0x0008b40001197983 */ /* 0x000f280000300800 */
[----:B------:R-:W4:Y:S04]  /*798f0*/  LDL.LU R15, [R1+0x6c4] ;  /* 0x0006c400010f7983 */ /* 0x000f280000300800 */
[----:B------:R-:W4:Y:S01]  /*79900*/  LDL.LU R10, [R1+0x4c4] ;  /* 0x0004c400010a7983 */ /* 0x000f220000300800 */
[----:B--2---:R-:W-:-:S05]  /*79910*/  IMAD.WIDE R16, R146, 0x4, R2 ;  /* 0x0000000492107825 */ /* 0x004fca00078e0202 */
[----:B------:R1:W-:Y:S04]  /*79920*/  @P1 STG.E desc[UR60][R16.64], R144 ;  /* 0x0000009010001986 */ /* 0x0003e8000c10193c */
[----:B-1----:R-:W2:Y:S04]  /*79930*/  LDL.LU R144, [R1+0x1180] ;  /* 0x0011800001907983 */ /* 0x002ea80000300800 */
[----:B------:R-:W2:Y:S01]  /*79940*/  LDL.LU R26, [R1+0x2c4] ;  /* 0x0002c400011a7983 */ /* 0x000ea20000300800 */
[----:B------:R-:W-:-:S03]  /*79950*/  LOP3.LUT P0, RZ, R19, 0x8000000, RZ, 0xc0, !PT ;  /* 0x0800000013ff7812 */ /* 0x000fc6000780c0ff */
[----:B------:R-:W2:Y:S01]  /*79960*/  LDL.LU R27, [R1+0xc4] ;  /* 0x0000c400011b7983 */ /* 0x000ea20000300800 */
[----:B------:R-:W-:-:S03]  /*79970*/  LOP3.LUT R13, R13, 0xffffffef, RZ, 0xc0, !PT ;  /* 0xffffffef0d0d7812 */ /* 0x000fc600078ec0ff */
[----:B------:R-:W2:Y:S04]  /*79980*/  LDL.LU R136, [R1+0xf28] ;  /* 0x000f280001887983 */ /* 0x000ea80000300800 */
[----:B------:R-:W2:Y:S02]  /*79990*/  LDL.LU R252, [R1+0xcb8] ;  /* 0x000cb80001fc7983 */ /* 0x000ea40000300800 */
[----:B------:R-:W-:Y:S02]  /*799a0*/  @P0 LOP3.LUT R13, R13, 0x10, RZ, 0xfc, !PT ;  /* 0x000000100d0d0812 */ /* 0x000fe400078efcff */
        /* <DEDUP_REMOVED lines=9> */
[----:B------:R-:W2:Y:S04]  /*79a40*/  LDL.LU R151, [R1+0x2c8] ;  /* 0x0002c80001977983 */ /* 0x000ea80000300800 */
[----:B------:R-:W2:Y:S01]  /*79a50*/  LDL.LU R149, [R1+0x1188] ;  /* 0x0011880001957983 */ /* 0x000ea20000300800 */
[C---:B------:R-:W-:Y:S02]  /*79a60*/  LOP3.LUT P4, RZ, R19.reuse, 0x8000, RZ, 0xc0, !PT ;  /* 0x0000800013ff7812 */ /* 0x040fe4000788c0ff */
[----:B------:R-:W-:Y:S01]  /*79a70*/  LOP3.LUT P3, RZ, R19, 0x10000, RZ, 0xc0, !PT ;  /* 0x0001000013ff7812 */ /* 0x000fe2000786c0ff */
[----:B------:R-:W-:Y:S01]  /*79a80*/  IMAD.WIDE R16, R146, 0x4, R4 ;  /* 0x0000000492107825 */ /* 0x000fe200078e0204 */
[----:B------:R-:W2:Y:S01]  /*79a90*/  LDL.LU R150, [R1+0xc8] ;  /* 0x0000c80001967983 */ /* 0x000ea20000300800 */
[----:B------:R-:W-:-:S02]  /*79aa0*/  @P0 LOP3.LUT R13, R13, 0x40, RZ, 0xfc, !PT ;  /* 0x000000400d0d0812 */ /* 0x000fc400078efcff */
        /* <DEDUP_REMOVED lines=19> */
[----:B---3--:R1:W-:Y:S02]  /*79be0*/  @P4 STG.E desc[UR60][R16.64], R147 ;  /* 0x0000009310004986 */ /* 0x0083e4000c10193c */
[C---:B-1----:R-:W-:Y:S02]  /*79bf0*/  IMAD.WIDE R16, R146.reuse, 0x4, R6 ;  /* 0x0000000492107825 */ /* 0x042fe400078e0206 */
[----:B------:R-:W3:Y:S04]  /*79c00*/  LDL.LU R147, [R1+0xcbc] ;  /* 0x000cbc0001937983 */ /* 0x000ee80000300800 */
[----:B----4-:R1:W-:Y:S02]  /*79c10*/  @P3 STG.E desc[UR60][R16.64], R145 ;  /* 0x0000009110003986 */ /* 0x0103e4000c10193c */
[----:B-1----:R-:W-:-:S02]  /*79c20*/  IMAD.WIDE R16, R146, 0x4, R8 ;  /* 0x0000000492107825 */ /* 0x002fc400078e0208 */
[----:B------:R-:W4:Y:S04]  /*79c30*/  LDL.LU R145, [R1+0xacc] ;  /* 0x000acc0001917983 */ /* 0x000f280000300800 */
[----:B------:R-:W3:Y:S04]  /*79c40*/  LDL.LU R146, [R1+0x118c] ;  /* 0x00118c0001927983 */ /* 0x000ee80000300800 */
[----:B------:R2:W-:Y:S02]  /*79c50*/  @P2 STG.E desc[UR60][R16.64], R25 ;  /* 0x0000001910002986 */ /* 0x0005e4000c10193c */
[----:B--2---:R-:W-:-:S05]  /*79c60*/  IMAD.WIDE R16, R144, 0x4, R2 ;  /* 0x0000000490107825 */ /* 0x004fca00078e0202 */
        /* <DEDUP_REMOVED lines=37> */
[----:B---3--:R-:W-:-:S05]  /*79ec0*/  IMAD.WIDE R16, R146, 0x4, R2 ;  /* 0x0000000492107825 */ /* 0x008fca00078e0202 */
[----:B------:R1:W-:Y:S02]  /*79ed0*/  @P4 STG.E desc[UR60][R16.64], R148 ;  /* 0x0000009410004986 */ /* 0x0003e4000c10193c */
[C---:B-1----:R-:W-:Y:S02]  /*79ee0*/  IMAD.WIDE R16, R146.reuse, 0x4, R4 ;  /* 0x0000000492107825 */ /* 0x042fe400078e0204 */
[----:B------:R-:W3:Y:S04]  /*79ef0*/  LDL.LU R148, [R1+0x6cc] ;  /* 0x0006cc0001947983 */ /* 0x000ee80000300800 */
[----:B------:R1:W-:Y:S02]  /*79f00*/  @P3 STG.E desc[UR60][R16.64], R147 ;  /* 0x0000009310003986 */ /* 0x0003e4000c10193c */
[----:B-1----:R-:W-:-:S02]  /*79f10*/  IMAD.WIDE R16, R146, 0x4, R6 ;  /* 0x0000000492107825 */ /* 0x002fc400078e0206 */
[----:B------:R-:W3:Y:S04]  /*79f20*/  LDL.LU R147, [R1+0x4cc] ;  /* 0x0004cc0001937983 */ /* 0x000ee80000300800 */
[----:B----4-:R1:W-:Y:S01]  /*79f30*/  @P2 STG.E desc[UR60][R16.64], R145 ;  /* 0x0000009110002986 */ /* 0x0103e2000c10193c */
[----:B------:R-:W-:Y:S01]  /*79f40*/  LOP3.LUT P1, RZ, R20, 0x2, RZ, 0xc0, !PT ;  /* 0x0000000214ff7812 */ /* 0x000fe2000782c0ff */
[----:B-1----:R-:W-:Y:S02]  /*79f50*/  IMAD.WIDE R16, R146, 0x4, R8 ;  /* 0x0000000492107825 */ /* 0x002fe400078e0208 */
[----:B------:R-:W4:Y:S04]  /*79f60*/  LDL.LU R145, [R1+0x2cc] ;  /* 0x0002cc0001917983 */ /* 0x000f280000300800 */
[----:B------:R-:W3:Y:S06]  /*79f70*/  LDL.LU R146, [R1+0x1190] ;  /* 0x0011900001927983 */ /* 0x000eec0000300800 */
[----:B--2---:R1:W-:Y:S04]  /*79f80*/  @P1 STG.E desc[UR60][R16.64], R144 ;  /* 0x0000009010001986 */ /* 0x0043e8000c10193c */
        /* <DEDUP_REMOVED lines=10> */
[----:B------:R-:W-:-:S03]  /*7a030*/  LOP3.LUT P4, RZ, R20, 0x4, RZ, 0xc0, !PT ;  /* 0x0000000414ff7812 */ /* 0x000fc6000788c0ff */
[----:B------:R-:W2:Y:S01]  /*7a040*/  LDL.LU R139, [R1+0xd0] ;  /* 0x0000d000018b7983 */ /* 0x000ea20000300800 */
[----:B------:R-:W-:-:S03]  /*7a050*/  LOP3.LUT P3, RZ, R20, 0x8, RZ, 0xc0, !PT ;  /* 0x0000000814ff7812 */ /* 0x000fc6000786c0ff */
[----:B------:R-:W2:Y:S04]  /*7a060*/  LDL.LU R156, [R1+0xf34] ;  /* 0x000f3400019c7983 */ /* 0x000ea80000300800 */
[----:B------:R-:W2:Y:S04]  /*7a070*/  LDL.LU R151, [R1+0xcc4] ;  /* 0x000cc40001977983 */ /* 0x000ea80000300800 */
[----:B------:R-:W2:Y:S01]  /*7a080*/  LDL.LU R149, [R1+0xad4] ;  /* 0x000ad40001957983 */ /* 0x000ea20000300800 */
[----:B------:R-:W-:-:S03]  /*7a090*/  LOP3.LUT P2, RZ, R20, 0x10, RZ, 0xc0, !PT ;  /* 0x0000001014ff7812 */ /* 0x000fc6000784c0ff */
[----:B------:R-:W2:Y:S01]  /*7a0a0*/  LDL.LU R150, [R1+0x119c] ;  /* 0x00119c0001967983 */ /* 0x000ea20000300800 */
        /* <DEDUP_REMOVED lines=9> */
[----:B---3--:R-:W-:-:S05]  /*7a140*/  IMAD.WIDE R16, R146, 0x4, R2 ;  /* 0x0000000492107825 */ /* 0x008fca00078e0202 */
[----:B------:R1:W-:Y:S02]  /*7a150*/  @P4 STG.E desc[UR60][R16.64], R148 ;  /* 0x0000009410004986 */ /* 0x0003e4000c10193c */
[----:B-1----:R-:W-:-:S05]  /*7a160*/  IMAD.WIDE R16, R146, 0x4, R4 ;  /* 0x0000000492107825 */ /* 0x002fca00078e0204 */
[----:B------:R1:W-:Y:S02]  /*7a170*/  @P3 STG.E desc[UR60][R16.64], R147 ;  /* 0x0000009310003986 */ /* 0x0003e4000c10193c */
[C---:B-1----:R-:W-:Y:S02]  /*7a180*/  IMAD.WIDE R16, R146.reuse, 0x4, R6 ;  /* 0x0000000492107825 */ /* 0x042fe400078e0206 */
[----:B------:R-:W3:Y:S04]  /*7a190*/  LDL.LU R147, [R1+0x8c4] ;  /* 0x0008c40001937983 */ /* 0x000ee80000300800 */
[----:B----4-:R1:W-:Y:S02]  /*7a1a0*/  @P2 STG.E desc[UR60][R16.64], R145 ;  /* 0x0000009110002986 */ /* 0x0103e4000c10193c */
[----:B-1----:R-:W-:-:S02]  /*7a1b0*/  IMAD.WIDE R16, R146, 0x4, R8 ;  /* 0x0000000492107825 */ /* 0x002fc400078e0208 */
[----:B------:R-:W4:Y:S04]  /*7a1c0*/  LDL.LU R145, [R1+0x6d4] ;  /* 0x0006d40001917983 */ /* 0x000f280000300800 */
[----:B------:R-:W4:Y:S04]  /*7a1d0*/  LDL.LU R146, [R1+0x4d4] ;  /* 0x0004d40001927983 */ /* 0x000f280000300800 */
[----:B--2---:R1:W-:Y:S04]  /*7a1e0*/  @P1 STG.E desc[UR60][R16.64], R144 ;  /* 0x0000009010001986 */ /* 0x0043e8000c10193c */
[----:B-1----:R-:W2:Y:S04]  /*7a1f0*/  LDL.LU R144, [R1+0x2d4] ;  /* 0x0002d40001907983 */ /* 0x002ea80000300800 */
[----:B------:R-:W4:Y:S01]  /*7a200*/  LDL.LU R148, [R1+0x11a0] ;  /* 0x0011a00001947983 */ /* 0x000f220000300800 */
        /* <DEDUP_REMOVED lines=54> */
[----:B------:R-:W2:Y:S04]  /*7a570*/  LDL.LU R150, [R1+0xd4] ;  /* 0x0000d40001967983 */ /* 0x000ea80000300800 */
[----:B---3--:R1:W-:Y:S04]  /*7a580*/  @P4 STG.E desc[UR60][R12.64], R147 ;  /* 0x000000930c004986 */ /* 0x0083e8000c10193c */
[----:B-1----:R-:W3:Y:S01]  /*7a590*/  LDL.LU R147, [R1+0xf38] ;  /* 0x000f380001937983 */ /* 0x002ee20000300800 */
[----:B----4-:R-:W-:-:S05]  /*7a5a0*/  IMAD.WIDE R12, R148, 0x4, R2 ;  /* 0x00000004940c7825 */ /* 0x010fca00078e0202 */
        /* <DEDUP_REMOVED lines=24> */
[C---:B------:R-:W-:Y:S02]  /*7a730*/  LOP3.LUT P3, RZ, R20.reuse, 0x400000, RZ, 0xc0, !PT ;  /* 0x0040000014ff7812 */ /* 0x040fe4000786c0ff */
[C---:B------:R-:W-:Y:S02]  /*7a740*/  LOP3.LUT P2, RZ, R20.reuse, 0x800000, RZ, 0xc0, !PT ;  /* 0x0080000014ff7812 */ /* 0x040fe4000784c0ff */
[----:B------:R-:W-:Y:S02]  /*7a750*/  LOP3.LUT P1, RZ, R20, 0x1000000, RZ, 0xc0, !PT ;  /* 0x0100000014ff7812 */ /* 0x000fe4000782c0ff */
        /* <DEDUP_REMOVED lines=14> */
[----:B------:R1:W-:Y:S04]  /*7a840*/  @P4 STG.E desc[UR60][R12.64], R150 ;  /* 0x000000960c004986 */ /* 0x0003e8000c10193c */
[----:B-1----:R-:W4:Y:S01]  /*7a850*/  LDL.LU R150, [R1+0x2dc] ;  /* 0x0002dc0001967983 */ /* 0x002f220000300800 */
[----:B--2---:R-:W-:-:S05]  /*7a860*/  IMAD.WIDE R12, R144, 0x4, R2 ;  /* 0x00000004900c7825 */ /* 0x004fca00078e0202 */
[----:B---3--:R1:W-:Y:S02]  /*7a870*/  @P3 STG.E desc[UR60][R12.64], R147 ;  /* 0x000000930c003986 */ /* 0x0083e4000c10193c */
[C---:B-1----:R-:W-:Y:S02]  /*7a880*/  IMAD.WIDE R12, R144.reuse, 0x4, R4 ;  /* 0x00000004900c7825 */ /* 0x042fe400078e0204 */
[----:B------:R-:W2:Y:S04]  /*7a890*/  LDL.LU R147, [R1+0xdc] ;  /* 0x0000dc0001937983 */ /* 0x000ea80000300800 */
[----:B----4-:R1:W-:Y:S02]  /*7a8a0*/  @P2 STG.E desc[UR60][R12.64], R145 ;  /* 0x000000910c002986 */ /* 0x0103e4000c10193c */
[----:B-1----:R-:W-:-:S05]  /*7a8b0*/  IMAD.WIDE R12, R144, 0x4, R6 ;  /* 0x00000004900c7825 */ /* 0x002fca00078e0206 */
[----:B------:R1:W-:Y:S02]  /*7a8c0*/  @P1 STG.E desc[UR60][R12.64], R146 ;  /* 0x000000920c001986 */ /* 0x0003e4000c10193c */
[----:B-1----:R-:W-:Y:S02]  /*7a8d0*/  IMAD.WIDE R12, R144, 0x4, R8 ;  /* 0x00000004900c7825 */ /* 0x002fe400078e0208 */
[----:B------:R-:W3:Y:S04]  /*7a8e0*/  LDL.LU R146, [R1+0xf50] ;  /* 0x000f500001927983 */ /* 0x000ee80000300800 */
[----:B------:R-:W4:Y:S04]  /*7a8f0*/  LDL.LU R144, [R1+0xf40] ;  /* 0x000f400001907983 */ /* 0x000f280000300800 */
        /* <DEDUP_REMOVED lines=39> */
[----:B------:R1:W-:Y:S02]  /*7ab70*/  @P0 STG.E desc[UR60][R12.64], R156 ;  /* 0x0000009c0c000986 */ /* 0x0003e4000c10193c */
[----:B-1----:R-:W-:-:S05]  /*7ab80*/  IMAD.WIDE R12, R148, 0x4, R2 ;  /* 0x00000004940c7825 */ /* 0x002fca00078e0202 */
[----:B------:R1:W-:Y:S02]  /*7ab90*/  @P6 STG.E desc[UR60][R12.64], R151 ;  /* 0x000000970c006986 */ /* 0x0003e4000c10193c */
[----:B-1----:R-:W-:-:S05]  /*7aba0*/  IMAD.WIDE R12, R148, 0x4, R4 ;  /* 0x00000004940c7825 */ /* 0x002fca00078e0204 */
[----:B------:R1:W-:Y:S04]  /*7abb0*/  @P5 STG.E desc[UR60][R12.64], R149 ;  /* 0x000000950c005986 */ /* 0x0003e8000c10193c */
[----:B-1----:R-:W4:Y:S01]  /*7abc0*/  LDL.LU R149, [R1+0xcd0] ;  /* 0x000cd00001957983 */ /* 0x002f220000300800 */
[C---:B------:R-:W-:Y:S02]  /*7abd0*/  LOP3.LUT P4, RZ, R21.reuse, 0x10, RZ, 0xc0, !PT ;  /* 0x0000001015ff7812 */ /* 0x040fe4000788c0ff */
[C---:B------:R-:W-:Y:S01]  /*7abe0*/  LOP3.LUT P3, RZ, R21.reuse, 0x20, RZ, 0xc0, !PT ;  /* 0x0000002015ff7812 */ /* 0x040fe2000786c0ff */
[----:B------:R-:W-:Y:S01]  /*7abf0*/  IMAD.WIDE R12, R148, 0x4, R6 ;  /* 0x00000004940c7825 */ /* 0x000fe200078e0206 */
[C---:B------:R-:W-:Y:S02]  /*7ac00*/  LOP3.LUT P2, RZ, R21.reuse, 0x40, RZ, 0xc0, !PT ;  /* 0x0000004015ff7812 */ /* 0x040fe4000784c0ff */
[----:B------:R-:W-:-:S07]  /*7ac10*/  LOP3.LUT P1, RZ, R21, 0x80, RZ, 0xc0, !PT ;  /* 0x0000008015ff7812 */ /* 0x000fce000782c0ff */
[----:B------:R1:W-:Y:S02]  /*7ac20*/  @P4 STG.E desc[UR60][R12.64], R150 ;  /* 0x000000960c004986 */ /* 0x0003e4000c10193c */
[----:B-1----:R-:W-:Y:S02]  /*7ac30*/  IMAD.WIDE R12, R148, 0x4, R8 ;  /* 0x00000004940c7825 */ /* 0x002fe400078e0208 */
[----:B------:R-:W4:Y:S04]  /*7ac40*/  LDL.LU R150, [R1+0xae0] ;  /* 0x000ae00001967983 */ /* 0x000f280000300800 */
[----:B--2---:R1:W-:Y:S04]  /*7ac50*/  @P3 STG.E desc[UR60][R12.64], R147 ;  /* 0x000000930c003986 */ /* 0x0043e8000c10193c */
[----:B------:R-:W2:Y:S04]  /*7ac60*/  LDL.LU R148, [R1+0x8d0] ;  /* 0x0008d00001947983 */ /* 0x000ea80000300800 */
[----:B-1----:R-:W2:Y:S01]  /*7ac70*/  LDL.LU R147, [R1+0x6e0] ;  /* 0x0006e00001937983 */ /* 0x002ea20000300800 */
[----:B---3--:R-:W-:-:S05]  /*7ac80*/  IMAD.WIDE R12, R145, 0x4, R2 ;  /* 0x00000004910c7825 */ /* 0x008fca00078e0202 */
[----:B------:R1:W-:Y:S02]  /*7ac90*/  @P2 STG.E desc[UR60][R12.64], R146 ;  /* 0x000000920c002986 */ /* 0x0003e4000c10193c */
[----:B-1----:R-:W-:Y:S02]  /*7aca0*/  IMAD.WIDE R12, R145, 0x4, R4 ;  /* 0x00000004910c7825 */ /* 0x002fe400078e0204 */
[----:B------:R-:W3:Y:S04]  /*7acb0*/  LDL.LU R146, [R1+0x4e0] ;  /* 0x0004e00001927983 */ /* 0x000ee80000300800 */
[----:B----4-:R1:W-:Y:S04]  /*7acc0*/  @P1 STG.E desc[UR60][R12.64], R144 ;  /* 0x000000900c001986 */ /* 0x0103e8000c10193c */
[----:B-1----:R-:W4:Y:S01]  /*7acd0*/  LDL.LU R144, [R1+0x11b8] ;  /* 0x0011b80001907983 */ /* 0x002f220000300800 */
        /* <DEDUP_REMOVED lines=31> */
[C---:B------:R-:W-:Y:S02]  /*7aed0*/  LOP3.LUT P3, RZ, R21.reuse, 0x200, RZ, 0xc0, !PT ;  /* 0x0000020015ff7812 */ /* 0x040fe4000786c0ff */
[----:B------:R-:W-:-:S07]  /*7aee0*/  LOP3.LUT P2, RZ, R21, 0x400, RZ, 0xc0, !PT ;  /* 0x0000040015ff7812 */ /* 0x000fce000784c0ff */
[----:B------:R-:W-:Y:S02]  /*7aef0*/  @P0 LOP3.LUT R14, R14, 0x40000, RZ, 0xfc, !PT ;  /* 0x000400000e0e0812 */ /* 0x000fe400078efcff */
[C---:B------:R-:W-:Y:S02]  /*7af00*/  LOP3.LUT P0, RZ, R21.reuse, 0x2000, RZ, 0xc0, !PT ;  /* 0x0000200015ff7812 */ /* 0x040fe4000780c0ff */
[----:B------:R-:W-:Y:S02]  /*7af10*/  LOP3.LUT P1, RZ, R21, 0x800, RZ, 0xc0, !PT ;  /* 0x0000080015ff7812 */ /* 0x000fe4000782c0ff */
[----:B------:R-:W-:-:S09]  /*7af20*/  LOP3.LUT R14, R14, 0xfff7ffff, RZ, 0xc0, !PT ;  /* 0xfff7ffff0e0e7812 */ /* 0x000fd200078ec0ff */
[----:B------:R-:W-:Y:S02]  /*7af30*/  @P0 LOP3.LUT R14, R14, 0x80000, RZ, 0xfc, !PT ;  /* 0x000800000e0e0812 */ /* 0x000fe400078efcff */
[----:B------:R-:W-:Y:S01]  /*7af40*/  LOP3.LUT P0, RZ, R21, 0x1000, RZ, 0xc0, !PT ;  /* 0x0000100015ff7812 */ /* 0x000fe2000780c0ff */
[----:B------:R1:W-:Y:S02]  /*7af50*/  @P4 STG.E desc[UR60][R12.64], R149 ;  /* 0x000000950c004986 */ /* 0x0003e4000c10193c */
[----:B-1----:R-:W-:Y:S02]  /*7af60*/  IMAD.WIDE R12, R145, 0x4, R8 ;  /* 0x00000004910c7825 */ /* 0x002fe400078e0208 */
[----:B------:R-:W3:Y:S04]  /*7af70*/  LDL.LU R145, [R1+0x11c8] ;  /* 0x0011c80001917983 */ /* 0x000ee80000300800 */
[----:B------:R-:W3:Y:S04]  /*7af80*/  LDL.LU R159, [R1+0xae4] ;  /* 0x000ae400019f7983 */ /* 0x000ee80000300800 */
[----:B------:R-:W3:Y:S04]  /*7af90*/  LDL.LU R149, [R1+0xf58] ;  /* 0x000f580001957983 */ /* 0x000ee80000300800 */
[----:B------:R4:W-:Y:S02]  /*7afa0*/  @P3 STG.E desc[UR60][R12.64], R150 ;  /* 0x000000960c003986 */ /* 0x0009e4000c10193c */
[----:B----4-:R-:W-:-:S05]  /*7afb0*/  IMAD.WIDE R12, R144, 0x4, R2 ;  /* 0x00000004900c7825 */ /* 0x010fca00078e0202 */
[----:B--2---:R1:W-:Y:S02]  /*7afc0*/  @P2 STG.E desc[UR60][R12.64], R148 ;  /* 0x000000940c002986 */ /* 0x0043e4000c10193c */
[C---:B-1----:R-:W-:Y:S02]  /*7afd0*/  IMAD.WIDE R12, R144.reuse, 0x4, R4 ;  /* 0x00000004900c7825 */ /* 0x042fe400078e0204 */
[----:B------:R-:W2:Y:S04]  /*7afe0*/  LDL.LU R148, [R1+0xf48] ;  /* 0x000f480001947983 */ /* 0x000ea80000300800 */
[----:B------:R1:W-:Y:S02]  /*7aff0*/  @P1 STG.E desc[UR60][R12.64], R147 ;  /* 0x000000930c001986 */ /* 0x0003e4000c10193c */
[----:B-1----:R-:W-:-:S02]  /*7b000*/  IMAD.WIDE R12, R144, 0x4, R6 ;  /* 0x00000004900c7825 */ /* 0x002fc400078e0206 */
[----:B------:R-:W4:Y:S04]  /*7b010*/  LDL.LU R147, [R1+0xcd8] ;  /* 0x000cd80001937983 */ /* 0x000f280000300800 */
[----:B---3--:R1:W-:Y:S02]  /*7b020*/  @P0 STG.E desc[UR60][R12.64], R146 ;  /* 0x000000920c000986 */ /* 0x0083e4000c10193c */
        /* <DEDUP_REMOVED lines=17> */
[C---:B------:R-:W-:Y:S02]  /*7b140*/  LOP3.LUT P6, RZ, R21.reuse, 0x200000, RZ, 0xc0, !PT ;  /* 0x0020000015ff7812 */ /* 0x040fe400078cc0ff */
[C---:B------:R-:W-:Y:S02]  /*7b150*/  LOP3.LUT P5, RZ, R21.reuse, 0x400000, RZ, 0xc0, !PT ;  /* 0x0040000015ff7812 */ /* 0x040fe400078ac0ff */
[C---:B------:R-:W-:Y:S02]  /*7b160*/  LOP3.LUT P4, RZ, R21.reuse, 0x800000, RZ, 0xc0, !PT ;  /* 0x0080000015ff7812 */ /* 0x040fe4000788c0ff */
[C---:B------:R-:W-:Y:S02]  /*7b170*/  LOP3.LUT P3, RZ, R21.reuse, 0x1000000, RZ, 0xc0, !PT ;  /* 0x0100000015ff7812 */ /* 0x040fe4000786c0ff */
[----:B------:R-:W-:-:S02]  /*7b180*/  LOP3.LUT P2, RZ, R21, 0x2000000, RZ, 0xc0, !PT ;  /* 0x0200000015ff7812 */ /* 0x000fc4000784c0ff */
[----:B------:R-:W-:Y:S01]  /*7b190*/  LOP3.LUT P1, RZ, R21, 0x4000000, RZ, 0xc0, !PT ;  /* 0x0400000015ff7812 */ /* 0x000fe2000782c0ff */
[----:B------:R1:W-:Y:S01]  /*7b1a0*/  @P0 STG.E desc[UR60][R12.64], R159 ;  /* 0x0000009f0c000986 */ /* 0x0003e2000c10193c */
[----:B------:R-:W-:Y:S01]  /*7b1b0*/  LOP3.LUT P0, RZ, R14, 0x4000, RZ, 0xc0, !PT ;  /* 0x000040000eff7812 */ /* 0x000fe2000780c0ff */
[----:B-1----:R-:W-:-:S12]  /*7b1c0*/  IMAD.WIDE R12, R156, 0x4, R2 ;  /* 0x000000049c0c7825 */ /* 0x002fd800078e0202 */
[----:B------:R1:W-:Y:S01]  /*7b1d0*/  @P0 STG.E desc[UR60][R12.64], R137 ;  /* 0x000000890c000986 */ /* 0x0003e2000c10193c */
[----:B------:R-:W-:Y:S01]  /*7b1e0*/  LOP3.LUT P0, RZ, R14, 0x2000, RZ, 0xc0, !PT ;  /* 0x000020000eff7812 */ /* 0x000fe2000780c0ff */
[----:B-1----:R-:W-:Y:S02]  /*7b1f0*/  IMAD.WIDE R12, R156, 0x4, R4 ;  /* 0x000000049c0c7825 */ /* 0x002fe400078e0204 */
[----:B------:R-:W3:Y:S10]  /*7b200*/  LDL.LU R137, [R1+0x11d4] ;  /* 0x0011d40001897983 */ /* 0x000ef40000300800 */
[----:B------:R1:W-:Y:S01]  /*7b210*/  @P0 STG.E desc[UR60][R12.64], R138 ;  /* 0x0000008a0c000986 */ /* 0x0003e2000c10193c */
[----:B------:R-:W-:Y:S01]  /*7b220*/  LOP3.LUT P0, RZ, R14, 0x1000, RZ, 0xc0, !PT ;  /* 0x000010000eff7812 */ /* 0x000fe2000780c0ff */
[----:B-1----:R-:W-:-:S12]  /*7b230*/  IMAD.WIDE R12, R156, 0x4, R6 ;  /* 0x000000049c0c7825 */ /* 0x002fd800078e0206 */
[----:B------:R1:W-:Y:S02]  /*7b240*/  @P0 STG.E desc[UR60][R12.64], R139 ;  /* 0x0000008b0c000986 */ /* 0x0003e4000c10193c */
[----:B-1----:R-:W-:-:S05]  /*7b250*/  IMAD.WIDE R12, R156, 0x4, R8 ;  /* 0x000000049c0c7825 */ /* 0x002fca00078e0208 */
[----:B------:R1:W-:Y:S02]  /*7b260*/  @P6 STG.E desc[UR60][R12.64], R151 ;  /* 0x000000970c006986 */ /* 0x0003e4000c10193c */
[----:B-1----:R-:W-:-:S05]  /*7b270*/  IMAD.WIDE R12, R145, 0x4, R2 ;  /* 0x00000004910c7825 */ /* 0x002fca00078e0202 */
[----:B------:R1:W-:Y:S02]  /*7b280*/  @P5 STG.E desc[UR60][R12.64], R149 ;  /* 0x000000950c005986 */ /* 0x0003e4000c10193c */
[----:B-1----:R-:W-:-:S05]  /*7b290*/  IMAD.WIDE R12, R145, 0x4, R4 ;  /* 0x00000004910c7825 */ /* 0x002fca00078e0204 */
[----:B--2---:R1:W-:Y:S02]  /*7b2a0*/  @P4 STG.E desc[UR60][R12.64], R148 ;  /* 0x000000940c004986 */ /* 0x0043e4000c10193c */
[----:B-1----:R-:W-:-:S05]  /*7b2b0*/  IMAD.WIDE R12, R145, 0x4, R6 ;  /* 0x00000004910c7825 */ /* 0x002fca00078e0206 */
[----:B----4-:R1:W-:Y:S02]  /*7b2c0*/  @P3 STG.E desc[UR60][R12.64], R147 ;  /* 0x000000930c003986 */ /* 0x0103e4000c10193c */
[----:B-1----:R-:W-:-:S05]  /*7b2d0*/  IMAD.WIDE R12, R145, 0x4, R8 ;  /* 0x00000004910c7825 */ /* 0x002fca00078e0208 */
[----:B---3--:R1:W-:Y:S02]  /*7b2e0*/  @P2 STG.E desc[UR60][R12.64], R146 ;  /* 0x000000920c002986 */ /* 0x0083e4000c10193c */
[----:B-1----:R-:W-:-:S05]  /*7b2f0*/  IMAD.WIDE R12, R150, 0x4, R2 ;  /* 0x00000004960c7825 */ /* 0x002fca00078e0202 */
[----:B------:R1:W-:Y:S04]  /*7b300*/  @P1 STG.E desc[UR60][R12.64], R144 ;  /* 0x000000900c001986 */ /* 0x0003e8000c10193c */
[----:B-1----:R-:W2:Y:S04]  /*7b310*/  LDL.LU R144, [R1+0x6e8] ;  /* 0x0006e80001907983 */ /* 0x002ea80000300800 */
[----:B------:R-:W3:Y:S04]  /*7b320*/  LDL.LU R149, [R1+0x4e8] ;  /* 0x0004e80001957983 */ /* 0x000ee80000300800 */
[----:B------:R-:W4:Y:S04]  /*7b330*/  LDL.LU R148, [R1+0x2e8] ;  /* 0x0002e80001947983 */ /* 0x000f280000300800 */
[----:B------:R-:W4:Y:S04]  /*7b340*/  LDL.LU R146, [R1+0xf5c] ;  /* 0x000f5c0001927983 */ /* 0x000f280000300800 */
[----:B------:R-:W4:Y:S04]  /*7b350*/  LDL.LU R147, [R1+0xf4c] ;  /* 0x000f4c0001937983 */ /* 0x000f280000300800 */
[----:B------:R-:W4:Y:S04]  /*7b360*/  LDL.LU R145, [R1+0xcdc] ;  /* 0x000cdc0001917983 */ /* 0x000f280000300800 */
[----:B------:R-:W4:Y:S01]  /*7b370*/  LDL.LU R27, [R1+0x11d0] ;  /* 0x0011d000011b7983 */ /* 0x000f220000300800 */
[----:B------:R-:W-:Y:S01]  /*7b380*/  LOP3.LUT P4, RZ, R21, 0x8000000, RZ, 0xc0, !PT ;  /* 0x0800000015ff7812 */ /* 0x000fe2000788c0ff */
[----:B------:R-:W-:Y:S01]  /*7b390*/  IMAD.WIDE R12, R150, 0x4, R4 ;  /* 0x00000004960c7825 */ /* 0x000fe200078e0204 */
        /* <DEDUP_REMOVED lines=13> */
[----:B------:R-:W-:Y:S01]  /*7b470*/  LOP3.LUT P0, RZ, R22, 0x8, RZ, 0xc0, !PT ;  /* 0x0000000816ff7812 */ /* 0x000fe2000780c0ff */
[----:B--2---:R1:W-:Y:S04]  /*7b480*/  @P4 STG.E desc[UR60][R12.64], R144 ;  /* 0x000000900c004986 */ /* 0x0043e8000c10193c */
[----:B-1----:R-:W2:Y:S04]  /*7b490*/  LDL.LU R144, [R1+0xaec] ;  /* 0x000aec0001907983 */ /* 0x002ea80000300800 */
[----:B------:R-:W2:Y:S01]  /*7b4a0*/  LDL.LU R136, [R1+0x8dc] ;  /* 0x0008dc0001887983 */ /* 0x000ea20000300800 */
[----:B------:R-:W-:-:S03]  /*7b4b0*/  LOP3.LUT R14, R14, 0xfffffeff, RZ, 0xc0, !PT ;  /* 0xfffffeff0e0e7812 */ /* 0x000fc600078ec0ff */
[----:B------:R-:W2:Y:S01]  /*7b4c0*/  LDL.LU R252, [R1+0x6ec] ;  /* 0x0006ec0001fc7983 */ /* 0x000ea20000300800 */
[----:B------:R-:W-:Y:S01]  /*7b4d0*/  @P0 LOP3.LUT R14, R14, 0x100, RZ, 0xfc, !PT ;  /* 0x000001000e0e0812 */ /* 0x000fe200078efcff */
[----:B------:R-:W-:Y:S01]  /*7b4e0*/  IMAD.WIDE R12, R150, 0x4, R6 ;  /* 0x00000004960c7825 */ /* 0x000fe200078e0206 */
[----:B------:R-:W-:-:S04]  /*7b4f0*/  LOP3.LUT P0, RZ, R22, 0x4, RZ, 0xc0, !PT ;  /* 0x0000000416ff7812 */ /* 0x000fc8000780c0ff */
[----:B---3--:R1:W-:Y:S01]  /*7b500*/  @P3 STG.E desc[UR60][R12.64], R149 ;  /* 0x000000950c003986 */ /* 0x0083e2000c10193c */
[----:B------:R-:W-:-:S03]  /*7b510*/  LOP3.LUT R14, R14, 0xfffffdff, RZ, 0xc0, !PT ;  /* 0xfffffdff0e0e7812 */ /* 0x000fc600078ec0ff */
[----:B-1----:R-:W3:Y:S04]  /*7b520*/  LDL.LU R149, [R1+0x11d8] ;  /* 0x0011d80001957983 */ /* 0x002ee80000300800 */
[----:B------:R-:W3:Y:S01]  /*7b530*/  LDL.LU R159, [R1+0x4ec] ;  /* 0x0004ec00019f7983 */ /* 0x000ee20000300800 */
[----:B------:R-:W-:Y:S02]  /*7b540*/  @P0 LOP3.LUT R14, R14, 0x200, RZ, 0xfc, !PT ;  /* 0x000002000e0e0812 */ /* 0x000fe400078efcff */
[----:B------:R-:W-:Y:S01]  /*7b550*/  LOP3.LUT P0, RZ, R22, 0x2, RZ, 0xc0, !PT ;  /* 0x0000000216ff7812 */ /* 0x000fe2000780c0ff */
[----:B------:R-:W3:Y:S01]  /*7b560*/  LDL.LU R138, [R1+0x2ec] ;  /* 0x0002ec00018a7983 */ /* 0x000ee20000300800 */
[----:B------:R-:W-:Y:S02]  /*7b570*/  LOP3.LUT R14, R14, 0xfffffbff, RZ, 0xc0, !PT ;  /* 0xfffffbff0e0e7812 */ /* 0x000fe400078ec0ff */
[C---:B------:R-:W-:Y:S01]  /*7b580*/  LOP3.LUT P2, RZ, R21.reuse, 0x20000000, RZ, 0xc0, !PT ;  /* 0x2000000015ff7812 */ /* 0x040fe2000784c0ff */
[----:B------:R-:W3:Y:S01]  /*7b590*/  LDL.LU R139, [R1+0xf60] ;  /* 0x000f6000018b7983 */ /* 0x000ee20000300800 */
[----:B------:R-:W-:Y:S01]  /*7b5a0*/  LOP3.LUT P1, RZ, R21, 0x40000000, RZ, 0xc0, !PT ;  /* 0x4000000015ff7812 */ /* 0x000fe2000782c0ff */
[----:B------:R-:W-:-:S02]  /*7b5b0*/  IMAD.WIDE R12, R150, 0x4, R8 ;  /* 0x00000004960c7825 */ /* 0x000fc400078e0208 */
[----:B------:R-:W3:Y:S04]  /*7b5c0*/  LDL.LU R156, [R1+0xce0] ;  /* 0x000ce000019c7983 */ /* 0x000ee80000300800 */
[----:B------:R-:W-:Y:S02]  /*7b5d0*/  @P0 LOP3.LUT R14, R14, 0x400, RZ, 0xfc, !PT ;  /* 0x000004000e0e0812 */ /* 0x000fe400078efcff */
[----:B------:R-:W-:Y:S02]  /*7b5e0*/  LOP3.LUT P0, RZ, R22, 0x1, RZ, 0xc0, !PT ;  /* 0x0000000116ff7812 */ /* 0x000fe4000780c0ff */
[----:B------:R-:W-:Y:S01]  /*7b5f0*/  LOP3.LUT R14, R14, 0xfffff7ff, RZ, 0xc0, !PT ;  /* 0xfffff7ff0e0e7812 */ /* 0x000fe200078ec0ff */
[----:B----4-:R1:W-:Y:S10]  /*7b600*/  @P2 STG.E desc[UR60][R12.64], R148 ;  /* 0x000000940c002986 */ /* 0x0103f4000c10193c */
[----:B------:R-:W-:-:S02]  /*7b610*/  @P0 LOP3.LUT R14, R14, 0x800, RZ, 0xfc, !PT ;  /* 0x000008000e0e0812 */ /* 0x000fc400078efcff */
[----:B------:R-:W-:Y:S01]  /*7b620*/  LOP3.LUT P0, RZ, R21, 0x80000000, RZ, 0xc0, !PT ;  /* 0x8000000015ff7812 */ /* 0x000fe2000780c0ff */
[----:B-1----:R-:W-:-:S05]  /*7b630*/  IMAD.WIDE R12, R27, 0x4, R2 ;  /* 0x000000041b0c7825 */ /* 0x002fca00078e0202 */
[----:B------:R1:W-:Y:S02]  /*7b640*/  @P1 STG.E desc[UR60][R12.64], R146 ;  /* 0x000000920c001986 */ /* 0x0003e4000c10193c */
[----:B-1----:R-:W-:Y:S02]  /*7b650*/  IMAD.WIDE R12, R27, 0x4, R4 ;  /* 0x000000041b0c7825 */ /* 0x002fe400078e0204 */
[----:B------:R-:W4:Y:S04]  /*7b660*/  LDL.LU R146, [R1+0x11dc] ;  /* 0x0011dc0001927983 */ /* 0x000f280000300800 */
[----:B------:R-:W4:Y:S04]  /*7b670*/  LDL.LU R151, [R1+0xaf0] ;  /* 0x000af00001977983 */ /* 0x000f280000300800 */
[----:B------:R1:W-:Y:S01]  /*7b680*/  @P0 STG.E desc[UR60][R12.64], R147 ;  /* 0x000000930c000986 */ /* 0x0003e2000c10193c */
[----:B------:R-:W-:-:S03]  /*7b690*/  LOP3.LUT P0, RZ, R14, 0x800, RZ, 0xc0, !PT ;  /* 0x000008000eff7812 */ /* 0x000fc6000780c0ff */
[----:B------:R-:W4:Y:S04]  /*7b6a0*/  LDL.LU R150, [R1+0x8e0] ;  /* 0x0008e00001967983 */ /* 0x000f280000300800 */
[----:B------:R-:W4:Y:S01]  /*7b6b0*/  LDL.LU R148, [R1+0x4f0] ;  /* 0x0004f00001947983 */ /* 0x000f220000300800 */
[----:B-1----:R-:W-:-:S03]  /*7b6c0*/  IMAD.WIDE R12, R27, 0x4, R6 ;  /* 0x000000041b0c7825 */ /* 0x002fc600078e0206 */
[----:B------:R-:W4:Y:S04]  /*7b6d0*/  LDL.LU R147, [R1+0x2f0] ;  /* 0x0002f00001937983 */ /* 0x000f280000300800 */
        /* <DEDUP_REMOVED lines=39> */
[C---:B-1----:R-:W-:Y:S02]  /*7b950*/  IMAD.WIDE R12, R146.reuse, 0x4, R6 ;  /* 0x00000004920c7825 */ /* 0x042fe400078e0206 */
[----:B------:R-:W4:Y:S04]  /*7b960*/  LDL.LU R147, [R1+0xf64] ;  /* 0x000f640001937983 */ /* 0x000f280000300800 */
[----:B------:R1:W-:Y:S02]  /*7b970*/  @P2 STG.E desc[UR60][R12.64], R145 ;  /* 0x000000910c002986 */ /* 0x0003e4000c10193c */
[----:B-1----:R-:W-:-:S02]  /*7b980*/  IMAD.WIDE R12, R146, 0x4, R8 ;  /* 0x00000004920c7825 */ /* 0x002fc400078e0208 */
[----:B------:R-:W3:Y:S04]  /*7b990*/  LDL.LU R145, [R1+0xce4] ;  /* 0x000ce40001917983 */ /* 0x000ee80000300800 */
[----:B------:R-:W3:Y:S04]  /*7b9a0*/  LDL.LU R146, [R1+0xaf4] ;  /* 0x000af40001927983 */ /* 0x000ee80000300800 */
[----:B--2---:R1:W-:Y:S04]  /*7b9b0*/  @P1 STG.E desc[UR60][R12.64], R144 ;  /* 0x000000900c001986 */ /* 0x0043e8000c10193c */
[----:B-1----:R-:W2:Y:S04]  /*7b9c0*/  LDL.LU R144, [R1+0x11e0] ;  /* 0x0011e00001907983 */ /* 0x002ea80000300800 */
        /* <DEDUP_REMOVED lines=11> */
[----:B------:R-:W-:-:S03]  /*7ba80*/  LOP3.LUT P4, RZ, R22, 0x4000, RZ, 0xc0, !PT ;  /* 0x0000400016ff7812 */ /* 0x000fc6000788c0ff */
[----:B------:R-:W3:Y:S04]  /*7ba90*/  LDL.LU R149, [R1+0x2f8] ;  /* 0x0002f80001957983 */ /* 0x000ee80000300800 */
[----:B------:R-:W3:Y:S04]  /*7baa0*/  LDL.LU R150, [R1+0xf8] ;  /* 0x0000f80001967983 */ /* 0x000ee80000300800 */
[----:B------:R-:W3:Y:S01]  /*7bab0*/  LDL.LU R148, [R1+0x11ec] ;  /* 0x0011ec0001947983 */ /* 0x000ee20000300800 */
        /* <DEDUP_REMOVED lines=20> */
[----:B----4-:R1:W-:Y:S04]  /*7bc00*/  @P4 STG.E desc[UR60][R12.64], R147 ;  /* 0x000000930c004986 */ /* 0x0103e8000c10193c */
[----:B-1----:R-:W2:Y:S01]  /*7bc10*/  LDL.LU R147, [R1+0xe8] ;  /* 0x0000e80001937983 */ /* 0x002ea20000300800 */
[----:B------:R-:W-:Y:S02]  /*7bc20*/  LOP3.LUT R14, R14, 0xfffffffb, RZ, 0xc0, !PT ;  /* 0xfffffffb0e0e7812 */ /* 0x000fe400078ec0ff */
[----:B------:R-:W-:Y:S02]  /*7bc30*/  LOP3.LUT P3, RZ, R22, 0x8000, RZ, 0xc0, !PT ;  /* 0x0000800016ff7812 */ /* 0x000fe4000786c0ff */
[----:B------:R-:W-:Y:S02]  /*7bc40*/  @P0 LOP3.LUT R14, R14, 0x4, RZ, 0xfc, !PT ;  /* 0x000000040e0e0812 */ /* 0x000fe400078efcff */
[----:B------:R-:W-:-:S02]  /*7bc50*/  LOP3.LUT P0, RZ, R22, 0x80000, RZ, 0xc0, !PT ;  /* 0x0008000016ff7812 */ /* 0x000fc4000780c0ff */
[----:B------:R-:W-:Y:S01]  /*7bc60*/  LOP3.LUT P2, RZ, R22, 0x10000, RZ, 0xc0, !PT ;  /* 0x0001000016ff7812 */ /* 0x000fe2000784c0ff */
[----:B------:R-:W-:Y:S01]  /*7bc70*/  IMAD.WIDE R12, R144, 0x4, R4 ;  /* 0x00000004900c7825 */ /* 0x000fe200078e0204 */
[----:B------:R-:W-:Y:S02]  /*7bc80*/  LOP3.LUT P1, RZ, R22, 0x20000, RZ, 0xc0, !PT ;  /* 0x0002000016ff7812 */ /* 0x000fe4000782c0ff */
[----:B------:R-:W-:-:S03]  /*7bc90*/  LOP3.LUT R14, R14, 0xfffffff7, RZ, 0xc0, !PT ;  /* 0xfffffff70e0e7812 */ /* 0x000fc600078ec0ff */
[----:B---3--:R1:W-:Y:S04]  /*7bca0*/  @P3 STG.E desc[UR60][R12.64], R145 ;  /* 0x000000910c003986 */ /* 0x0083e8000c10193c */
[----:B------:R-:W-:Y:S02]  /*7bcb0*/  @P0 LOP3.LUT R14, R14, 0x8, RZ, 0xfc, !PT ;  /* 0x000000080e0e0812 */ /* 0x000fe400078efcff */
[----:B------:R-:W-:Y:S01]  /*7bcc0*/  LOP3.LUT P0, RZ, R22, 0x40000, RZ, 0xc0, !PT ;  /* 0x0004000016ff7812 */ /* 0x000fe2000780c0ff */
[C---:B-1----:R-:W-:Y:S01]  /*7bcd0*/  IMAD.WIDE R12, R144.reuse, 0x4, R6 ;  /* 0x00000004900c7825 */ /* 0x042fe200078e0206 */
[----:B------:R-:W3:Y:S04]  /*7bce0*/  LDL.LU R145, [R1+0xf6c] ;  /* 0x000f6c0001917983 */ /* 0x000ee80000300800 */
[----:B------:R1:W-:Y:S02]  /*7bcf0*/  @P2 STG.E desc[UR60][R12.64], R146 ;  /* 0x000000920c002986 */ /* 0x0003e4000c10193c */
[----:B-1----:R-:W-:-:S02]  /*7bd00*/  IMAD.WIDE R12, R144, 0x4, R8 ;  /* 0x00000004900c7825 */ /* 0x002fc400078e0208 */
[----:B------:R-:W4:Y:S04]  /*7bd10*/  LDL.LU R146, [R1+0xcec] ;  /* 0x000cec0001927983 */ /* 0x000f280000300800 */
[----:B------:R1:W-:Y:S04]  /*7bd20*/  @P1 STG.E desc[UR60][R12.64], R25 ;  /* 0x000000190c001986 */ /* 0x0003e8000c10193c */
[----:B------:R-:W4:Y:S04]  /*7bd30*/  LDL.LU R144, [R1+0xafc] ;  /* 0x000afc0001907983 */ /* 0x000f280000300800 */
[----:B------:R-:W3:Y:S01]  /*7bd40*/  LDL.LU R151, [R1+0x11f0] ;  /* 0x0011f00001977983 */ /* 0x000ee20000300800 */
        /* <DEDUP_REMOVED lines=22> */
[----:B-1----:R-:W-:Y:S01]  /*7beb0*/  IMAD.WIDE R12, R138, 0x4, R8 ;  /* 0x000000048a0c7825 */ /* 0x002fe200078e0208 */
[----:B------:R-:W-:-:S09]  /*7bec0*/  LOP3.LUT P5, RZ, R22, 0x10000000, RZ, 0xc0, !PT ;  /* 0x1000000016ff7812 */ /* 0x000fd200078ac0ff */
[----:B------:R1:W-:Y:S01]  /*7bed0*/  @P0 STG.E desc[UR60][R12.64], R139 ;  /* 0x0000008b0c000986 */ /* 0x0003e2000c10193c */
[----:B------:R-:W-:Y:S01]  /*7bee0*/  LOP3.LUT P0, RZ, R23, 0x10000000, RZ, 0xc0, !PT ;  /* 0x1000000017ff7812 */ /* 0x000fe2000780c0ff */
[----:B------:R-:W-:Y:S01]  /*7bef0*/  IMAD.WIDE R14, R148, 0x4, R4 ;  /* 0x00000004940e7825 */ /* 0x000fe200078e0204 */
[----:B------:R-:W-:-:S03]  /*7bf00*/  LOP3.LUT P4, RZ, R22, 0x20000000, RZ, 0xc0, !PT ;  /* 0x2000000016ff7812 */ /* 0x000fc6000788c0ff */
[----:B------:R-:W-:-:S04]  /*7bf10*/  IMAD.WIDE R16, R148, 0x4, R6 ;  /* 0x0000000494107825 */ /* 0x000fc800078e0206 */
[----:B-1----:R-:W-:-:S05]  /*7bf20*/  IMAD.WIDE R12, R148, 0x4, R2 ;  /* 0x00000004940c7825 */ /* 0x002fca00078e0202 */
[----:B------:R1:W-:Y:S04]  /*7bf30*/  @P0 STG.E desc[UR60][R12.64], R156 ;  /* 0x0000009c0c000986 */ /* 0x0003e8000c10193c */
[----:B------:R-:W-:Y:S04]  /*7bf40*/  @P6 STG.E desc[UR60][R14.64], R149 ;  /* 0x000000950e006986 */ /* 0x000fe8000c10193c */
[----:B------:R1:W-:Y:S02]  /*7bf50*/  @P5 STG.E desc[UR60][R16.64], R150 ;  /* 0x0000009610005986 */ /* 0x0003e4000c10193c */
[----:B-1----:R-:W-:-:S02]  /*7bf60*/  IMAD.WIDE R12, R148, 0x4, R8 ;  /* 0x00000004940c7825 */ /* 0x002fc400078e0208 */
[----:B------:R-:W4:Y:S04]  /*7bf70*/  LDL.LU R150, [R1+0x8ec] ;  /* 0x0008ec0001967983 */ /* 0x000f280000300800 */
[----:B------:R-:W4:Y:S04]  /*7bf80*/  LDL.LU R148, [R1+0x4fc] ;  /* 0x0004fc0001947983 */ /* 0x000f280000300800 */
[----:B--2---:R1:W-:Y:S04]  /*7bf90*/  @P4 STG.E desc[UR60][R12.64], R147 ;  /* 0x000000930c004986 */ /* 0x0043e8000c10193c */
[----:B-1----:R-:W2:Y:S04]  /*7bfa0*/  LDL.LU R147, [R1+0x2fc] ;  /* 0x0002fc0001937983 */ /* 0x002ea80000300800 */
[----:B------:R-:W2:Y:S04]  /*7bfb0*/  LDL.LU R139, [R1+0xfc] ;  /* 0x0000fc00018b7983 */ /* 0x000ea80000300800 */
[----:B------:R-:W2:Y:S01]  /*7bfc0*/  LDL.LU R149, [R1+0x11f4] ;  /* 0x0011f40001957983 */ /* 0x000ea20000300800 */
[----:B------:R-:W-:-:S02]  /*7bfd0*/  LOP3.LUT P3, RZ, R22, 0x40000000, RZ, 0xc0, !PT ;  /* 0x4000000016ff7812 */ /* 0x000fc4000786c0ff */
[----:B------:R-:W-:Y:S02]  /*7bfe0*/  LOP3.LUT P2, RZ, R22, 0x80000000, RZ, 0xc0, !PT ;  /* 0x8000000016ff7812 */ /* 0x000fe4000784c0ff */
[C---:B------:R-:W-:Y:S02]  /*7bff0*/  LOP3.LUT P5, RZ, R23.reuse, 0x10, RZ, 0xc0, !PT ;  /* 0x0000001017ff7812 */ /* 0x040fe400078ac0ff */
[----:B------:R-:W-:Y:S01]  /*7c000*/  LOP3.LUT P1, RZ, R23, 0x1, RZ, 0xc0, !PT ;  /* 0x0000000117ff7812 */ /* 0x000fe2000782c0ff */
[----:B---3--:R-:W-:-:S06]  /*7c010*/  IMAD.WIDE R12, R151, 0x4, R2 ;  /* 0x00000004970c7825 */ /* 0x008fcc00078e0202 */
[----:B------:R1:W-:Y:S01]  /*7c020*/  @P3 STG.E desc[UR60][R12.64], R145 ;  /* 0x000000910c003986 */ /* 0x0003e2000c10193c */
[----:B------:R-:W-:Y:S01]  /*7c030*/  LOP3.LUT P3, RZ, R23, 0x4, RZ, 0xc0, !PT ;  /* 0x0000000417ff7812 */ /* 0x000fe2000786c0ff */
[----:B-1----:R-:W-:-:S05]  /*7c040*/  IMAD.WIDE R12, R151, 0x4, R4 ;  /* 0x00000004970c7825 */ /* 0x002fca00078e0204 */
[----:B----4-:R1:W-:Y:S01]  /*7c050*/  @P2 STG.E desc[UR60][R12.64], R146 ;  /* 0x000000920c002986 */ /* 0x0103e2000c10193c */
[C---:B------:R-:W-:Y:S02]  /*7c060*/  LOP3.LUT P2, RZ, R23.reuse, 0x2, RZ, 0xc0, !PT ;  /* 0x0000000217ff7812 */ /* 0x040fe4000784c0ff */
[----:B------:R-:W-:-:S04]  /*7c070*/  LOP3.LUT R23, R23, 0xf7ffffff, RZ, 0xc0, !PT ;  /* 0xf7ffffff17177812 */ /* 0x000fc800078ec0ff */
[----:B------:R-:W-:-:S04]  /*7c080*/  @P5 LOP3.LUT R23, R23, 0x8000000, RZ, 0xfc, !PT ;  /* 0x0800000017175812 */ /* 0x000fc800078efcff */
[C---:B------:R-:W-:Y:S01]  /*7c090*/  LOP3.LUT P6, RZ, R23.reuse, 0x400, RZ, 0xc0, !PT ;  /* 0x0000040017ff7812 */ /* 0x040fe200078cc0ff */
[----:B-1----:R-:W3:Y:S01]  /*7c0a0*/  LDL.LU R146, [R1+0xec] ;  /* 0x0000ec0001927983 */ /* 0x002ee20000300800 */
[C---:B------:R-:W-:Y:S02]  /*7c0b0*/  LOP3.LUT P5, RZ, R23.reuse, 0x8, RZ, 0xc0, !PT ;  /* 0x0000000817ff7812 */ /* 0x040fe400078ac0ff */
[----:B------:R-:W-:Y:S01]  /*7c0c0*/  LOP3.LUT R23, R23, 0xffbfffff, RZ, 0xc0, !PT ;  /* 0xffbfffff17177812 */ /* 0x000fe200078ec0ff */
[----:B------:R-:W-:Y:S01]  /*7c0d0*/  IMAD.WIDE R12, R151, 0x4, R6 ;  /* 0x00000004970c7825 */ /* 0x000fe200078e0206 */
[----:B------:R-:W4:Y:S07]  /*7c0e0*/  LDL.LU R145, [R1+0xf70] ;  /* 0x000f700001917983 */ /* 0x000f2e0000300800 */
[----:B------:R-:W-:-:S04]  /*7c0f0*/  @P6 LOP3.LUT R23, R23, 0x400000, RZ, 0xfc, !PT ;  /* 0x0040000017176812 */ /* 0x000fc800078efcff */
[C---:B------:R-:W-:Y:S02]  /*7c100*/  LOP3.LUT P6, RZ, R23.reuse, 0x200, RZ, 0xc0, !PT ;  /* 0x0000020017ff7812 */ /* 0x040fe400078cc0ff */
[----:B------:R-:W-:Y:S01]  /*7c110*/  LOP3.LUT R23, R23, 0xff7fffff, RZ, 0xc0, !PT ;  /* 0xff7fffff17177812 */ /* 0x000fe200078ec0ff */
[----:B------:R1:W-:Y:S10]  /*7c120*/  @P1 STG.E desc[UR60][R12.64], R144 ;  /* 0x000000900c001986 */ /* 0x0003f4000c10193c */
[----:B------:R-:W-:Y:S01]  /*7c130*/  @P6 LOP3.LUT R23, R23, 0x800000, RZ, 0xfc, !PT ;  /* 0x0080000017176812 */ /* 0x000fe200078efcff */
[----:B-1----:R-:W4:Y:S04]  /*7c140*/  LDL.LU R144, [R1+0xcf0] ;  /* 0x000cf00001907983 */ /* 0x002f280000300800 */
[----:B------:R-:W4:Y:S01]  /*7c150*/  LDL.LU R156, [R1+0x11f8] ;  /* 0x0011f800019c7983 */ /* 0x000f220000300800 */
[----:B------:R-:W-:-:S02]  /*7c160*/  LOP3.LUT P6, RZ, R23, 0x100, RZ, 0xc0, !PT ;  /* 0x0000010017ff7812 */ /* 0x000fc400078cc0ff */
[----:B------:R-:W-:-:S11]  /*7c170*/  LOP3.LUT R23, R23, 0xfeffffff, RZ, 0xc0, !PT ;  /* 0xfeffffff17177812 */ /* 0x000fd600078ec0ff */
[----:B------:R-:W-:-:S04]  /*7c180*/  @P6 LOP3.LUT R23, R23, 0x1000000, RZ, 0xfc, !PT ;  /* 0x0100000017176812 */ /* 0x000fc800078efcff */
[C---:B------:R-:W-:Y:S02]  /*7c190*/  LOP3.LUT P6, RZ, R23.reuse, 0x80, RZ, 0xc0, !PT ;  /* 0x0000008017ff7812 */ /* 0x040fe400078cc0ff */
[----:B------:R-:W-:Y:S01]  /*7c1a0*/  LOP3.LUT R23, R23, 0xfdffffff, RZ, 0xc0, !PT ;  /* 0xfdffffff17177812 */ /* 0x000fe200078ec0ff */
[----:B------:R-:W-:Y:S02]  /*7c1b0*/  IMAD.WIDE R12, R151, 0x4, R8 ;  /* 0x00000004970c7825 */ /* 0x000fe400078e0208 */
[----:B------:R-:W4:Y:S08]  /*7c1c0*/  LDL.LU R151, [R1+0xb00] ;  /* 0x000b000001977983 */ /* 0x000f300000300800 */
[----:B------:R-:W-:-:S04]  /*7c1d0*/  @P6 LOP3.LUT R23, R23, 0x2000000, RZ, 0xfc, !PT ;  /* 0x0200000017176812 */ /* 0x000fc800078efcff */
[C---:B------:R-:W-:Y:S02]  /*7c1e0*/  LOP3.LUT P6, RZ, R23.reuse, 0x40, RZ, 0xc0, !PT ;  /* 0x0000004017ff7812 */ /* 0x040fe400078cc0ff */
[----:B------:R-:W-:-:S11]  /*7c1f0*/  LOP3.LUT R23, R23, 0xfbffffff, RZ, 0xc0, !PT ;  /* 0xfbffffff17177812 */ /* 0x000fd600078ec0ff */
[----:B------:R-:W-:-:S04]  /*7c200*/  @P6 LOP3.LUT R23, R23, 0x4000000, RZ, 0xfc, !PT ;  /* 0x0400000017176812 */ /* 0x000fc800078efcff */
[C---:B------:R-:W-:Y:S02]  /*7c210*/  LOP3.LUT P1, RZ, R23.reuse, 0x2000, RZ, 0xc0, !PT ;  /* 0x0000200017ff7812 */ /* 0x040fe4000782c0ff */
[C---:B------:R-:W-:Y:S02]  /*7c220*/  LOP3.LUT P6, RZ, R23.reuse, 0x20, RZ, 0xc0, !PT ;  /* 0x0000002017ff7812 */ /* 0x040fe400078cc0ff */
[----:B------:R-:W-:-:S09]  /*7c230*/  LOP3.LUT R23, R23, 0xffefffff, RZ, 0xc0, !PT ;  /* 0xffefffff17177812 */ /* 0x000fd200078ec0ff */
[----:B------:R-:W-:-:S04]  /*7c240*/  @P1 LOP3.LUT R23, R23, 0x100000, RZ, 0xfc, !PT ;  /* 0x0010000017171812 */ /* 0x000fc800078efcff */
[C---:B------:R-:W-:Y:S01]  /*7c250*/  LOP3.LUT P1, RZ, R23.reuse, 0x1000, RZ, 0xc0, !PT ;  /* 0x0000100017ff7812 */ /* 0x040fe2000782c0ff */
[----:B------:R1:W-:Y:S04]  /*7c260*/  @P2 STG.E desc[UR60][R12.64], R150 ;  /* 0x000000960c002986 */ /* 0x0003e8000c10193c */
[----:B-1----:R-:W4:Y:S04]  /*7c270*/  LDL.LU R150, [R1+0x11fc] ;  /* 0x0011fc0001967983 */ /* 0x002f280000300800 */
[----:B------:R-:W4:Y:S01]  /*7c280*/  LDL.LU R138, [R1+0x8f0] ;  /* 0x0008f000018a7983 */ /* 0x000f220000300800 */
[----:B------:R-:W-:-:S04]  /*7c290*/  LOP3.LUT R23, R23, 0xffdfffff, RZ, 0xc0, !PT ;  /* 0xffdfffff17177812 */ /* 0x000fc800078ec0ff */
[----:B------:R-:W-:Y:S01]  /*7c2a0*/  @P1 LOP3.LUT R23, R23, 0x200000, RZ, 0xfc, !PT ;  /* 0x0020000017171812 */ /* 0x000fe200078efcff */
[----:B--2---:R-:W-:-:S05]  /*7c2b0*/  IMAD.WIDE R12, R149, 0x4, R2 ;  /* 0x00000004950c7825 */ /* 0x004fca00078e0202 */
[----:B------:R1:W-:Y:S04]  /*7c2c0*/  @P3 STG.E desc[UR60][R12.64], R148 ;  /* 0x000000940c003986 */ /* 0x0003e8000c10193c */
[----:B-1----:R-:W2:Y:S01]  /*7c2d0*/  LDL.LU R148, [R1+0x700] ;  /* 0x0007000001947983 */ /* 0x002ea20000300800 */
[----:B------:R-:W-:-:S05]  /*7c2e0*/  IMAD.WIDE R12, R149, 0x4, R4 ;  /* 0x00000004950c7825 */ /* 0x000fca00078e0204 */
[----:B------:R1:W-:Y:S04]  /*7c2f0*/  @P5 STG.E desc[UR60][R12.64], R147 ;  /* 0x000000930c005986 */ /* 0x0003e8000c10193c */
[----:B-1----:R-:W2:Y:S01]  /*7c300*/  LDL.LU R147, [R1+0x6f0] ;  /* 0x0006f00001937983 */ /* 0x002ea20000300800 */
[----:B------:R-:W-:Y:S01]  /*7c310*/  LOP3.LUT P5, RZ, R23, 0x8000000, RZ, 0xc0, !PT ;  /* 0x0800000017ff7812 */ /* 0x000fe200078ac0ff */
[----:B------:R-:W-:-:S12]  /*7c320*/  IMAD.WIDE R12, R149, 0x4, R6 ;  /* 0x00000004950c7825 */ /* 0x000fd800078e0206 */
[----:B------:R1:W-:Y:S02]  /*7c330*/  @P5 STG.E desc[UR60][R12.64], R139 ;  /* 0x0000008b0c005986 */ /* 0x0003e4000c10193c */
[----:B-1----:R-:W-:Y:S02]  /*7c340*/  IMAD.WIDE R12, R149, 0x4, R8 ;  /* 0x00000004950c7825 */ /* 0x002fe400078e0208 */
[----:B------:R-:W2:Y:S04]  /*7c350*/  LDL.LU R149, [R1+0x500] ;  /* 0x0005000001957983 */ /* 0x000ea80000300800 */
[----:B------:R-:W2:Y:S04]  /*7c360*/  LDL.LU R139, [R1+0x300] ;  /* 0x00030000018b7983 */ /* 0x000ea80000300800 */
[----:B---3--:R1:W-:Y:S01]  /*7c370*/  @P6 STG.E desc[UR60][R12.64], R146 ;  /* 0x000000920c006986 */ /* 0x0083e2000c10193c */
[----:B------:R-:W-:-:S03]  /*7c380*/  LOP3.LUT P6, RZ, R23, 0x4000000, RZ, 0xc0, !PT ;  /* 0x0400000017ff7812 */ /* 0x000fc600078cc0ff */
[----:B-1----:R-:W3:Y:S01]  /*7c390*/  LDL.LU R146, [R1+0x1200] ;  /* 0x0012000001927983 */ /* 0x002ee20000300800 */
[----:B----4-:R-:W-:-:S09]  /*7c3a0*/  IMAD.WIDE R12, R156, 0x4, R2 ;  /* 0x000000049c0c7825 */ /* 0x010fd200078e0202 */
[----:B------:R1:W-:Y:S01]  /*7c3b0*/  @P6 STG.E desc[UR60][R12.64], R145 ;  /* 0x000000910c006986 */ /* 0x0003e2000c10193c */
[----:B------:R-:W-:-:S03]  /*7c3c0*/  LOP3.LUT P6, RZ, R23, 0x2000000, RZ, 0xc0, !PT ;  /* 0x0200000017ff7812 */ /* 0x000fc600078cc0ff */
[----:B-1----:R-:W4:Y:S01]  /*7c3d0*/  LDL.LU R145, [R1+0xf74] ;  /* 0x000f740001917983 */ /* 0x002f220000300800 */
[----:B------:R-:W-:-:S09]  /*7c3e0*/  IMAD.WIDE R12, R156, 0x4, R4 ;  /* 0x000000049c0c7825 */ /* 0x000fd200078e0204 */
[----:B------:R1:W-:Y:S01]  /*7c3f0*/  @P6 STG.E desc[UR60][R12.64], R144 ;  /* 0x000000900c006986 */ /* 0x0003e2000c10193c */
[----:B------:R-:W-:-:S03]  /*7c400*/  LOP3.LUT P6, RZ, R23, 0x1000000, RZ, 0xc0, !PT ;  /* 0x0100000017ff7812 */ /* 0x000fc600078cc0ff */
[----:B-1----:R-:W4:Y:S01]  /*7c410*/  LDL.LU R144, [R1+0xcf4] ;  /* 0x000cf40001907983 */ /* 0x002f220000300800 */
[----:B------:R-:W-:-:S09]  /*7c420*/  IMAD.WIDE R12, R156, 0x4, R6 ;  /* 0x000000049c0c7825 */ /* 0x000fd200078e0206 */
[----:B------:R1:W-:Y:S01]  /*7c430*/  @P6 STG.E desc[UR60][R12.64], R151 ;  /* 0x000000970c006986 */ /* 0x0003e2000c10193c */
[----:B------:R-:W-:-:S03]  /*7c440*/  LOP3.LUT P6, RZ, R23, 0x800000, RZ, 0xc0, !PT ;  /* 0x0080000017ff7812 */ /* 0x000fc600078cc0ff */
[----:B-1----:R-:W4:Y:S01]  /*7c450*/  LDL.LU R151, [R1+0xb04] ;  /* 0x000b040001977983 */ /* 0x002f220000300800 */
[----:B------:R-:W-:-:S03]  /*7c460*/  IMAD.WIDE R12, R156, 0x4, R8 ;  /* 0x000000049c0c7825 */ /* 0x000fc600078e0208 */
[----:B------:R-:W4:Y:S01]  /*7c470*/  LDL.LU R156, [R1+0x1204] ;  /* 0x00120400019c7983 */ /* 0x000f220000300800 */
[----:B------:R-:W-:-:S05]  /*7c480*/  LOP3.LUT P1, RZ, R23, 0x800, RZ, 0xc0, !PT ;  /* 0x0000080017ff7812 */ /* 0x000fca000782c0ff */
[----:B------:R1:W-:Y:S01]  /*7c490*/  @P6 STG.E desc[UR60][R12.64], R138 ;  /* 0x0000008a0c006986 */ /* 0x0003e2000c10193c */
[----:B------:R-:W-:-:S03]  /*7c4a0*/  LOP3.LUT P6, RZ, R23, 0x400000, RZ, 0xc0, !PT ;  /* 0x0040000017ff7812 */ /* 0x000fc600078cc0ff */
[----:B-1----:R-:W4:Y:S01]  /*7c4b0*/  LDL.LU R138, [R1+0x8f4] ;  /* 0x0008f400018a7983 */ /* 0x002f220000300800 */
[----:B------:R-:W-:-:S09]  /*7c4c0*/  IMAD.WIDE R12, R150, 0x4, R2 ;  /* 0x00000004960c7825 */ /* 0x000fd200078e0202 */
[----:B--2---:R1:W-:Y:S04]  /*7c4d0*/  @P6 STG.E desc[UR60][R12.64], R148 ;  /* 0x000000940c006986 */ /* 0x0043e8000c10193c */
[----:B-1----:R-:W2:Y:S01]  /*7c4e0*/  LDL.LU R148, [R1+0x704] ;  /* 0x0007040001947983 */ /* 0x002ea20000300800 */
[----:B------:R-:W-:-:S05]  /*7c4f0*/  IMAD.WIDE R12, R150, 0x4, R4 ;  /* 0x00000004960c7825 */ /* 0x000fca00078e0204 */
[----:B------:R1:W-:Y:S04]  /*7c500*/  @P1 STG.E desc[UR60][R12.64], R147 ;  /* 0x000000930c001986 */ /* 0x0003e8000c10193c */
[----:B-1----:R-:W2:Y:S01]  /*7c510*/  LDL.LU R147, [R1+0x6f4] ;  /* 0x0006f40001937983 */ /* 0x002ea20000300800 */
[----:B------:R-:W-:Y:S01]  /*7c520*/  LOP3.LUT P1, RZ, R23, 0x200000, RZ, 0xc0, !PT ;  /* 0x0020000017ff7812 */ /* 0x000fe2000782c0ff */
[----:B------:R-:W-:-:S12]  /*7c530*/  IMAD.WIDE R12, R150, 0x4, R6 ;  /* 0x00000004960c7825 */ /* 0x000fd800078e0206 */
[----:B------:R1:W-:Y:S04]  /*7c540*/  @P1 STG.E desc[UR60][R12.64], R149 ;  /* 0x000000950c001986 */ /* 0x0003e8000c10193c */
[----:B-1----:R-:W2:Y:S01]  /*7c550*/  LDL.LU R149, [R1+0x504] ;  /* 0x0005040001957983 */ /* 0x002ea20000300800 */
[----:B------:R-:W-:Y:S02]  /*7c560*/  LOP3.LUT P1, RZ, R23, 0x100000, RZ, 0xc0, !PT ;  /* 0x0010000017ff7812 */ /* 0x000fe4000782c0ff */
[C---:B------:R-:W-:Y:S01]  /*7c570*/  LOP3.LUT P2, RZ, R11.reuse, 0x4000, RZ, 0xc0, !PT ;  /* 0x000040000bff7812 */ /* 0x040fe2000784c0ff */
[----:B------:R-:W-:Y:S01]  /*7c580*/  IMAD.WIDE R12, R150, 0x4, R8 ;  /* 0x00000004960c7825 */ /* 0x000fe200078e0208 */
[----:B------:R-:W-:Y:S01]  /*7c590*/  LOP3.LUT P0, RZ, R11, 0x8000, RZ, 0xc0, !PT ;  /* 0x000080000bff7812 */ /* 0x000fe2000780c0ff */
[----:B------:R-:W2:Y:S08]  /*7c5a0*/  LDL.LU R150, [R1+0x1208] ;  /* 0x0012080001967983 */ /* 0x000eb00000300800 */
[----:B------:R3:W-:Y:S02]  /*7c5b0*/  @P1 STG.E desc[UR60][R12.64], R139 ;  /* 0x0000008b0c001986 */ /* 0x0007e4000c10193c */
[----:B---3--:R-:W-:-:S05]  /*7c5c0*/  IMAD.WIDE R12, R146, 0x4, R2 ;  /* 0x00000004920c7825 */ /* 0x008fca00078e0202 */
[----:B----4-:R1:W-:Y:S04]  /*7c5d0*/  @P2 STG.E desc[UR60][R12.64], R145 ;  /* 0x000000910c002986 */ /* 0x0103e8000c10193c */
[----:B-1----:R-:W3:Y:S01]  /*7c5e0*/  LDL.LU R145, [R1+0x304] ;  /* 0x0003040001917983 */ /* 0x002ee20000300800 */
[----:B------:R-:W-:-:S05]  /*7c5f0*/  IMAD.WIDE R12, R146, 0x4, R4 ;  /* 0x00000004920c7825 */ /* 0x000fca00078e0204 */
[----:B------:R1:W-:Y:S01]  /*7c600*/  @P0 STG.E desc[UR60][R12.64], R144 ;  /* 0x000000900c000986 */ /* 0x0003e2000c10193c */
[----:B------:R-:W-:-:S03]  /*7c610*/  LOP3.LUT P4, RZ, R11, 0x10000, RZ, 0xc0, !PT ;  /* 0x000100000bff7812 */ /* 0x000fc6000788c0ff */
[----:B-1----:R-:W4:Y:S01]  /*7c620*/  LDL.LU R144, [R1+0xf78] ;  /* 0x000f780001907983 */ /* 0x002f220000300800 */
[----:B------:R-:W-:Y:S01]  /*7c630*/  LOP3.LUT P3, RZ, R0, 0x2, RZ, 0xc0, !PT ;  /* 0x0000000200ff7812 */ /* 0x000fe2000786c0ff */
[----:B------:R-:W-:Y:S02]  /*7c640*/  IMAD.WIDE R12, R146, 0x4, R6 ;  /* 0x00000004920c7825 */ /* 0x000fe400078e0206 */
[----:B------:R-:W4:Y:S01]  /*7c650*/  LDL.LU R139, [R1+0xcf8] ;  /* 0x000cf800018b7983 */ /* 0x000f220000300800 */
[----:B------:R-:W-:-:S05]  /*7c660*/  ISETP.LT.AND P0, PT, R158, UR4, !P3 ;  /* 0x000000049e007c0c */ /* 0x000fca000df01270 */
[----:B------:R1:W-:Y:S01]  /*7c670*/  @P4 STG.E desc[UR60][R12.64], R151 ;  /* 0x000000970c004986 */ /* 0x0003e2000c10193c */
[----:B------:R-:W-:Y:S01]  /*7c680*/  LOP3.LUT P5, RZ, R0, 0x4, RZ, 0xc0, !PT ;  /* 0x0000000400ff7812 */ /* 0x000fe200078ac0ff */
[----:B-1----:R-:W-:Y:S02]  /*7c690*/  IMAD.WIDE R12, R146, 0x4, R8 ;  /* 0x00000004920c7825 */ /* 0x002fe400078e0208 */
[----:B------:R-:W4:Y:S04]  /*7c6a0*/  LDL.LU R151, [R1+0xb08] ;  /* 0x000b080001977983 */ /* 0x000f280000300800 */
[----:B------:R-:W4:Y:S04]  /*7c6b0*/  LDL.LU R146, [R1+0x120c] ;  /* 0x00120c0001927983 */ /* 0x000f280000300800 */
[----:B------:R1:W-:Y:S01]  /*7c6c0*/  @P0 STG.E desc[UR60][R12.64], R138 ;  /* 0x0000008a0c000986 */ /* 0x0003e2000c10193c */
[----:B------:R-:W-:Y:S01]  /*7c6d0*/  ISETP.LT.AND P0, PT, R153, UR4, !P5 ;  /* 0x0000000499007c0c */ /* 0x000fe2000ef01270 */
[----:B-1----:R-:W-:-:S12]  /*7c6e0*/  IMAD.WIDE R12, R156, 0x4, R2 ;  /* 0x000000049c0c7825 */ /* 0x002fd800078e0202 */
[----:B--2---:R1:W-:Y:S01]  /*7c6f0*/  @P0 STG.E desc[UR60][R12.64], R148 ;  /* 0x000000940c000986 */ /* 0x0043e2000c10193c */
[----:B------:R-:W-:-:S03]  /*7c700*/  ISETP.LT.AND P0, PT, R155, UR4, !P5 ;  /* 0x000000049b007c0c */ /* 0x000fc6000ef01270 */
[----:B-1----:R-:W2:Y:S01]  /*7c710*/  LDL.LU R148, [R1+0x8f8] ;  /* 0x0008f80001947983 */ /* 0x002ea20000300800 */
[----:B------:R-:W-:-:S09]  /*7c720*/  IMAD.WIDE R12, R156, 0x4, R4 ;  /* 0x000000049c0c7825 */ /* 0x000fd200078e0204 */
[----:B------:R1:W-:Y:S04]  /*7c730*/  @P0 STG.E desc[UR60][R12.64], R147 ;  /* 0x000000930c000986 */ /* 0x0003e8000c10193c */
[----:B-1----:R-:W2:Y:S01]  /*7c740*/  LDL.LU R147, [R1+0x708] ;  /* 0x0007080001937983 */ /* 0x002ea20000300800 */
[----:B------:R-:W-:-:S03]  /*7c750*/  ISETP.LT.AND P0, PT, R157, UR4, !P5 ;  /* 0x000000049d007c0c */ /* 0x000fc6000ef01270 */
[----:B------:R-:W2:Y:S01]  /*7c760*/  LDL.LU R138, [R1+0x6f8] ;  /* 0x0006f800018a7983 */ /* 0x000ea20000300800 */
[----:B------:R-:W-:-:S09]  /*7c770*/  IMAD.WIDE R12, R156, 0x4, R6 ;  /* 0x000000049c0c7825 */ /* 0x000fd200078e0206 */
[----:B------:R1:W-:Y:S04]  /*7c780*/  @P0 STG.E desc[UR60][R12.64], R149 ;  /* 0x000000950c000986 */ /* 0x0003e8000c10193c */
[----:B-1----:R-:W2:Y:S01]  /*7c790*/  LDL.LU R149, [R1+0x508] ;  /* 0x0005080001957983 */ /* 0x002ea20000300800 */
[----:B------:R-:W-:Y:S01]  /*7c7a0*/  ISETP.LT.AND P0, PT, R158, UR4, !P5 ;  /* 0x000000049e007c0c */ /* 0x000fe2000ef01270 */
[----:B------:R-:W-:Y:S01]  /*7c7b0*/  IMAD.WIDE R12, R156, 0x4, R8 ;  /* 0x000000049c0c7825 */ /* 0x000fe200078e0208 */
[----:B------:R-:W-:Y:S01]  /*7c7c0*/  LOP3.LUT P6, RZ, R0, 0x8, RZ, 0xc0, !PT ;  /* 0x0000000800ff7812 */ /* 0x000fe200078cc0ff */
[----:B------:R-:W2:Y:S10]  /*7c7d0*/  LDL.LU R156, [R1+0x1210] ;  /* 0x00121000019c7983 */ /* 0x000eb40000300800 */
[----:B---3--:R1:W-:Y:S01]  /*7c7e0*/  @P0 STG.E desc[UR60][R12.64], R145 ;  /* 0x000000910c000986 */ /* 0x0083e2000c10193c */
[----:B------:R-:W-:-:S03]  /*7c7f0*/  ISETP.LT.AND P0, PT, R153, UR4, !P6 ;  /* 0x0000000499007c0c */ /* 0x000fc6000f701270 */
[----:B-1----:R-:W3:Y:S01]  /*7c800*/  LDL.LU R145, [R1+0x308] ;  /* 0x0003080001917983 */ /* 0x002ee20000300800 */
[----:B------:R-:W-:-:S09]  /*7c810*/  IMAD.WIDE R12, R150, 0x4, R2 ;  /* 0x00000004960c7825 */ /* 0x000fd200078e0202 */
[----:B----4-:R1:W-:Y:S01]  /*7c820*/  @P0 STG.E desc[UR60][R12.64], R144 ;  /* 0x000000900c000986 */ /* 0x0103e2000c10193c */
[----:B------:R-:W-:-:S03]  /*7c830*/  ISETP.LT.AND P0, PT, R155, UR4, !P6 ;  /* 0x000000049b007c0c */ /* 0x000fc6000f701270 */
[----:B-1----:R-:W4:Y:S01]  /*7c840*/  LDL.LU R144, [R1+0xf7c] ;  /* 0x000f7c0001907983 */ /* 0x002f220000300800 */
[----:B------:R-:W-:-:S09]  /*7c850*/  IMAD.WIDE R12, R150, 0x4, R4 ;  /* 0x00000004960c7825 */ /* 0x000fd200078e0204 */
[----:B------:R1:W-:Y:S01]  /*7c860*/  @P0 STG.E desc[UR60][R12.64], R139 ;  /* 0x0000008b0c000986 */ /* 0x0003e2000c10193c */
[----:B------:R-:W-:-:S03]  /*7c870*/  ISETP.LT.AND P0, PT, R157, UR4, !P6 ;  /* 0x000000049d007c0c */ /* 0x000fc6000f701270 */
[----:B-1----:R-:W4:Y:S01]  /*7c880*/  LDL.LU R139, [R1+0xcfc] ;  /* 0x000cfc00018b7983 */ /* 0x002f220000300800 */
[----:B------:R-:W-:-:S09]  /*7c890*/  IMAD.WIDE R12, R150, 0x4, R6 ;  /* 0x00000004960c7825 */ /* 0x000fd200078e0206 */
[----:B------:R1:W-:Y:S01]  /*7c8a0*/  @P0 STG.E desc[UR60][R12.64], R151 ;  /* 0x000000970c000986 */ /* 0x0003e2000c10193c */
[----:B------:R-:W-:-:S03]  /*7c8b0*/  ISETP.LT.AND P0, PT, R158, UR4, !P6 ;  /* 0x000000049e007c0c */ /* 0x000fc6000f701270 */
[----:B-1----:R-:W4:Y:S01]  /*7c8c0*/  LDL.LU R151, [R1+0xb0c] ;  /* 0x000b0c0001977983 */ /* 0x002f220000300800 */
[----:B------:R-:W-:Y:S01]  /*7c8d0*/  IMAD.WIDE R12, R150, 0x4, R8 ;  /* 0x00000004960c7825 */ /* 0x000fe200078e0208 */
[----:B------:R-:W-:Y:S02]  /*7c8e0*/  LOP3.LUT P4, RZ, R0, 0x10, RZ, 0xc0, !PT ;  /* 0x0000001000ff7812 */ /* 0x000fe4000788c0ff */
[----:B------:R-:W4:Y:S06]  /*7c8f0*/  LDL.LU R150, [R1+0x1214] ;  /* 0x0012140001967983 */ /* 0x000f2c0000300800 */
[----:B--2---:R1:W-:Y:S01]  /*7c900*/  @P0 STG.E desc[UR60][R12.64], R148 ;  /* 0x000000940c000986 */ /* 0x0043e2000c10193c */
[----:B------:R-:W-:-:S03]  /*7c910*/  ISETP.LT.AND P0, PT, R153, UR4, !P4 ;  /* 0x0000000499007c0c */ /* 0x000fc6000e701270 */
[----:B-1----:R-:W2:Y:S01]  /*7c920*/  LDL.LU R148, [R1+0x8fc] ;  /* 0x0008fc0001947983 */ /* 0x002ea20000300800 */
[----:B------:R-:W-:-:S09]  /*7c930*/  IMAD.WIDE R12, R146, 0x4, R2 ;  /* 0x00000004920c7825 */ /* 0x000fd200078e0202 */
[----:B------:R1:W-:Y:S01]  /*7c940*/  @P0 STG.E desc[UR60][R12.64], R147 ;  /* 0x000000930c000986 */ /* 0x0003e2000c10193c */
[----:B------:R-:W-:Y:S01]  /*7c950*/  ISETP.LT.AND P0, PT, R155, UR4, !P4 ;  /* 0x000000049b007c0c */ /* 0x000fe2000e701270 */
[C---:B-1----:R-:W-:Y:S02]  /*7c960*/  IMAD.WIDE R12, R146.reuse, 0x4, R4 ;  /* 0x00000004920c7825 */ /* 0x042fe400078e0204 */
[----:B------:R-:W2:Y:S10]  /*7c970*/  LDL.LU R147, [R1+0x70c] ;  /* 0x00070c0001937983 */ /* 0x000eb40000300800 */
[----:B------:R1:W-:Y:S01]  /*7c980*/  @P0 STG.E desc[UR60][R12.64], R138 ;  /* 0x0000008a0c000986 */ /* 0x0003e2000c10193c */
[----:B------:R-:W-:Y:S01]  /*7c990*/  ISETP.LT.AND P0, PT, R157, UR4, !P4 ;  /* 0x000000049d007c0c */ /* 0x000fe2000e701270 */
[----:B-1----:R-:W-:-:S12]  /*7c9a0*/  IMAD.WIDE R12, R146, 0x4, R6 ;  /* 0x00000004920c7825 */ /* 0x002fd800078e0206 */
[----:B------:R1:W-:Y:S04]  /*7c9b0*/  @P0 STG.E desc[UR60][R12.64], R149 ;  /* 0x000000950c000986 */ /* 0x0003e8000c10193c */
[----:B-1----:R-:W2:Y:S01]  /*7c9c0*/  LDL.LU R149, [R1+0x6fc] ;  /* 0x0006fc0001957983 */ /* 0x002ea20000300800 */
[----:B------:R-:W-:-:S03]  /*7c9d0*/  IMAD.WIDE R12, R146, 0x4, R8 ;  /* 0x00000004920c7825 */ /* 0x000fc600078e0208 */
[----:B------:R-:W2:Y:S01]  /*7c9e0*/  LDL.LU R146, [R1+0x50c] ;  /* 0x00050c0001927983 */ /* 0x000ea20000300800 */
[----:B------:R-:W-:Y:S02]  /*7c9f0*/  ISETP.LT.AND P0, PT, R158, UR4, !P4 ;  /* 0x000000049e007c0c */ /* 0x000fe4000e701270 */
[----:B------:R-:W-:-:S11]  /*7ca00*/  LOP3.LUT P3, RZ, R0, 0x20, RZ, 0xc0, !PT ;  /* 0x0000002000ff7812 */ /* 0x000fd6000786c0ff */
[----:B---3--:R1:W-:Y:S01]  /*7ca10*/  @P0 STG.E desc[UR60][R12.64], R145 ;  /* 0x000000910c000986 */ /* 0x0083e2000c10193c */
[----:B------:R-:W-:Y:S01]  /*7ca20*/  ISETP.LT.AND P0, PT, R153, UR4, !P3 ;  /* 0x0000000499007c0c */ /* 0x000fe2000df01270 */
[C---:B-1----:R-:W-:Y:S02]  /*7ca30*/  IMAD.WIDE R12, R156.reuse, 0x4, R2 ;  /* 0x000000049c0c7825 */ /* 0x042fe400078e0202 */
[----:B------:R-:W3:Y:S10]  /*7ca40*/  LDL.LU R145, [R1+0x30c] ;  /* 0x00030c0001917983 */ /* 0x000ef40000300800 */
[----:B----4-:R1:W-:Y:S01]  /*7ca50*/  @P0 STG.E desc[UR60][R12.64], R144 ;  /* 0x000000900c000986 */ /* 0x0103e2000c10193c */
[----:B------:R-:W-:Y:S01]  /*7ca60*/  ISETP.LT.AND P0, PT, R155, UR4, !P3 ;  /* 0x000000049b007c0c */ /* 0x000fe2000df01270 */
[----:B-1----:R-:W-:-:S02]  /*7ca70*/  IMAD.WIDE R12, R156, 0x4, R4 ;  /* 0x000000049c0c7825 */ /* 0x002fc400078e0204 */
[----:B------:R-:W4:Y:S10]  /*7ca80*/  LDL.LU R144, [R1+0x1218] ;  /* 0x0012180001907983 */ /* 0x000f340000300800 */
        /* <DEDUP_REMOVED lines=12> */
[C---:B------:R-:W-:Y:S02]  /*7cb50*/  IMAD.WIDE R12, R150.reuse, 0x4, R2 ;  /* 0x00000004960c7825 */ /* 0x040fe400078e0202 */
[----:B------:R-:W2:Y:S10]  /*7cb60*/  LDL.LU R156, [R1+0x900] ;  /* 0x00090000019c7983 */ /* 0x000eb40000300800 */
[----:B------:R1:W-:Y:S01]  /*7cb70*/  @P0 STG.E desc[UR60][R12.64], R147 ;  /* 0x000000930c000986 */ /* 0x0003e2000c10193c */
[----:B------:R-:W-:Y:S01]  /*7cb80*/  ISETP.LT.AND P0, PT, R155, UR4, !P5 ;  /* 0x000000049b007c0c */ /* 0x000fe2000ef01270 */
[----:B-1----:R-:W-:-:S02]  /*7cb90*/  IMAD.WIDE R12, R150, 0x4, R4 ;  /* 0x00000004960c7825 */ /* 0x002fc400078e0204 */
[----:B------:R-:W2:Y:S10]  /*7cba0*/  LDL.LU R147, [R1+0x121c] ;  /* 0x00121c0001937983 */ /* 0x000eb40000300800 */
[----:B------:R1:W-:Y:S01]  /*7cbb0*/  @P0 STG.E desc[UR60][R12.64], R149 ;  /* 0x000000950c000986 */ /* 0x0003e2000c10193c */
[----:B------:R-:W-:-:S03]  /*7cbc0*/  ISETP.LT.AND P0, PT, R157, UR4, !P5 ;  /* 0x000000049d007c0c */ /* 0x000fc6000ef01270 */
[----:B-1----:R-:W2:Y:S01]  /*7cbd0*/  LDL.LU R149, [R1+0x710] ;  /* 0x0007100001957983 */ /* 0x002ea20000300800 */
[----:B------:R-:W-:-:S09]  /*7cbe0*/  IMAD.WIDE R12, R150, 0x4, R6 ;  /* 0x00000004960c7825 */ /* 0x000fd200078e0206 */
[----:B------:R1:W-:Y:S04]  /*7cbf0*/  @P0 STG.E desc[UR60][R12.64], R146 ;  /* 0x000000920c000986 */ /* 0x0003e8000c10193c */
[----:B-1----:R-:W2:Y:S01]  /*7cc00*/  LDL.LU R146, [R1+0x510] ;  /* 0x0005100001927983 */ /* 0x002ea20000300800 */
[----:B------:R-:W-:-:S03]  /*7cc10*/  IMAD.WIDE R12, R150, 0x4, R8 ;  /* 0x00000004960c7825 */ /* 0x000fc600078e0208 */
[----:B------:R-:W2:Y:S01]  /*7cc20*/  LDL.LU R150, [R1+0x310] ;  /* 0x0003100001967983 */ /* 0x000ea20000300800 */
[----:B------:R-:W-:Y:S02]  /*7cc30*/  ISETP.LT.AND P0, PT, R158, UR4, !P5 ;  /* 0x000000049e007c0c */ /* 0x000fe4000ef01270 */
[----:B------:R-:W-:-:S11]  /*7cc40*/  LOP3.LUT P4, RZ, R0, 0x80, RZ, 0xc0, !PT ;  /* 0x0000008000ff7812 */ /* 0x000fd6000788c0ff */
[----:B---3--:R1:W-:Y:S01]  /*7cc50*/  @P0 STG.E desc[UR60][R12.64], R145 ;  /* 0x000000910c000986 */ /* 0x0083e2000c10193c */
[----:B------:R-:W-:-:S03]  /*7cc60*/  ISETP.LT.AND P0, PT, R153, UR4, !P4 ;  /* 0x0000000499007c0c */ /* 0x000fc6000e701270 */
[----:B-1----:R-:W3:Y:S04]  /*7cc70*/  LDL.LU R145, [R1+0x1220] ;  /* 0x0012200001917983 */ /* 0x002ee80000300800 */
[----:B------:R-:W3:Y:S01]  /*7cc80*/  LDL.LU R138, [R1+0x110] ;  /* 0x00011000018a7983 */ /* 0x000ee20000300800 */
[----:B----4-:R-:W-:-:S05]  /*7cc90*/  IMAD.WIDE R12, R144, 0x4, R2 ;  /* 0x00000004900c7825 */ /* 0x010fca00078e0202 */
[----:B------:R1:W-:Y:S01]  /*7cca0*/  @P0 STG.E desc[UR60][R12.64], R139 ;  /* 0x0000008b0c000986 */ /* 0x0003e2000c10193c */
[----:B------:R-:W-:Y:S01]  /*7ccb0*/  ISETP.LT.AND P0, PT, R155, UR4, !P4 ;  /* 0x000000049b007c0c */ /* 0x000fe2000e701270 */
[C---:B-1----:R-:W-:Y:S02]  /*7ccc0*/  IMAD.WIDE R12, R144.reuse, 0x4, R4 ;  /* 0x00000004900c7825 */ /* 0x042fe400078e0204 */
[----:B------:R-:W4:Y:S10]  /*7ccd0*/  LDL.LU R139, [R1+0xf84] ;  /* 0x000f8400018b7983 */ /* 0x000f340000300800 */
[----:B------:R1:W-:Y:S01]  /*7cce0*/  @P0 STG.E desc[UR60][R12.64], R151 ;  /* 0x000000970c000986 */ /* 0x0003e2000c10193c */
[----:B------:R-:W-:Y:S01]  /*7ccf0*/  ISETP.LT.AND P0, PT, R157, UR4, !P4 ;  /* 0x000000049d007c0c */ /* 0x000fe2000e701270 */
[----:B-1----:R-:W-:Y:S01]  /*7cd00*/  IMAD.WIDE R12, R144, 0x4, R6 ;  /* 0x00000004900c7825 */ /* 0x002fe200078e0206 */
[----:B------:R-:W-:-:S11]  /*7cd10*/  LOP3.LUT P3, RZ, R0, 0x100, RZ, 0xc0, !PT ;  /* 0x0000010000ff7812 */ /* 0x000fd6000786c0ff */
[----:B--2---:R1:W-:Y:S04]  /*7cd20*/  @P0 STG.E desc[UR60][R12.64], R148 ;  /* 0x000000940c000986 */ /* 0x0043e8000c10193c */
[----:B-1----:R-:W2:Y:S01]  /*7cd30*/  LDL.LU R148, [R1+0xd04] ;  /* 0x000d040001947983 */ /* 0x002ea20000300800 */
[----:B------:R-:W-:-:S03]  /*7cd40*/  ISETP.LT.AND P0, PT, R158, UR4, !P4 ;  /* 0x000000049e007c0c */ /* 0x000fc6000e701270 */
[----:B------:R-:W2:Y:S01]  /*7cd50*/  LDL.LU R151, [R1+0xb14] ;  /* 0x000b140001977983 */ /* 0x000ea20000300800 */
[----:B------:R-:W-:-:S03]  /*7cd60*/  IMAD.WIDE R12, R144, 0x4, R8 ;  /* 0x00000004900c7825 */ /* 0x000fc600078e0208 */
[----:B------:R-:W2:Y:S06]  /*7cd70*/  LDL.LU R144, [R1+0x1224] ;  /* 0x0012240001907983 */ /* 0x000eac0000300800 */
[----:B------:R1:W-:Y:S01]  /*7cd80*/  @P0 STG.E desc[UR60][R12.64], R156 ;  /* 0x0000009c0c000986 */ /* 0x0003e2000c10193c */
[----:B------:R-:W-:-:S03]  /*7cd90*/  ISETP.LT.AND P0, PT, R153, UR4, !P3 ;  /* 0x0000000499007c0c */ /* 0x000fc6000df01270 */
[----:B-1----:R-:W2:Y:S01]  /*7cda0*/  LDL.LU R156, [R1+0x904] ;  /* 0x00090400019c7983 */ /* 0x002ea20000300800 */
[----:B------:R-:W-:-:S09]  /*7cdb0*/  IMAD.WIDE R12, R147, 0x4, R2 ;  /* 0x00000004930c7825 */ /* 0x000fd200078e0202 */
        /* <DEDUP_REMOVED lines=21> */
[----:B------:R-:W-:Y:S01]  /*7cf10*/  IMAD.WIDE R12, R145, 0x4, R4 ;  /* 0x00000004910c7825 */ /* 0x000fe200078e0204 */
[----:B------:R-:W-:-:S08]  /*7cf20*/  LOP3.LUT P5, RZ, R0, 0x400, RZ, 0xc0, !PT ;  /* 0x0000040000ff7812 */ /* 0x000fd000078ac0ff */
[----:B--2---:R1:W-:Y:S01]  /*7cf30*/  @P0 STG.E desc[UR60][R12.64], R148 ;  /* 0x000000940c000986 */ /* 0x0043e2000c10193c */
[----:B------:R-:W-:-:S03]  /*7cf40*/  ISETP.LT.AND P0, PT, R157, UR4, !P6 ;  /* 0x000000049d007c0c */ /* 0x000fc6000f701270 */
[----:B-1----:R-:W2:Y:S01]  /*7cf50*/  LDL.LU R148, [R1+0xd08] ;  /* 0x000d080001947983 */ /* 0x002ea20000300800 */
[----:B------:R-:W-:-:S09]  /*7cf60*/  IMAD.WIDE R12, R145, 0x4, R6 ;  /* 0x00000004910c7825 */ /* 0x000fd200078e0206 */
[----:B------:R1:W-:Y:S01]  /*7cf70*/  @P0 STG.E desc[UR60][R12.64], R151 ;  /* 0x000000970c000986 */ /* 0x0003e2000c10193c */
[----:B------:R-:W-:-:S03]  /*7cf80*/  ISETP.LT.AND P0, PT, R158, UR4, !P6 ;  /* 0x000000049e007c0c */ /* 0x000fc6000f701270 */
[----:B-1----:R-:W2:Y:S01]  /*7cf90*/  LDL.LU R151, [R1+0xb18] ;  /* 0x000b180001977983 */ /* 0x002ea20000300800 */
[----:B------:R-:W-:-:S03]  /*7cfa0*/  IMAD.WIDE R12, R145, 0x4, R8 ;  /* 0x00000004910c7825 */ /* 0x000fc600078e0208 */
[----:B------:R-:W2:Y:S06]  /*7cfb0*/  LDL.LU R145, [R1+0x122c] ;  /* 0x00122c0001917983 */ /* 0x000eac0000300800 */
[----:B------:R1:W-:Y:S01]  /*7cfc0*/  @P0 STG.E desc[UR60][R12.64], R156 ;  /* 0x0000009c0c000986 */ /* 0x0003e2000c10193c */
[----:B------:R-:W-:Y:S01]  /*7cfd0*/  ISETP.LT.AND P0, PT, R153, UR4, !P5 ;  /* 0x0000000499007c0c */ /* 0x000fe2000ef01270 */
[C---:B-1----:R-:W-:Y:S02]  /*7cfe0*/  IMAD.WIDE R12, R144.reuse, 0x4, R2 ;  /* 0x00000004900c7825 */ /* 0x042fe400078e0202 */
[----:B------:R-:W2:Y:S10]  /*7cff0*/  LDL.LU R156, [R1+0x908] ;  /* 0x00090800019c7983 */ /* 0x000eb40000300800 */
[----:B------:R1:W-:Y:S01]  /*7d000*/  @P0 STG.E desc[UR60][R12.64], R149 ;  /* 0x000000950c000986 */ /* 0x0003e2000c10193c */
[----:B------:R-:W-:Y:S01]  /*7d010*/  ISETP.LT.AND P0, PT, R155, UR4, !P5 ;  /* 0x000000049b007c0c */ /* 0x000fe2000ef01270 */
[----:B-1----:R-:W-:-:S12]  /*7d020*/  IMAD.WIDE R12, R144, 0x4, R4 ;  /* 0x00000004900c7825 */ /* 0x002fd800078e0204 */
        /* <DEDUP_REMOVED lines=9> */
[----:B------:R-:W-:Y:S01]  /*7d0c0*/  LOP3.LUT P4, RZ, R0, 0x800, RZ, 0xc0, !PT ;  /* 0x0000080000ff7812 */ /* 0x000fe2000788c0ff */
[----:B------:R-:W2:Y:S10]  /*7d0d0*/  LDL.LU R149, [R1+0x1230] ;  /* 0x0012300001957983 */ /* 0x000eb40000300800 */
[----:B---3--:R1:W-:Y:S01]  /*7d0e0*/  @P0 STG.E desc[UR60][R12.64], R138 ;  /* 0x0000008a0c000986 */ /* 0x0083e2000c10193c */
[----:B------:R-:W-:Y:S01]  /*7d0f0*/  ISETP.LT.AND P0, PT, R153, UR4, !P4 ;  /* 0x0000000499007c0c */ /* 0x000fe2000e701270 */
[----:B-1----:R-:W-:-:S12]  /*7d100*/  IMAD.WIDE R12, R147, 0x4, R2 ;  /* 0x00000004930c7825 */ /* 0x002fd800078e0202 */
[----:B----4-:R1:W-:Y:S01]  /*7d110*/  @P0 STG.E desc[UR60][R12.64], R139 ;  /* 0x0000008b0c000986 */ /* 0x0103e2000c10193c */
[----:B------:R-:W-:-:S03]  /*7d120*/  ISETP.LT.AND P0, PT, R155, UR4, !P4 ;  /* 0x000000049b007c0c */ /* 0x000fc6000e701270 */
[----:B-1----:R-:W3:Y:S01]  /*7d130*/  LDL.LU R139, [R1+0x118] ;  /* 0x00011800018b7983 */ /* 0x002ee20000300800 */
[----:B------:R-:W-:Y:S01]  /*7d140*/  IMAD.WIDE R12, R147, 0x4, R4 ;  /* 0x00000004930c7825 */ /* 0x000fe200078e0204 */
[----:B------:R-:W-:-:S08]  /*7d150*/  LOP3.LUT P3, RZ, R0, 0x1000, RZ, 0xc0, !PT ;  /* 0x0000100000ff7812 */ /* 0x000fd0000786c0ff */
[----:B--2---:R1:W-:Y:S01]  /*7d160*/  @P0 STG.E desc[UR60][R12.64], R148 ;  /* 0x000000940c000986 */ /* 0x0043e2000c10193c */
[----:B------:R-:W-:-:S03]  /*7d170*/  ISETP.LT.AND P0, PT, R157, UR4, !P4 ;  /* 0x000000049d007c0c */ /* 0x000fc6000e701270 */
[----:B-1----:R-:W2:Y:S01]  /*7d180*/  LDL.LU R148, [R1+0xf8c] ;  /* 0x000f8c0001947983 */ /* 0x002ea20000300800 */
[----:B------:R-:W-:-:S09]  /*7d190*/  IMAD.WIDE R12, R147, 0x4, R6 ;  /* 0x00000004930c7825 */ /* 0x000fd200078e0206 */
[----:B------:R1:W-:Y:S04]  /*7d1a0*/  @P0 STG.E desc[UR60][R12.64], R151 ;  /* 0x000000970c000986 */ /* 0x0003e8000c10193c */
[----:B-1----:R-:W4:Y:S01]  /*7d1b0*/  LDL.LU R151, [R1+0xd0c] ;  /* 0x000d0c0001977983 */ /* 0x002f220000300800 */
[----:B------:R-:W-:Y:S01]  /*7d1c0*/  ISETP.LT.AND P0, PT, R158, UR4, !P4 ;  /* 0x000000049e007c0c */ /* 0x000fe2000e701270 */
[----:B------:R-:W-:Y:S02]  /*7d1d0*/  IMAD.WIDE R12, R147, 0x4, R8 ;  /* 0x00000004930c7825 */ /* 0x000fe400078e0208 */
[----:B------:R-:W4:Y:S04]  /*7d1e0*/  LDL.LU R147, [R1+0xb1c] ;  /* 0x000b1c0001937983 */ /* 0x000f280000300800 */
[----:B------:R-:W4:Y:S06]  /*7d1f0*/  LDL.LU R138, [R1+0x1234] ;  /* 0x00123400018a7983 */ /* 0x000f2c0000300800 */
[----:B------:R1:W-:Y:S01]  /*7d200*/  @P0 STG.E desc[UR60][R12.64], R156 ;  /* 0x0000009c0c000986 */ /* 0x0003e2000c10193c */
[----:B------:R-:W-:Y:S01]  /*7d210*/  ISETP.LT.AND P0, PT, R153, UR4, !P3 ;  /* 0x0000000499007c0c */ /* 0x000fe2000df01270 */
[----:B-1----:R-:W-:-:S12]  /*7d220*/  IMAD.WIDE R12, R145, 0x4, R2 ;  /* 0x00000004910c7825 */ /* 0x002fd800078e0202 */
[----:B------:R1:W-:Y:S01]  /*7d230*/  @P0 STG.E desc[UR60][R12.64], R146 ;  /* 0x000000920c000986 */ /* 0x0003e2000c10193c */
[----:B------:R-:W-:-:S03]  /*7d240*/  ISETP.LT.AND P0, PT, R155, UR4, !P3 ;  /* 0x000000049b007c0c */ /* 0x000fc6000df01270 */
[----:B-1----:R-:W4:Y:S01]  /*7d250*/  LDL.LU R146, [R1+0x90c] ;  /* 0x00090c0001927983 */ /* 0x002f220000300800 */
[----:B------:R-:W-:-:S03]  /*7d260*/  IMAD.WIDE R12, R145, 0x4, R4 ;  /* 0x00000004910c7825 */ /* 0x000fc600078e0204 */
[----:B------:R-:W4:Y:S06]  /*7d270*/  LDL.LU R156, [R1+0x71c] ;  /* 0x00071c00019c7983 */ /* 0x000f2c0000300800 */
[----:B------:R1:W-:Y:S01]  /*7d280*/  @P0 STG.E desc[UR60][R12.64], R150 ;  /* 0x000000960c000986 */ /* 0x0003e2000c10193c */
[----:B------:R-:W-:Y:S01]  /*7d290*/  ISETP.LT.AND P0, PT, R157, UR4, !P3 ;  /* 0x000000049d007c0c */ /* 0x000fe2000df01270 */
[----:B-1----:R-:W-:-:S12]  /*7d2a0*/  IMAD.WIDE R12, R145, 0x4, R6 ;  /* 0x00000004910c7825 */ /* 0x002fd800078e0206 */
[----:B------:R1:W-:Y:S04]  /*7d2b0*/  @P0 STG.E desc[UR60][R12.64], R144 ;  /* 0x000000900c000986 */ /* 0x0003e8000c10193c */
[----:B-1----:R-:W4:Y:S04]  /*7d2c0*/  LDL.LU R144, [R1+0x51c] ;  /* 0x00051c0001907983 */ /* 0x002f280000300800 */
[----:B------:R-:W4:Y:S01]  /*7d2d0*/  LDL.LU R150, [R1+0x31c] ;  /* 0x00031c0001967983 */ /* 0x000f220000300800 */
[----:B------:R-:W-:Y:S01]  /*7d2e0*/  ISETP.LT.AND P0, PT, R158, UR4, !P3 ;  /* 0x000000049e007c0c */ /* 0x000fe2000df01270 */
[----:B------:R-:W-:Y:S01]  /*7d2f0*/  IMAD.WIDE R12, R145, 0x4, R8 ;  /* 0x00000004910c7825 */ /* 0x000fe200078e0208 */
[C---:B------:R-:W-:Y:S01]  /*7d300*/  LOP3.LUT P5, RZ, R0.reuse, 0x2000, RZ, 0xc0, !PT ;  /* 0x0000200000ff7812 */ /* 0x040fe200078ac0ff */
[----:B------:R-:W4:Y:S10]  /*7d310*/  LDL.LU R145, [R1+0x1238] ;  /* 0x0012380001917983 */ /* 0x000f340000300800 */
[----:B---3--:R1:W-:Y:S01]  /*7d320*/  @P0 STG.E desc[UR60][R12.64], R139 ;  /* 0x0000008b0c000986 */ /* 0x0083e2000c10193c */
[----:B------:R-:W-:Y:S01]  /*7d330*/  ISETP.LT.AND P0, PT, R153, UR4, !P5 ;  /* 0x0000000499007c0c */ /* 0x000fe2000ef01270 */
[----:B-1----:R-:W-:Y:S01]  /*7d340*/  IMAD.WIDE R12, R149, 0x4, R2 ;  /* 0x00000004950c7825 */ /* 0x002fe200078e0202 */
[----:B------:R-:W-:-:S11]  /*7d350*/  LOP3.LUT P4, RZ, R0, 0x4000, RZ, 0xc0, !PT ;  /* 0x0000400000ff7812 */ /* 0x000fd6000788c0ff */
[----:B--2---:R1:W-:Y:S01]  /*7d360*/  @P0 STG.E desc[UR60][R12.64], R148 ;  /* 0x000000940c000986 */ /* 0x0043e2000c10193c */
[----:B------:R-:W-:-:S03]  /*7d370*/  ISETP.LT.AND P0, PT, R155, UR4, !P5 ;  /* 0x000000049b007c0c */ /* 0x000fc6000ef01270 */
[----:B-1----:R-:W2:Y:S01]  /*7d380*/  LDL.LU R148, [R1+0x11c] ;  /* 0x00011c0001947983 */ /* 0x002ea20000300800 */
[----:B------:R-:W-:-:S09]  /*7d390*/  IMAD.WIDE R12, R149, 0x4, R4 ;  /* 0x00000004950c7825 */ /* 0x000fd200078e0204 */
[----:B----4-:R1:W-:Y:S01]  /*7d3a0*/  @P0 STG.E desc[UR60][R12.64], R151 ;  /* 0x000000970c000986 */ /* 0x0103e2000c10193c */
[----:B------:R-:W-:-:S03]  /*7d3b0*/  ISETP.LT.AND P0, PT, R157, UR4, !P5 ;  /* 0x000000049d007c0c */ /* 0x000fc6000ef01270 */
[----:B-1----:R-:W3:Y:S01]  /*7d3c0*/  LDL.LU R151, [R1+0xfa0] ;  /* 0x000fa00001977983 */ /* 0x002ee20000300800 */
[----:B------:R-:W-:-:S09]  /*7d3d0*/  IMAD.WIDE R12, R149, 0x4, R6 ;  /* 0x00000004950c7825 */ /* 0x000fd200078e0206 */
[----:B------:R1:W-:Y:S04]  /*7d3e0*/  @P0 STG.E desc[UR60][R12.64], R147 ;  /* 0x000000930c000986 */ /* 0x0003e8000c10193c */
[----:B-1----:R-:W4:Y:S01]  /*7d3f0*/  LDL.LU R147, [R1+0xf90] ;  /* 0x000f900001937983 */ /* 0x002f220000300800 */
[----:B------:R-:W-:Y:S01]  /*7d400*/  ISETP.LT.AND P0, PT, R158, UR4, !P5 ;  /* 0x000000049e007c0c */ /* 0x000fe2000ef01270 */
[----:B------:R-:W-:Y:S02]  /*7d410*/  IMAD.WIDE R12, R149, 0x4, R8 ;  /* 0x00000004950c7825 */ /* 0x000fe400078e0208 */
[----:B------:R-:W4:Y:S10]  /*7d420*/  LDL.LU R149, [R1+0xd10] ;  /* 0x000d100001957983 */ /* 0x000f340000300800 */
[----:B------:R1:W-:Y:S01]  /*7d430*/  @P0 STG.E desc[UR60][R12.64], R146 ;  /* 0x000000920c000986 */ /* 0x0003e2000c10193c */
[----:B------:R-:W-:-:S03]  /*7d440*/  ISETP.LT.AND P0, PT, R153, UR4, !P4 ;  /* 0x0000000499007c0c */ /* 0x000fc6000e701270 */
[----:B-1----:R-:W4:Y:S04]  /*7d450*/  LDL.LU R146, [R1+0x123c] ;  /* 0x00123c0001927983 */ /* 0x002f280000300800 */
[----:B------:R-:W4:Y:S01]  /*7d460*/  LDL.LU R139, [R1+0x910] ;  /* 0x00091000018b7983 */ /* 0x000f220000300800 */
[----:B------:R-:W-:-:S05]  /*7d470*/  IMAD.WIDE R12, R138, 0x4, R2 ;  /* 0x000000048a0c7825 */ /* 0x000fca00078e0202 */
[----:B------:R1:W-:Y:S01]  /*7d480*/  @P0 STG.E desc[UR60][R12.64], R156 ;  /* 0x0000009c0c000986 */ /* 0x0003e2000c10193c */
[----:B------:R-:W-:-:S03]  /*7d490*/  ISETP.LT.AND P0, PT, R155, UR4, !P4 ;  /* 0x000000049b007c0c */ /* 0x000fc6000e701270 */
[----:B-1----:R-:W4:Y:S01]  /*7d4a0*/  LDL.LU R156, [R1+0x720] ;  /* 0x00072000019c7983 */ /* 0x002f220000300800 */
[----:B------:R-:W-:-:S09]  /*7d4b0*/  IMAD.WIDE R12, R138, 0x4, R4 ;  /* 0x000000048a0c7825 */ /* 0x000fd200078e0204 */
[----:B------:R1:W-:Y:S04]  /*7d4c0*/  @P0 STG.E desc[UR60][R12.64], R144 ;  /* 0x000000900c000986 */ /* 0x0003e8000c10193c */
[----:B-1----:R-:W4:Y:S01]  /*7d4d0*/  LDL.LU R144, [R1+0x520] ;  /* 0x0005200001907983 */ /* 0x002f220000300800 */
[----:B------:R-:W-:Y:S01]  /*7d4e0*/  ISETP.LT.AND P0, PT, R157, UR4, !P4 ;  /* 0x000000049d007c0c */ /* 0x000fe2000e701270 */
[----:B------:R-:W-:-:S12]  /*7d4f0*/  IMAD.WIDE R12, R138, 0x4, R6 ;  /* 0x000000048a0c7825 */ /* 0x000fd800078e0206 */
[----:B------:R1:W-:Y:S04]  /*7d500*/  @P0 STG.E desc[UR60][R12.64], R150 ;  /* 0x000000960c000986 */ /* 0x0003e8000c10193c */
[----:B-1----:R-:W4:Y:S01]  /*7d510*/  LDL.LU R150, [R1+0x320] ;  /* 0x0003200001967983 */ /* 0x002f220000300800 */
[----:B------:R-:W-:Y:S01]  /*7d520*/  ISETP.LT.AND P0, PT, R158, UR4, !P4 ;  /* 0x000000049e007c0c */ /* 0x000fe2000e701270 */
[----:B------:R-:W-:Y:S01]  /*7d530*/  IMAD.WIDE R12, R138, 0x4, R8 ;  /* 0x000000048a0c7825 */ /* 0x000fe200078e0208 */
[C---:B------:R-:W-:Y:S02]  /*7d540*/  LOP3.LUT P6, RZ, R0.reuse, 0x8000, RZ, 0xc0, !PT ;  /* 0x0000800000ff7812 */ /* 0x040fe400078cc0ff */
[----:B------:R-:W-:-:S09]  /*7d550*/  LOP3.LUT P3, RZ, R0, 0x10000, RZ, 0xc0, !PT ;  /* 0x0001000000ff7812 */ /* 0x000fd2000786c0ff */
[----:B--2---:R1:W-:Y:S01]  /*7d560*/  @P0 STG.E desc[UR60][R12.64], R148 ;  /* 0x000000940c000986 */ /* 0x0043e2000c10193c */
[----:B------:R-:W-:-:S03]  /*7d570*/  ISETP.LT.AND P0, PT, R153, UR4, !P6 ;  /* 0x0000000499007c0c */ /* 0x000fc6000f701270 */
[----:B-1----:R-:W2:Y:S04]  /*7d580*/  LDL.LU R148, [R1+0x1240] ;  /* 0x0012400001947983 */ /* 0x002ea80000300800 */
[----:B------:R-:W2:Y:S01]  /*7d590*/  LDL.LU R138, [R1+0x120] ;  /* 0x00012000018a7983 */ /* 0x000ea20000300800 */
[----:B------:R-:W-:-:S05]  /*7d5a0*/  IMAD.WIDE R12, R145, 0x4, R2 ;  /* 0x00000004910c7825 */ /* 0x000fca00078e0202 */
        /* <DEDUP_REMOVED lines=9> */
[----:B------:R-:W-:Y:S01]  /*7d640*/  ISETP.LT.AND P0, PT, R158, UR4, !P6 ;  /* 0x000000049e007c0c */ /* 0x000fe2000f701270 */
[----:B-1----:R-:W-:Y:S02]  /*7d650*/  IMAD.WIDE R12, R145, 0x4, R8 ;  /* 0x00000004910c7825 */ /* 0x002fe400078e0208 */
[----:B------:R-:W4:Y:S04]  /*7d660*/  LDL.LU R149, [R1+0xd14] ;  /* 0x000d140001957983 */ /* 0x000f280000300800 */
[----:B------:R-:W4:Y:S06]  /*7d670*/  LDL.LU R145, [R1+0x1244] ;  /* 0x0012440001917983 */ /* 0x000f2c0000300800 */
[----:B------:R1:W-:Y:S01]  /*7d680*/  @P0 STG.E desc[UR60][R12.64], R139 ;  /* 0x0000008b0c000986 */ /* 0x0003e2000c10193c */
[----:B------:R-:W-:Y:S01]  /*7d690*/  ISETP.LT.AND P0, PT, R153, UR4, !P3 ;  /* 0x0000000499007c0c */ /* 0x000fe2000df01270 */
[----:B-1----:R-:W-:-:S02]  /*7d6a0*/  IMAD.WIDE R12, R146, 0x4, R2 ;  /* 0x00000004920c7825 */ /* 0x002fc400078e0202 */
[----:B------:R-:W4:Y:S10]  /*7d6b0*/  LDL.LU R139, [R1+0x914] ;  /* 0x00091400018b7983 */ /* 0x000f340000300800 */
[----:B------:R1:W-:Y:S01]  /*7d6c0*/  @P0 STG.E desc[UR60][R12.64], R156 ;  /* 0x0000009c0c000986 */ /* 0x0003e2000c10193c */
[----:B------:R-:W-:Y:S01]  /*7d6d0*/  ISETP.LT.AND P0, PT, R155, UR4, !P3 ;  /* 0x000000049b007c0c */ /* 0x000fe2000df01270 */
[----:B-1----:R-:W-:-:S12]  /*7d6e0*/  IMAD.WIDE R12, R146, 0x4, R4 ;  /* 0x00000004920c7825 */ /* 0x002fd800078e0204 */
[----:B------:R1:W-:Y:S04]  /*7d6f0*/  @P0 STG.E desc[UR60][R12.64], R144 ;  /* 0x000000900c000986 */ /* 0x0003e8000c10193c */
[----:B-1----:R-:W4:Y:S01]  /*7d700*/  LDL.LU R144, [R1+0x724] ;  /* 0x0007240001907983 */ /* 0x002f220000300800 */
[----:B------:R-:W-:-:S03]  /*7d710*/  ISETP.LT.AND P0, PT, R157, UR4, !P3 ;  /* 0x000000049d007c0c */ /* 0x000fc6000df01270 */
[----:B------:R-:W4:Y:S01]  /*7d720*/  LDL.LU R156, [R1+0x524] ;  /* 0x00052400019c7983 */ /* 0x000f220000300800 */
[----:B------:R-:W-:-:S09]  /*7d730*/  IMAD.WIDE R12, R146, 0x4, R6 ;  /* 0x00000004920c7825 */ /* 0x000fd200078e0206 */
[----:B------:R1:W-:Y:S04]  /*7d740*/  @P0 STG.E desc[UR60][R12.64], R150 ;  /* 0x000000960c000986 */ /* 0x0003e8000c10193c */
[----:B-1----:R-:W4:Y:S01]  /*7d750*/  LDL.LU R150, [R1+0x324] ;  /* 0x0003240001967983 */ /* 0x002f220000300800 */
[----:B------:R-:W-:Y:S01]  /*7d760*/  ISETP.LT.AND P0, PT, R158, UR4, !P3 ;  /* 0x000000049e007c0c */ /* 0x000fe2000df01270 */
[----:B------:R-:W-:Y:S01]  /*7d770*/  IMAD.WIDE R12, R146, 0x4, R8 ;  /* 0x00000004920c7825 */ /* 0x000fe200078e0208 */
[C---:B------:R-:W-:Y:S01]  /*7d780*/  LOP3.LUT P5, RZ, R0.reuse, 0x20000, RZ, 0xc0, !PT ;  /* 0x0002000000ff7812 */ /* 0x040fe200078ac0ff */
[----:B------:R-:W4:Y:S01]  /*7d790*/  LDL.LU R146, [R1+0x1248] ;  /* 0x0012480001927983 */ /* 0x000f220000300800 */
[----:B------:R-:W-:-:S09]  /*7d7a0*/  LOP3.LUT P4, RZ, R0, 0x40000, RZ, 0xc0, !PT ;  /* 0x0004000000ff7812 */ /* 0x000fd2000788c0ff */
[----:B--2---:R1:W-:Y:S01]  /*7d7b0*/  @P0 STG.E desc[UR60][R12.64], R138 ;  /* 0x0000008a0c000986 */ /* 0x0043e2000c10193c */
[----:B------:R-:W-:Y:S01]  /*7d7c0*/  ISETP.LT.AND P0, PT, R153, UR4, !P5 ;  /* 0x0000000499007c0c */ /* 0x000fe2000ef01270 */
[C---:B-1----:R-:W-:Y:S02]  /*7d7d0*/  IMAD.WIDE R12, R148.reuse, 0x4, R2 ;  /* 0x00000004940c7825 */ /* 0x042fe400078e0202 */
[----:B------:R-:W2:Y:S10]  /*7d7e0*/  LDL.LU R138, [R1+0x124] ;  /* 0x00012400018a7983 */ /* 0x000eb40000300800 */
[----:B---3--:R1:W-:Y:S01]  /*7d7f0*/  @P0 STG.E desc[UR60][R12.64], R151 ;  /* 0x000000970c000986 */ /* 0x0083e2000c10193c */
[----:B------:R-:W-:Y:S01]  /*7d800*/  ISETP.LT.AND P0, PT, R155, UR4, !P5 ;  /* 0x000000049b007c0c */ /* 0x000fe2000ef01270 */
[----:B-1----:R-:W-:-:S12]  /*7d810*/  IMAD.WIDE R12, R148, 0x4, R4 ;  /* 0x00000004940c7825 */ /* 0x002fd800078e0204 */
[----:B----4-:R1:W-:Y:S04]  /*7d820*/  @P0 STG.E desc[UR60][R12.64], R147 ;  /* 0x000000930c000986 */ /* 0x0103e8000c10193c */
[----:B-1----:R-:W3:Y:S01]  /*7d830*/  LDL.LU R147, [R1+0xfa8] ;  /* 0x000fa80001937983 */ /* 0x002ee20000300800 */
[----:B------:R-:W-:-:S03]  /*7d840*/  ISETP.LT.AND P0, PT, R157, UR4, !P5 ;  /* 0x000000049d007c0c */ /* 0x000fc6000ef01270 */
[----:B------:R-:W4:Y:S01]  /*7d850*/  LDL.LU R151, [R1+0xf98] ;  /* 0x000f980001977983 */ /* 0x000f220000300800 */
[----:B------:R-:W-:-:S09]  /*7d860*/  IMAD.WIDE R12, R148, 0x4, R6 ;  /* 0x00000004940c7825 */ /* 0x000fd200078e0206 */
[----:B------:R1:W-:Y:S01]  /*7d870*/  @P0 STG.E desc[UR60][R12.64], R149 ;  /* 0x000000950c000986 */ /* 0x0003e2000c10193c */
[----:B------:R-:W-:Y:S01]  /*7d880*/  ISETP.LT.AND P0, PT, R158, UR4, !P5 ;  /* 0x000000049e007c0c */ /* 0x000fe2000ef01270 */
[----:B-1----:R-:W-:Y:S02]  /*7d890*/  IMAD.WIDE R12, R148, 0x4, R8 ;  /* 0x00000004940c7825 */ /* 0x002fe400078e0208 */
[----:B------:R-:W4:Y:S10]  /*7d8a0*/  LDL.LU R148, [R1+0xd18] ;  /* 0x000d180001947983 */ /* 0x000f340000300800 */
[----:B------:R1:W-:Y:S01]  /*7d8b0*/  @P0 STG.E desc[UR60][R12.64], R139 ;  /* 0x0000008b0c000986 */ /* 0x0003e2000c10193c */
[----:B------:R-:W-:-:S03]  /*7d8c0*/  ISETP.LT.AND P0, PT, R153, UR4, !P4 ;  /* 0x0000000499007c0c */ /* 0x000fc6000e701270 */
[----:B------:R-:W4:Y:S01]  /*7d8d0*/  LDL.LU R149, [R1+0x124c] ;  /* 0x00124c0001957983 */ /* 0x000f220000300800 */
[----:B-1----:R-:W-:-:S09]  /*7d8e0*/  IMAD.WIDE R12, R145, 0x4, R2 ;  /* 0x00000004910c7825 */ /* 0x002fd200078e0202 */
[----:B------:R1:W-:Y:S04]  /*7d8f0*/  @P0 STG.E desc[UR60][R12.64], R144 ;  /* 0x000000900c000986 */ /* 0x0003e8000c10193c */
[----:B-1----:R-:W4:Y:S01]  /*7d900*/  LDL.LU R144, [R1+0x918] ;  /* 0x0009180001907983 */ /* 0x002f220000300800 */
[----:B------:R-:W-:-:S03]  /*7d910*/  ISETP.LT.AND P0, PT, R155, UR4, !P4 ;  /* 0x000000049b007c0c */ /* 0x000fc6000e701270 */
[----:B------:R-:W4:Y:S01]  /*7d920*/  LDL.LU R139, [R1+0x728] ;  /* 0x00072800018b7983 */ /* 0x000f220000300800 */
[----:B------:R-:W-:-:S09]  /*7d930*/  IMAD.WIDE R12, R145, 0x4, R4 ;  /* 0x00000004910c7825 */ /* 0x000fd200078e0204 */
[----:B------:R1:W-:Y:S01]  /*7d940*/  @P0 STG.E desc[UR60][R12.64], R156 ;  /* 0x0000009c0c000986 */ /* 0x0003e2000c10193c */
[----:B------:R-:W-:-:S03]  /*7d950*/  ISETP.LT.AND P0, PT, R157, UR4, !P4 ;  /* 0x000000049d007c0c */ /* 0x000fc6000e701270 */
[----:B-1----:R-:W4:Y:S01]  /*7d960*/  LDL.LU R156, [R1+0x528] ;  /* 0x00052800019c7983 */ /* 0x002f220000300800 */
        /* <DEDUP_REMOVED lines=10> */
[----:B-1----:R-:W-:-:S12]  /*7da10*/  IMAD.WIDE R12, R146, 0x4, R2 ;  /* 0x00000004920c7825 */ /* 0x002fd800078e0202 */
[----:B---3--:R1:W-:Y:S01]  /*7da20*/  @P0 STG.E desc[UR60][R12.64], R147 ;  /* 0x000000930c000986 */ /* 0x0083e2000c10193c */
        /* <DEDUP_REMOVED lines=9> */
[----:B------:R-:W-:-:S03]  /*7dac0*/  ISETP.LT.AND P0, PT, R158, UR4, !P3 ;  /* 0x000000049e007c0c */ /* 0x000fc6000df01270 */
[----:B------:R-:W4:Y:S01]  /*7dad0*/  LDL.LU R138, [R1+0xd1c] ;  /* 0x000d1c00018a7983 */ /* 0x000f220000300800 */
[----:B------:R-:W-:-:S03]  /*7dae0*/  IMAD.WIDE R12, R146, 0x4, R8 ;  /* 0x00000004920c7825 */ /* 0x000fc600078e0208 */
[----:B------:R-:W4:Y:S06]  /*7daf0*/  LDL.LU R146, [R1+0x1254] ;  /* 0x0012540001927983 */ /* 0x000f2c0000300800 */
[----:B------:R1:W-:Y:S01]  /*7db00*/  @P0 STG.E desc[UR60][R12.64], R144 ;  /* 0x000000900c000986 */ /* 0x0003e2000c10193c */
        /* <DEDUP_REMOVED lines=20> */
[----:B-1----:R-:W-:Y:S02]  /*7dc50*/  IMAD.WIDE R12, R145, 0x4, R2 ;  /* 0x00000004910c7825 */ /* 0x002fe400078e0202 */
[----:B------:R-:W2:Y:S10]  /*7dc60*/  LDL.LU R147, [R1+0x12c] ;  /* 0x00012c0001937983 */ /* 0x000eb40000300800 */
[----:B---3--:R1:W-:Y:S01]  /*7dc70*/  @P0 STG.E desc[UR60][R12.64], R151 ;  /* 0x000000970c000986 */ /* 0x0083e2000c10193c */
[----:B------:R-:W-:Y:S01]  /*7dc80*/  ISETP.LT.AND P0, PT, R155, UR4, !P6 ;  /* 0x000000049b007c0c */ /* 0x000fe2000f701270 */
[----:B-1----:R-:W-:-:S02]  /*7dc90*/  IMAD.WIDE R12, R145, 0x4, R4 ;  /* 0x00000004910c7825 */ /* 0x002fc400078e0204 */
[----:B------:R-:W3:Y:S10]  /*7dca0*/  LDL.LU R151, [R1+0xfb0] ;  /* 0x000fb00001977983 */ /* 0x000ef40000300800 */
[----:B----4-:R1:W-:Y:S01]  /*7dcb0*/  @P0 STG.E desc[UR60][R12.64], R148 ;  /* 0x000000940c000986 */ /* 0x0103e2000c10193c */
[----:B------:R-:W-:Y:S01]  /*7dcc0*/  ISETP.LT.AND P0, PT, R157, UR4, !P6 ;  /* 0x000000049d007c0c */ /* 0x000fe2000f701270 */
[----:B-1----:R-:W-:-:S02]  /*7dcd0*/  IMAD.WIDE R12, R145, 0x4, R6 ;  /* 0x00000004910c7825 */ /* 0x002fc400078e0206 */
[----:B------:R-:W4:Y:S10]  /*7dce0*/  LDL.LU R148, [R1+0xd20] ;  /* 0x000d200001947983 */ /* 0x000f340000300800 */
[----:B------:R1:W-:Y:S01]  /*7dcf0*/  @P0 STG.E desc[UR60][R12.64], R138 ;  /* 0x0000008a0c000986 */ /* 0x0003e2000c10193c */
[----:B------:R-:W-:Y:S01]  /*7dd00*/  ISETP.LT.AND P0, PT, R158, UR4, !P6 ;  /* 0x000000049e007c0c */ /* 0x000fe2000f701270 */
[----:B-1----:R-:W-:-:S02]  /*7dd10*/  IMAD.WIDE R12, R145, 0x4, R8 ;  /* 0x00000004910c7825 */ /* 0x002fc400078e0208 */
[----:B------:R-:W4:Y:S10]  /*7dd20*/  LDL.LU R145, [R1+0xb20] ;  /* 0x000b200001917983 */ /* 0x000f340000300800 */
[----:B------:R1:W-:Y:S01]  /*7dd30*/  @P0 STG.E desc[UR60][R12.64], R144 ;  /* 0x000000900c000986 */ /* 0x0003e2000c10193c */
[----:B------:R-:W-:Y:S01]  /*7dd40*/  ISETP.LT.AND P0, PT, R153, UR4, !P4 ;  /* 0x0000000499007c0c */ /* 0x000fe2000e701270 */
[----:B-1----:R-:W-:-:S02]  /*7dd50*/  IMAD.WIDE R12, R146, 0x4, R2 ;  /* 0x00000004920c7825 */ /* 0x002fc400078e0202 */
        /* <DEDUP_REMOVED lines=8> */
[----:B------:R-:W-:-:S09]  /*7dde0*/  IMAD.WIDE R12, R146, 0x4, R6 ;  /* 0x00000004920c7825 */ /* 0x000fd200078e0206 */
[----:B------:R1:W-:Y:S04]  /*7ddf0*/  @P0 STG.E desc[UR60][R12.64], R150 ;  /* 0x000000960c000986 */ /* 0x0003e8000c10193c */
[----:B-1----:R-:W4:Y:S01]  /*7de00*/  LDL.LU R150, [R1+0x530] ;  /* 0x0005300001967983 */ /* 0x002f220000300800 */
[----:B------:R-:W-:Y:S01]  /*7de10*/  IMAD.WIDE R12, R146, 0x4, R8 ;  /* 0x00000004920c7825 */ /* 0x000fe200078e0208 */
[----:B------:R-:W-:Y:S02]  /*7de20*/  ISETP.LT.AND P0, PT, R158, UR4, !P4 ;  /* 0x000000049e007c0c */ /* 0x000fe4000e701270 */
[----:B------:R-:W4:Y:S01]  /*7de30*/  LDL.LU R146, [R1+0x330] ;  /* 0x0003300001927983 */ /* 0x000f220000300800 */
[C---:B------:R-:W-:Y:S02]  /*7de40*/  LOP3.LUT P3, RZ, R0.reuse, 0x800000, RZ, 0xc0, !PT ;  /* 0x0080000000ff7812 */ /* 0x040fe4000786c0ff */
[----:B------:R-:W-:-:S08]  /*7de50*/  LOP3.LUT P5, RZ, R0, 0x1000000, RZ, 0xc0, !PT ;  /* 0x0100000000ff7812 */ /* 0x000fd000078ac0ff */
[----:B--2---:R1:W-:Y:S01]  /*7de60*/  @P0 STG.E desc[UR60][R12.64], R147 ;  /* 0x000000930c000986 */ /* 0x0043e2000c10193c */
[----:B------:R-:W-:Y:S01]  /*7de70*/  ISETP.LT.AND P0, PT, R153, UR4, !P3 ;  /* 0x0000000499007c0c */ /* 0x000fe2000df01270 */
[----:B-1----:R-:W-:Y:S02]  /*7de80*/  IMAD.WIDE R12, R149, 0x4, R2 ;  /* 0x00000004950c7825 */ /* 0x002fe400078e0202 */
        /* <DEDUP_REMOVED lines=12> */
[----:B------:R-:W-:-:S03]  /*7df50*/  IMAD.WIDE R12, R149, 0x4, R8 ;  /* 0x00000004950c7825 */ /* 0x000fc600078e0208 */
[----:B------:R-:W4:Y:S04]  /*7df60*/  LDL.LU R149, [R1+0xb24] ;  /* 0x000b240001957983 */ /* 0x000f280000300800 */
[----:B------:R-:W4:Y:S04]  /*7df70*/  LDL.LU R139, [R1+0x1264] ;  /* 0x00126400018b7983 */ /* 0x000f280000300800 */
        /* <DEDUP_REMOVED lines=15> */
[C---:B------:R-:W-:Y:S01]  /*7e070*/  LOP3.LUT P4, RZ, R0.reuse, 0x2000000, RZ, 0xc0, !PT ;  /* 0x0200000000ff7812 */ /* 0x040fe2000788c0ff */
[----:B------:R-:W4:Y:S04]  /*7e080*/  LDL.LU R156, [R1+0x334] ;  /* 0x00033400019c7983 */ /* 0x000f280000300800 */
[----:B------:R-:W4:Y:S01]  /*7e090*/  LDL.LU R144, [R1+0x1268] ;  /* 0x0012680001907983 */ /* 0x000f220000300800 */
[----:B------:R-:W-:-:S05]  /*7e0a0*/  LOP3.LUT P3, RZ, R0, 0x4000000, RZ, 0xc0, !PT ;  /* 0x0400000000ff7812 */ /* 0x000fca000786c0ff */
[----:B---3--:R2:W-:Y:S01]  /*7e0b0*/  @P0 STG.E desc[UR60][R12.64], R151 ;  /* 0x000000970c000986 */ /* 0x0085e2000c10193c */
[----:B------:R-:W-:Y:S01]  /*7e0c0*/  ISETP.LT.AND P0, PT, R153, UR4, !P4 ;  /* 0x0000000499007c0c */ /* 0x000fe2000e701270 */
[----:B--2---:R-:W-:-:S12]  /*7e0d0*/  IMAD.WIDE R12, R147, 0x4, R2 ;  /* 0x00000004930c7825 */ /* 0x004fd800078e0202 */
[----:B----4-:R1:W-:Y:S01]  /*7e0e0*/  @P0 STG.E desc[UR60][R12.64], R148 ;  /* 0x000000940c000986 */ /* 0x0103e2000c10193c */
[----:B------:R-:W-:-:S03]  /*7e0f0*/  ISETP.LT.AND P0, PT, R155, UR4, !P4 ;  /* 0x000000049b007c0c */ /* 0x000fc6000e701270 */
[----:B-1----:R-:W2:Y:S01]  /*7e100*/  LDL.LU R148, [R1+0x134] ;  /* 0x0001340001947983 */ /* 0x002ea20000300800 */
[----:B------:R-:W-:-:S09]  /*7e110*/  IMAD.WIDE R12, R147, 0x4, R4 ;  /* 0x00000004930c7825 */ /* 0x000fd200078e0204 */
[----:B------:R1:W-:Y:S01]  /*7e120*/  @P0 STG.E desc[UR60][R12.64], R145 ;  /* 0x000000910c000986 */ /* 0x0003e2000c10193c */
[----:B------:R-:W-:-:S03]  /*7e130*/  ISETP.LT.AND P0, PT, R157, UR4, !P4 ;  /* 0x000000049d007c0c */ /* 0x000fc6000e701270 */
[----:B-1----:R-:W3:Y:S01]  /*7e140*/  LDL.LU R145, [R1+0xfb8] ;  /* 0x000fb80001917983 */ /* 0x002ee20000300800 */
[----:B------:R-:W-:-:S03]  /*7e150*/  IMAD.WIDE R12, R147, 0x4, R6 ;  /* 0x00000004930c7825 */ /* 0x000fc600078e0206 */
[----:B------:R-:W4:Y:S06]  /*7e160*/  LDL.LU R151, [R1+0xd28] ;  /* 0x000d280001977983 */ /* 0x000f2c0000300800 */
        /* <DEDUP_REMOVED lines=10> */
[----:B------:R-:W-:Y:S01]  /*7e210*/  ISETP.LT.AND P0, PT, R155, UR4, !P3 ;  /* 0x000000049b007c0c */ /* 0x000fe2000df01270 */
[----:B------:R-:W-:-:S12]  /*7e220*/  IMAD.WIDE R12, R139, 0x4, R4 ;  /* 0x000000048b0c7825 */ /* 0x000fd800078e0204 */
        /* <DEDUP_REMOVED lines=27> */
[----:B------:R-:W4:Y:S06]  /*7e3e0*/  LDL.LU R144, [R1+0x1274] ;  /* 0x0012740001907983 */ /* 0x000f2c0000300800 */
[----:B------:R1:W-:Y:S04]  /*7e3f0*/  @P0 STG.E desc[UR60][R12.64], R150 ;  /* 0x000000960c000986 */ /* 0x0003e8000c10193c */
[----:B-1----:R-:W4:Y:S01]  /*7e400*/  LDL.LU R150, [R1+0x92c] ;  /* 0x00092c0001967983 */ /* 0x002f220000300800 */
[----:B------:R-:W-:-:S04]  /*7e410*/  LOP3.LUT P5, RZ, R0, 0x10000000, RZ, 0xc0, !PT ;  /* 0x1000000000ff7812 */ /* 0x000fc800078ac0ff */
[----:B------:R-:W-:Y:S01]  /*7e420*/  ISETP.LT.AND P0, PT, R153, UR4, !P5 ;  /* 0x0000000499007c0c */ /* 0x000fe2000ef01270 */
[----:B------:R-:W-:-:S12]  /*7e430*/  IMAD.WIDE R12, R147, 0x4, R2 ;  /* 0x00000004930c7825 */ /* 0x000fd800078e0202 */
[----:B------:R1:W-:Y:S01]  /*7e440*/  @P0 STG.E desc[UR60][R12.64], R146 ;  /* 0x000000920c000986 */ /* 0x0003e2000c10193c */
[----:B------:R-:W-:Y:S01]  /*7e450*/  ISETP.LT.AND P0, PT, R155, UR4, !P5 ;  /* 0x000000049b007c0c */ /* 0x000fe2000ef01270 */
[----:B-1----:R-:W-:Y:S02]  /*7e460*/  IMAD.WIDE R12, R147, 0x4, R4 ;  /* 0x00000004930c7825 */ /* 0x002fe400078e0204 */
[----:B------:R-:W4:Y:S10]  /*7e470*/  LDL.LU R146, [R1+0x73c] ;  /* 0x00073c0001927983 */ /* 0x000f340000300800 */
[----:B------:R1:W-:Y:S01]  /*7e480*/  @P0 STG.E desc[UR60][R12.64], R138 ;  /* 0x0000008a0c000986 */ /* 0x0003e2000c10193c */
[----:B------:R-:W-:Y:S01]  /*7e490*/  ISETP.LT.AND P0, PT, R157, UR4, !P5 ;  /* 0x000000049d007c0c */ /* 0x000fe2000ef01270 */
[----:B-1----:R-:W-:-:S12]  /*7e4a0*/  IMAD.WIDE R12, R147, 0x4, R6 ;  /* 0x00000004930c7825 */ /* 0x002fd800078e0206 */
[----:B------:R1:W-:Y:S01]  /*7e4b0*/  @P0 STG.E desc[UR60][R12.64], R156 ;  /* 0x0000009c0c000986 */ /* 0x0003e2000c10193c */
[----:B------:R-:W-:-:S03]  /*7e4c0*/  ISETP.LT.AND P0, PT, R158, UR4, !P5 ;  /* 0x000000049e007c0c */ /* 0x000fc6000ef01270 */
[----:B-1----:R-:W4:Y:S01]  /*7e4d0*/  LDL.LU R156, [R1+0x53c] ;  /* 0x00053c00019c7983 */ /* 0x002f220000300800 */
[----:B------:R-:W-:Y:S01]  /*7e4e0*/  IMAD.WIDE R12, R147, 0x4, R8 ;  /* 0x00000004930c7825 */ /* 0x000fe200078e0208 */
[----:B------:R-:W-:Y:S02]  /*7e4f0*/  LOP3.LUT P4, RZ, R0, 0x20000000, RZ, 0xc0, !PT ;  /* 0x2000000000ff7812 */ /* 0x000fe4000788c0ff */
[----:B------:R-:W4:Y:S06]  /*7e500*/  LDL.LU R147, [R1+0x33c] ;  /* 0x00033c0001937983 */ /* 0x000f2c0000300800 */
[----:B--2---:R1:W-:Y:S01]  /*7e510*/  @P0 STG.E desc[UR60][R12.64], R148 ;  /* 0x000000940c000986 */ /* 0x0043e2000c10193c */
[----:B------:R-:W-:Y:S01]  /*7e520*/  ISETP.LT.AND P0, PT, R153, UR4, !P4 ;  /* 0x0000000499007c0c */ /* 0x000fe2000e701270 */
[----:B-1----:R-:W-:-:S02]  /*7e530*/  IMAD.WIDE R12, R139, 0x4, R2 ;  /* 0x000000048b0c7825 */ /* 0x002fc400078e0202 */
[----:B------:R-:W2:Y:S10]  /*7e540*/  LDL.LU R148, [R1+0x13c] ;  /* 0x00013c0001947983 */ /* 0x000eb40000300800 */
[----:B---3--:R1:W-:Y:S01]  /*7e550*/  @P0 STG.E desc[UR60][R12.64], R145 ;  /* 0x000000910c000986 */ /* 0x0083e2000c10193c */
[----:B------:R-:W-:Y:S01]  /*7e560*/  ISETP.LT.AND P0, PT, R155, UR4, !P4 ;  /* 0x000000049b007c0c */ /* 0x000fe2000e701270 */
[----:B-1----:R-:W-:-:S02]  /*7e570*/  IMAD.WIDE R12, R139, 0x4, R4 ;  /* 0x000000048b0c7825 */ /* 0x002fc400078e0204 */
[----:B------:R-:W3:Y:S10]  /*7e580*/  LDL.LU R145, [R1+0x1278] ;  /* 0x0012780001917983 */ /* 0x000ef40000300800 */
        /* <DEDUP_REMOVED lines=13> */
[----:B------:R-:W-:-:S13]  /*7e660*/  ISETP.LT.AND P0, PT, R153, UR4, !P3 ;  /* 0x0000000499007c0c */ /* 0x000fda000df01270 */
[----:B------:R1:W-:Y:S01]  /*7e670*/  @P0 STG.E desc[UR60][R12.64], R146 ;  /* 0x000000920c000986 */ /* 0x0003e2000c10193c */
[----:B------:R-:W-:Y:S01]  /*7e680*/  ISETP.LT.AND P0, PT, R155, UR4, !P3 ;  /* 0x000000049b007c0c */ /* 0x000fe2000df01270 */
[C---:B-1----:R-:W-:Y:S02]  /*7e690*/  IMAD.WIDE R12, R144.reuse, 0x4, R4 ;  /* 0x00000004900c7825 */ /* 0x042fe400078e0204 */
        /* <DEDUP_REMOVED lines=14> */
[----:B---3--:R-:W-:-:S09]  /*7e780*/  IMAD.WIDE R12, R145, 0x4, R2 ;  /* 0x00000004910c7825 */ /* 0x008fd200078e0202 */
[----:B----4-:R1:W-:Y:S01]  /*7e790*/  @P0 STG.E desc[UR60][R12.64], R151 ;  /* 0x000000970c000986 */ /* 0x0103e2000c10193c */
[----:B------:R-:W-:-:S03]  /*7e7a0*/  ISETP.LT.AND P0, PT, R155, UR4, !P5 ;  /* 0x000000049b007c0c */ /* 0x000fc6000ef01270 */
[----:B-1----:R-:W3:Y:S01]  /*7e7b0*/  LDL.LU R151, [R1+0x140] ;  /* 0x0001400001977983 */ /* 0x002ee20000300800 */
[----:B------:R-:W-:-:S09]  /*7e7c0*/  IMAD.WIDE R12, R145, 0x4, R4 ;  /* 0x00000004910c7825 */ /* 0x000fd200078e0204 */
[----:B------:R1:W-:Y:S01]  /*7e7d0*/  @P0 STG.E desc[UR60][R12.64], R149 ;  /* 0x000000950c000986 */ /* 0x0003e2000c10193c */
[----:B------:R-:W-:-:S03]  /*7e7e0*/  ISETP.LT.AND P0, PT, R157, UR4, !P5 ;  /* 0x000000049d007c0c */ /* 0x000fc6000ef01270 */
[----:B-1----:R-:W4:Y:S01]  /*7e7f0*/  LDL.LU R149, [R1+0xfc4] ;  /* 0x000fc40001957983 */ /* 0x002f220000300800 */
[----:B------:R-:W-:-:S09]  /*7e800*/  IMAD.WIDE R12, R145, 0x4, R6 ;  /* 0x00000004910c7825 */ /* 0x000fd200078e0206 */
[----:B------:R1:W-:Y:S04]  /*7e810*/  @P0 STG.E desc[UR60][R12.64], R150 ;  /* 0x000000960c000986 */ /* 0x0003e8000c10193c */
        /* <DEDUP_REMOVED lines=8> */
[----:B-1----:R-:W-:-:S02]  /*7e8a0*/  IMAD.WIDE R12, R146, 0x4, R2 ;  /* 0x00000004920c7825 */ /* 0x002fc400078e0202 */
[----:B------:R-:W4:Y:S10]  /*7e8b0*/  LDL.LU R138, [R1+0x934] ;  /* 0x00093400018a7983 */ /* 0x000f340000300800 */
[----:B------:R1:W-:Y:S01]  /*7e8c0*/  @P0 STG.E desc[UR60][R12.64], R139 ;  /* 0x0000008b0c000986 */ /* 0x0003e2000c10193c */
[----:B------:R-:W-:Y:S01]  /*7e8d0*/  ISETP.LT.AND P0, PT, R155, UR4, !P6 ;  /* 0x000000049b007c0c */ /* 0x000fe2000f701270 */
[----:B-1----:R-:W-:-:S12]  /*7e8e0*/  IMAD.WIDE R12, R146, 0x4, R4 ;  /* 0x00000004920c7825 */ /* 0x002fd800078e0204 */
[----:B------:R1:W-:Y:S01]  /*7e8f0*/  @P0 STG.E desc[UR60][R12.64], R147 ;  /* 0x000000930c000986 */ /* 0x0003e2000c10193c */
[----:B------:R-:W-:-:S03]  /*7e900*/  ISETP.LT.AND P0, PT, R157, UR4, !P6 ;  /* 0x000000049d007c0c */ /* 0x000fc6000f701270 */
[----:B-1----:R-:W4:Y:S01]  /*7e910*/  LDL.LU R147, [R1+0x744] ;  /* 0x0007440001937983 */ /* 0x002f220000300800 */
[----:B------:R-:W-:-:S09]  /*7e920*/  IMAD.WIDE R12, R146, 0x4, R6 ;  /* 0x00000004920c7825 */ /* 0x000fd200078e0206 */
[----:B------:R1:W-:Y:S01]  /*7e930*/  @P0 STG.E desc[UR60][R12.64], R144 ;  /* 0x000000900c000986 */ /* 0x0003e2000c10193c */
[----:B------:R-:W-:Y:S02]  /*7e940*/  ISETP.LT.AND P0, PT, R158, UR4, !P6 ;  /* 0x000000049e007c0c */ /* 0x000fe4000f701270 */
[C---:B------:R-:W-:Y:S02]  /*7e950*/  LOP3.LUT P3, RZ, R11.reuse, 0x2, RZ, 0xc0, !PT ;  /* 0x000000020bff7812 */ /* 0x040fe4000786c0ff */
[C---:B------:R-:W-:Y:S01]  /*7e960*/  LOP3.LUT P4, RZ, R11.reuse, 0x4, RZ, 0xc0, !PT ;  /* 0x000000040bff7812 */ /* 0x040fe2000788c0ff */
[----:B-1----:R-:W4:Y:S01]  /*7e970*/  LDL.LU R144, [R1+0x544] ;  /* 0x0005440001907983 */ /* 0x002f220000300800 */
[C---:B------:R-:W-:Y:S02]  /*7e980*/  LOP3.LUT P5, RZ, R11.reuse, 0x8, RZ, 0xc0, !PT ;  /* 0x000000080bff7812 */ /* 0x040fe400078ac0ff */
[----:B------:R-:W-:Y:S01]  /*7e990*/  LOP3.LUT P6, RZ, R11, 0x10, RZ, 0xc0, !PT ;  /* 0x000000100bff7812 */ /* 0x000fe200078cc0ff */
[----:B------:R-:W-:Y:S01]  /*7e9a0*/  IMAD.WIDE R10, R146, 0x4, R8 ;  /* 0x00000004920a7825 */ /* 0x000fe200078e0208 */
[----:B------:R-:W4:Y:S04]  /*7e9b0*/  LDL.LU R139, [R1+0x344] ;  /* 0x00034400018b7983 */ /* 0x000f280000300800 */
[----:B------:R-:W4:Y:S04]  /*7e9c0*/  LDL.LU R146, [R1+0x1288] ;  /* 0x0012880001927983 */ /* 0x000f280000300800 */
        /* <DEDUP_REMOVED lines=10> */
[----:B------:R-:W-:-:S09]  /*7ea70*/  IMAD.WIDE R10, R148, 0x4, R6 ;  /* 0x00000004940a7825 */ /* 0x000fd200078e0206 */
[----:B------:R1:W-:Y:S04]  /*7ea80*/  @P0 STG.E desc[UR60][R10.64], R145 ;  /* 0x000000910a000986 */ /* 0x0003e8000c10193c */
[----:B-1----:R-:W4:Y:S01]  /*7ea90*/  LDL.LU R145, [R1+0xd38] ;  /* 0x000d380001917983 */ /* 0x002f220000300800 */
[----:B------:R-:W-:-:S03]  /*7eaa0*/  IMAD.WIDE R10, R148, 0x4, R8 ;  /* 0x00000004940a7825 */ /* 0x000fc600078e0208 */
[----:B------:R-:W4:Y:S01]  /*7eab0*/  LDL.LU R148, [R1+0xb38] ;  /* 0x000b380001947983 */ /* 0x000f220000300800 */
[----:B------:R-:W-:-:S03]  /*7eac0*/  ISETP.LT.AND P0, PT, R158, UR4, !P3 ;  /* 0x000000049e007c0c */ /* 0x000fc6000df01270 */
        /* <DEDUP_REMOVED lines=18> */
[----:B--2---:R1:W-:Y:S01]  /*7ebf0*/  @P0 STG.E desc[UR60][R10.64], R149 ;  /* 0x000000950a000986 */ /* 0x0043e2000c10193c */
[----:B------:R-:W-:Y:S01]  /*7ec00*/  ISETP.LT.AND P0, PT, R153, UR4, !P5 ;  /* 0x0000000499007c0c */ /* 0x000fe2000ef01270 */
[----:B-1----:R-:W-:-:S02]  /*7ec10*/  IMAD.WIDE R10, R146, 0x4, R2 ;  /* 0x00000004920a7825 */ /* 0x002fc400078e0202 */
        /* <DEDUP_REMOVED lines=24> */
[----:B-1----:R-:W-:Y:S01]  /*7eda0*/  IMAD.WIDE R10, R151, 0x4, R6 ;  /* 0x00000004970a7825 */ /* 0x002fe200078e0206 */
[----:B------:R-:W-:Y:S01]  /*7edb0*/  LOP3.LUT P1, RZ, R23, 0x80000, RZ, 0xc0, !PT ;  /* 0x0008000017ff7812 */ /* 0x000fe2000782c0ff */
[----:B------:R-:W4:Y:S10]  /*7edc0*/  LDL.LU R139, [R1+0x54c] ;  /* 0x00054c00018b7983 */ /* 0x000f340000300800 */
[----:B------:R1:W-:Y:S01]  /*7edd0*/  @P0 STG.E desc[UR60][R10.64], R156 ;  /* 0x0000009c0a000986 */ /* 0x0003e2000c10193c */
[----:B------:R-:W-:Y:S01]  /*7ede0*/  ISETP.LT.AND P0, PT, R158, UR4, !P6 ;  /* 0x000000049e007c0c */ /* 0x000fe2000f701270 */
[----:B-1----:R-:W-:-:S02]  /*7edf0*/  IMAD.WIDE R10, R151, 0x4, R8 ;  /* 0x00000004970a7825 */ /* 0x002fc400078e0208 */
[----:B------:R-:W4:Y:S10]  /*7ee00*/  LDL.LU R156, [R1+0x34c] ;  /* 0x00034c00019c7983 */ /* 0x000f340000300800 */
[----:B--2---:R1:W-:Y:S01]  /*7ee10*/  @P0 STG.E desc[UR60][R10.64], R149 ;  /* 0x000000950a000986 */ /* 0x0043e2000c10193c */
[----:B------:R-:W-:Y:S01]  /*7ee20*/  ISETP.LT.AND P0, PT, R153, UR4, !P1 ;  /* 0x0000000499007c0c */ /* 0x000fe2000cf01270 */
[----:B-1----:R-:W-:-:S02]  /*7ee30*/  IMAD.WIDE R10, R138, 0x4, R2 ;  /* 0x000000048a0a7825 */ /* 0x002fc400078e0202 */
[----:B------:R-:W2:Y:S10]  /*7ee40*/  LDL.LU R149, [R1+0x14c] ;  /* 0x00014c0001957983 */ /* 0x000eb40000300800 */
[----:B---3--:R1:W-:Y:S01]  /*7ee50*/  @P0 STG.E desc[UR60][R10.64], R145 ;  /* 0x000000910a000986 */ /* 0x0083e2000c10193c */
[----:B------:R-:W-:-:S03]  /*7ee60*/  ISETP.LT.AND P0, PT, R155, UR4, !P1 ;  /* 0x000000049b007c0c */ /* 0x000fc6000cf01270 */
[----:B-1----:R-:W3:Y:S01]  /*7ee70*/  LDL.LU R145, [R1+0x1298] ;  /* 0x0012980001917983 */ /* 0x002ee20000300800 */
[----:B------:R-:W-:-:S03]  /*7ee80*/  IMAD.WIDE R10, R138, 0x4, R4 ;  /* 0x000000048a0a7825 */ /* 0x000fc600078e0204 */
[----:B------:R-:W3:Y:S06]  /*7ee90*/  LDL.LU R151, [R1+0xd40] ;  /* 0x000d400001977983 */ /* 0x000eec0000300800 */
[----:B----4-:R1:W-:Y:S01]  /*7eea0*/  @P0 STG.E desc[UR60][R10.64], R150 ;  /* 0x000000960a000986 */ /* 0x0103e2000c10193c */
[----:B------:R-:W-:Y:S01]  /*7eeb0*/  ISETP.LT.AND P0, PT, R157, UR4, !P1 ;  /* 0x000000049d007c0c */ /* 0x000fe2000cf01270 */
[----:B-1----:R-:W-:Y:S02]  /*7eec0*/  IMAD.WIDE R10, R138, 0x4, R6 ;  /* 0x000000048a0a7825 */ /* 0x002fe400078e0206 */
[----:B------:R-:W4:Y:S10]  /*7eed0*/  LDL.LU R150, [R1+0xb40] ;  /* 0x000b400001967983 */ /* 0x000f340000300800 */
[----:B------:R1:W-:Y:S04]  /*7eee0*/  @P0 STG.E desc[UR60][R10.64], R148 ;  /* 0x000000940a000986 */ /* 0x0003e8000c10193c */
[----:B-1----:R-:W4:Y:S01]  /*7eef0*/  LDL.LU R148, [R1+0xfd0] ;  /* 0x000fd00001947983 */ /* 0x002f220000300800 */
[----:B------:R-:W-:-:S02]  /*7ef00*/  LOP3.LUT P2, RZ, R23, 0x40000, RZ, 0xc0, !PT ;  /* 0x0004000017ff7812 */ /* 0x000fc4000784c0ff */
[----:B------:R-:W-:Y:S02]  /*7ef10*/  ISETP.LT.AND P1, PT, R158, UR4, !P1 ;  /* 0x000000049e007c0c */ /* 0x000fe4000cf21270 */
[----:B------:R-:W-:Y:S01]  /*7ef20*/  ISETP.LT.AND P0, PT, R153, UR4, !P2 ;  /* 0x0000000499007c0c */ /* 0x000fe2000d701270 */
[----:B------:R-:W-:-:S04]  /*7ef30*/  IMAD.WIDE R10, R138, 0x4, R8 ;  /* 0x000000048a0a7825 */ /* 0x000fc800078e0208 */
[----:B------:R-:W-:-:S06]  /*7ef40*/  IMAD.WIDE R12, R146, 0x4, R2 ;  /* 0x00000004920c7825 */ /* 0x000fcc00078e0202 */
[----:B------:R1:W-:Y:S01]  /*7ef50*/  @P1 STG.E desc[UR60][R10.64], R147 ;  /* 0x000000930a001986 */ /* 0x0003e2000c10193c */
[----:B------:R-:W-:Y:S01]  /*7ef60*/  ISETP.LT.AND P1, PT, R155, UR4, !P2 ;  /* 0x000000049b007c0c */ /* 0x000fe2000d721270 */
[C---:B------:R-:W-:Y:S02]  /*7ef70*/  IMAD.WIDE R14, R146.reuse, 0x4, R8 ;  /* 0x00000004920e7825 */ /* 0x040fe400078e0208 */
[----:B-1----:R-:W4:Y:S04]  /*7ef80*/  LDL.LU R147, [R1+0x940] ;  /* 0x0009400001937983 */ /* 0x002f280000300800 */
[----:B------:R1:W-:Y:S01]  /*7ef90*/  @P0 STG.E desc[UR60][R12.64], R144 ;  /* 0x000000900c000986 */ /* 0x0003e2000c10193c */
[----:B------:R-:W-:Y:S01]  /*7efa0*/  ISETP.LT.AND P0, PT, R157, UR4, !P2 ;  /* 0x000000049d007c0c */ /* 0x000fe2000d701270 */
[----:B------:R-:W-:-:S02]  /*7efb0*/  IMAD.WIDE R10, R146, 0x4, R4 ;  /* 0x00000004920a7825 */ /* 0x000fc400078e0204 */
[----:B-1----:R-:W4:Y:S02]  /*7efc0*/  LDL.LU R144, [R1+0x129c] ;  /* 0x00129c0001907983 */ /* 0x002f240000300800 */
[----:B------:R-:W-:Y:S02]  /*7efd0*/  IMAD.WIDE R12, R146, 0x4, R6 ;  /* 0x00000004920c7825 */ /* 0x000fe400078e0206 */
[----:B------:R-:W4:Y:S01]  /*7efe0*/  LDL.LU R146, [R1+0x750] ;  /* 0x0007500001927983 */ /* 0x000f220000300800 */
[----:B------:R-:W-:Y:S02]  /*7eff0*/  ISETP.LT.AND P2, PT, R158, UR4, !P2 ;  /* 0x000000049e007c0c */ /* 0x000fe4000d741270 */
[----:B------:R-:W-:Y:S01]  /*7f000*/  LOP3.LUT P3, RZ, R23, 0x20000, RZ, 0xc0, !PT ;  /* 0x0002000017ff7812 */ /* 0x000fe2000786c0ff */
[----:B------:R1:W-:Y:S04]  /*7f010*/  @P1 STG.E desc[UR60][R10.64], R139 ;  /* 0x0000008b0a001986 */ /* 0x0003e8000c10193c */
[----:B------:R-:W4:Y:S04]  /*7f020*/  LDL.LU R137, [R1+0x550] ;  /* 0x0005500001897983 */ /* 0x000f280000300800 */
[----:B------:R-:W4:Y:S04]  /*7f030*/  LDL.LU R138, [R1+0x150] ;  /* 0x00015000018a7983 */ /* 0x000f280000300800 */
[----:B-1----:R-:W4:Y:S04]  /*7f040*/  LDL.LU R139, [R1+0x350] ;  /* 0x00035000018b7983 */ /* 0x002f280000300800 */
[----:B------:R-:W-:Y:S01]  /*7f050*/  @P0 STG.E desc[UR60][R12.64], R156 ;  /* 0x0000009c0c000986 */ /* 0x000fe2000c10193c */
[----:B------:R-:W-:-:S02]  /*7f060*/  ISETP.LT.AND P0, PT, R153, UR4, !P3 ;  /* 0x0000000499007c0c */ /* 0x000fc4000df01270 */
[----:B------:R-:W-:Y:S01]  /*7f070*/  ISETP.LT.AND P1, PT, R155, UR4, !P3 ;  /* 0x000000049b007c0c */ /* 0x000fe2000df21270 */
[----:B--2---:R1:W-:Y:S04]  /*7f080*/  @P2 STG.E desc[UR60][R14.64], R149 ;  /* 0x000000950e002986 */ /* 0x0043e8000c10193c */
[----:B-1----:R-:W2:Y:S04]  /*7f090*/  LDL.LU R149, [R1+0x12a0] ;  /* 0x0012a00001957983 */ /* 0x002ea80000300800 */
[----:B------:R-:W2:Y:S01]  /*7f0a0*/  LDL.LU R156, [R1+0xd44] ;  /* 0x000d4400019c7983 */ /* 0x000ea20000300800 */
[----:B------:R-:W-:Y:S01]  /*7f0b0*/  ISETP.LT.AND P2, PT, R157, UR4, !P3 ;  /* 0x000000049d007c0c */ /* 0x000fe2000df41270 */
[----:B---3--:R-:W-:-:S05]  /*7f0c0*/  IMAD.WIDE R10, R145, 0x4, R2 ;  /* 0x00000004910a7825 */ /* 0x008fca00078e0202 */
[----:B------:R1:W-:Y:S04]  /*7f0d0*/  @P0 STG.E desc[UR60][R10.64], R151 ;  /* 0x000000970a000986 */ /* 0x0003e8000c10193c */
[----:B-1----:R-:W3:Y:S01]  /*7f0e0*/  LDL.LU R151, [R1+0xb44] ;  /* 0x000b440001977983 */ /* 0x002ee20000300800 */
[----:B------:R-:W-:-:S04]  /*7f0f0*/  IMAD.WIDE R12, R145, 0x4, R4 ;  /* 0x00000004910c7825 */ /* 0x000fc800078e0204 */
[C---:B------:R-:W-:Y:S01]  /*7f100*/  IMAD.WIDE R14, R145.reuse, 0x4, R6 ;  /* 0x00000004910e7825 */ /* 0x040fe200078e0206 */
[----:B----4-:R-:W-:Y:S03]  /*7f110*/  @P1 STG.E desc[UR60][R12.64], R150 ;  /* 0x000000960c001986 */ /* 0x010fe6000c10193c */
[----:B------:R-:W-:Y:S02]  /*7f120*/  IMAD.WIDE R10, R145, 0x4, R8 ;  /* 0x00000004910a7825 */ /* 0x000fe400078e0208 */
[----:B------:R-:W4:Y:S04]  /*7f130*/  LDL.LU R145, [R1+0x12a8] ;  /* 0x0012a80001917983 */ /* 0x000f280000300800 */
[----:B------:R1:W-:Y:S04]  /*7f140*/  @P2 STG.E desc[UR60][R14.64], R148 ;  /* 0x000000940e002986 */ /* 0x0003e8000c10193c */
[----:B-1----:R-:W4:Y:S01]  /*7f150*/  LDL.LU R148, [R1+0xfd4] ;  /* 0x000fd40001947983 */ /* 0x002f220000300800 */
[----:B------:R-:W-:-:S02]  /*7f160*/  LOP3.LUT P4, RZ, R23, 0x10000, RZ, 0xc0, !PT ;  /* 0x0001000017ff7812 */ /* 0x000fc4000788c0ff */
[----:B------:R-:W-:Y:S01]  /*7f170*/  ISETP.LT.AND P3, PT, R158, UR4, !P3 ;  /* 0x000000049e007c0c */ /* 0x000fe2000df61270 */
[----:B------:R-:W4:Y:S01]  /*7f180*/  LDL.LU R150, [R1+0x944] ;  /* 0x0009440001967983 */ /* 0x000f220000300800 */
[----:B------:R-:W-:Y:S02]  /*7f190*/  ISETP.LT.AND P0, PT, R153, UR4, !P4 ;  /* 0x0000000499007c0c */ /* 0x000fe4000e701270 */
[----:B------:R-:W-:Y:S02]  /*7f1a0*/  ISETP.LT.AND P1, PT, R155, UR4, !P4 ;  /* 0x000000049b007c0c */ /* 0x000fe4000e721270 */
[----:B------:R-:W-:-:S07]  /*7f1b0*/  ISETP.LT.AND P2, PT, R157, UR4, !P4 ;  /* 0x000000049d007c0c */ /* 0x000fce000e741270 */
[----:B------:R1:W-:Y:S01]  /*7f1c0*/  @P3 STG.E desc[UR60][R10.64], R147 ;  /* 0x000000930a003986 */ /* 0x0003e2000c10193c */
[----:B------:R-:W-:Y:S02]  /*7f1d0*/  LOP3.LUT P5, RZ, R23, 0x8000, RZ, 0xc0, !PT ;  /* 0x0000800017ff7812 */ /* 0x000fe400078ac0ff */
[----:B------:R-:W-:Y:S01]  /*7f1e0*/  ISETP.LT.AND P4, PT, R158, UR4, !P4 ;  /* 0x000000049e007c0c */ /* 0x000fe2000e781270 */
[----:B-1----:R-:W4:Y:S01]  /*7f1f0*/  LDL.LU R147, [R1+0x754] ;  /* 0x0007540001937983 */ /* 0x002f220000300800 */
[----:B------:R-:W-:-:S04]  /*7f200*/  IMAD.WIDE R14, R144, 0x4, R2 ;  /* 0x00000004900e7825 */ /* 0x000fc800078e0202 */
[C---:B------:R-:W-:Y:S01]  /*7f210*/  IMAD.WIDE R12, R144.reuse, 0x4, R4 ;  /* 0x00000004900c7825 */ /* 0x040fe200078e0204 */
[----:B------:R1:W-:Y:S03]  /*7f220*/  @P0 STG.E desc[UR60][R14.64], R146 ;  /* 0x000000920e000986 */ /* 0x0003e6000c10193c */
[----:B------:R-:W-:-:S04]  /*7f230*/  IMAD.WIDE R10, R144, 0x4, R6 ;  /* 0x00000004900a7825 */ /* 0x000fc800078e0206 */
[----:B-1----:R-:W-:Y:S02]  /*7f240*/  IMAD.WIDE R14, R144, 0x4, R8 ;  /* 0x00000004900e7825 */ /* 0x002fe400078e0208 */
[----:B------:R-:W4:Y:S01]  /*7f250*/  LDL.LU R144, [R1+0x554] ;  /* 0x0005540001907983 */ /* 0x000f220000300800 */
[----:B------:R-:W-:-:S03]  /*7f260*/  ISETP.LT.AND P0, PT, R153, UR4, !P5 ;  /* 0x0000000499007c0c */ /* 0x000fc6000ef01270 */
[----:B------:R-:W-:Y:S01]  /*7f270*/  @P1 STG.E desc[UR60][R12.64], R137 ;  /* 0x000000890c001986 */ /* 0x000fe2000c10193c */
[----:B------:R-:W-:-:S03]  /*7f280*/  ISETP.LT.AND P1, PT, R155, UR4, !P5 ;  /* 0x000000049b007c0c */ /* 0x000fc6000ef21270 */
[----:B------:R-:W-:Y:S04]  /*7f290*/  @P2 STG.E desc[UR60][R10.64], R138 ;  /* 0x0000008a0a002986 */ /* 0x000fe8000c10193c */
[----:B------:R-:W4:Y:S04]  /*7f2a0*/  LDL.LU R146, [R1+0x12ac] ;  /* 0x0012ac0001927983 */ /* 0x000f280000300800 */
[----:B------:R1:W-:Y:S04]  /*7f2b0*/  @P4 STG.E desc[UR60][R14.64], R139 ;  /* 0x0000008b0e004986 */ /* 0x0003e8000c10193c */
[----:B-1----:R-:W4:Y:S01]  /*7f2c0*/  LDL.LU R139, [R1+0x154] ;  /* 0x00015400018b7983 */ /* 0x002f220000300800 */
[----:B------:R-:W-:Y:S01]  /*7f2d0*/  ISETP.LT.AND P2, PT, R157, UR4, !P5 ;  /* 0x000000049d007c0c */ /* 0x000fe2000ef41270 */
[----:B--2---:R-:W-:-:S04]  /*7f2e0*/  IMAD.WIDE R10, R149, 0x4, R2 ;  /* 0x00000004950a7825 */ /* 0x004fc800078e0202 */
[C---:B------:R-:W-:Y:S01]  /*7f2f0*/  IMAD.WIDE R12, R149.reuse, 0x4, R4 ;  /* 0x00000004950c7825 */ /* 0x040fe200078e0204 */
[----:B------:R1:W-:Y:S04]  /*7f300*/  @P0 STG.E desc[UR60][R10.64], R156 ;  /* 0x0000009c0a000986 */ /* 0x0003e8000c10193c */
[----:B-1----:R-:W2:Y:S01]  /*7f310*/  LDL.LU R156, [R1+0x354] ;  /* 0x00035400019c7983 */ /* 0x002ea20000300800 */
[----:B------:R-:W-:-:S03]  /*7f320*/  IMAD.WIDE R10, R149, 0x4, R6 ;  /* 0x00000004950a7825 */ /* 0x000fc600078e0206 */
[----:B---3--:R1:W-:Y:S02]  /*7f330*/  @P1 STG.E desc[UR60][R12.64], R151 ;  /* 0x000000970c001986 */ /* 0x0083e4000c10193c */
[----:B-1----:R-:W-:Y:S02]  /*7f340*/  IMAD.WIDE R12, R149, 0x4, R8 ;  /* 0x00000004950c7825 */ /* 0x002fe400078e0208 */
[----:B------:R-:W3:Y:S04]  /*7f350*/  LDL.LU R151, [R1+0xd48] ;  /* 0x000d480001977983 */ /* 0x000ee80000300800 */
[----:B------:R-:W3:Y:S04]  /*7f360*/  LDL.LU R149, [R1+0xb48] ;  /* 0x000b480001957983 */ /* 0x000ee80000300800 */
[----:B----4-:R1:W-:Y:S04]  /*7f370*/  @P2 STG.E desc[UR60][R10.64], R148 ;  /* 0x000000940a002986 */ /* 0x0103e8000c10193c */
[----:B-1----:R-:W4:Y:S01]  /*7f380*/  LDL.LU R148, [R1+0xfd8] ;  /* 0x000fd80001947983 */ /* 0x002f220000300800 */
[----:B------:R-:W-:-:S02]  /*7f390*/  LOP3.LUT P6, RZ, R23, 0x4000, RZ, 0xc0, !PT ;  /* 0x0000400017ff7812 */ /* 0x000fc400078cc0ff */
[----:B------:R-:W-:Y:S02]  /*7f3a0*/  ISETP.LT.AND P5, PT, R158, UR4, !P5 ;  /* 0x000000049e007c0c */ /* 0x000fe4000efa1270 */
[----:B------:R-:W-:Y:S02]  /*7f3b0*/  ISETP.LT.AND P4, PT, R153, UR4, !P6 ;  /* 0x0000000499007c0c */ /* 0x000fe4000f781270 */
[----:B------:R-:W-:Y:S01]  /*7f3c0*/  ISETP.LT.AND P3, PT, R155, UR4, !P6 ;  /* 0x000000049b007c0c */ /* 0x000fe2000f761270 */
[----:B------:R-:W-:-:S04]  /*7f3d0*/  IMAD.WIDE R14, R145, 0x4, R2 ;  /* 0x00000004910e7825 */ /* 0x000fc800078e0202 */
[----:B------:R-:W-:-:S04]  /*7f3e0*/  IMAD.WIDE R16, R145, 0x4, R4 ;  /* 0x0000000491107825 */ /* 0x000fc800078e0204 */
[----:B------:R-:W-:Y:S04]  /*7f3f0*/  @P5 STG.E desc[UR60][R12.64], R150 ;  /* 0x000000960c005986 */ /* 0x000fe8000c10193c */
[----:B------:R1:W-:Y:S01]  /*7f400*/  @P4 STG.E desc[UR60][R14.64], R147 ;  /* 0x000000930e004986 */ /* 0x0003e2000c10193c */
[----:B------:R-:W-:Y:S01]  /*7f410*/  IADD3 R0, R152, 0xac, RZ ;  /* 0x000000ac98007810 */ /* 0x000fe20007ffe0ff */
[----:B------:R-:W-:Y:S01]  /*7f420*/  IMAD.WIDE R10, R145, 0x4, R6 ;  /* 0x00000004910a7825 */ /* 0x000fe200078e0206 */
[----:B------:R-:W-:Y:S02]  /*7f430*/  ISETP.LT.AND P2, PT, R157, UR4, !P6 ;  /* 0x000000049d007c0c */ /* 0x000fe4000f741270 */
[----:B------:R-:W-:Y:S01]  /*7f440*/  ISETP.GE.AND P0, PT, R0, UR5, PT ;  /* 0x0000000500007c0c */ /* 0x000fe2000bf06270 */
[----:B-1----:R-:W4:Y:S01]  /*7f450*/  LDL.LU R147, [R1+0x948] ;  /* 0x0009480001937983 */ /* 0x002f220000300800 */
[----:B------:R-:W-:-:S03]  /*7f460*/  IMAD.WIDE R14, R145, 0x4, R8 ;  /* 0x00000004910e7825 */ /* 0x000fc600078e0208 */
[----:B------:R1:W-:Y:S01]  /*7f470*/  @P3 STG.E desc[UR60][R16.64], R144 ;  /* 0x0000009010003986 */ /* 0x0003e2000c10193c */
[----:B------:R-:W-:Y:S01]  /*7f480*/  ISETP.LT.AND P6, PT, R158, UR4, !P6 ;  /* 0x000000049e007c0c */ /* 0x000fe2000f7c1270 */
[----:B------:R-:W-:Y:S01]  /*7f490*/  VIADD R12, R152, 0xaf ;  /* 0x000000af980c7836 */ /* 0x000fe20000000000 */
[----:B------:R-:W-:Y:S01]  /*7f4a0*/  ULDC UR5, c[0x0][0x22c] ;  /* 0x00008b0000057ab9 */ /* 0x000fe20000000800 */
[----:B-1----:R-:W4:Y:S04]  /*7f4b0*/  LDL.LU R144, [R1+0x12b0] ;  /* 0x0012b00001907983 */ /* 0x002f280000300800 */
[----:B------:R-:W4:Y:S01]  /*7f4c0*/  LDL.LU R145, [R1+0x758] ;  /* 0x0007580001917983 */ /* 0x000f220000300800 */
[----:B------:R-:W-:Y:S02]  /*7f4d0*/  ISETP.LT.AND P3, PT, R153, UR4, !P0 ;  /* 0x0000000499007c0c */ /* 0x000fe4000c761270 */
[----:B------:R-:W-:Y:S01]  /*7f4e0*/  ISETP.LT.AND P5, PT, R155, UR4, !P0 ;  /* 0x000000049b007c0c */ /* 0x000fe2000c7a1270 */
[----:B------:R-:W4:Y:S01]  /*7f4f0*/  LDL.LU R150, [R1+0x12b4] ;  /* 0x0012b40001967983 */ /* 0x000f220000300800 */
[----:B------:R-:W-:Y:S01]  /*7f500*/  ISETP.GE.AND P1, PT, R12, UR14, PT ;  /* 0x0000000e0c007c0c */ /* 0x000fe2000bf26270 */
[----:B------:R-:W-:-:S02]  /*7f510*/  IMAD.WIDE R12, R146, 0x4, R2 ;  /* 0x00000004920c7825 */ /* 0x000fc400078e0202 */
[----:B------:R-:W4:Y:S04]  /*7f520*/  LDL.LU R137, [R1+0x558] ;  /* 0x0005580001897983 */ /* 0x000f280000300800 */
[----:B------:R1:W-:Y:S04]  /*7f530*/  @P2 STG.E desc[UR60][R10.64], R139 ;  /* 0x0000008b0a002986 */ /* 0x0003e8000c10193c */
[----:B------:R-:W4:Y:S01]  /*7f540*/  LDL.LU R138, [R1+0x158] ;  /* 0x00015800018a7983 */ /* 0x000f220000300800 */
[----:B-1----:R-:W-:Y:S01]  /*7f550*/  IMAD.WIDE R10, R146, 0x4, R4 ;  /* 0x00000004920a7825 */ /* 0x002fe200078e0204 */
[----:B------:R-:W-:-:S02]  /*7f560*/  ISETP.LT.AND P4, PT, R157, UR4, !P0 ;  /* 0x000000049d007c0c */ /* 0x000fc4000c781270 */
[----:B--2---:R1:W-:Y:S04]  /*7f570*/  @P6 STG.E desc[UR60][R14.64], R156 ;  /* 0x0000009c0e006986 */ /* 0x0043e8000c10193c */
[----:B-1----:R-:W2:Y:S01]  /*7f580*/  LDL.LU R156, [R1+0x358] ;  /* 0x00035800019c7983 */ /* 0x002ea20000300800 */
[----:B------:R-:W-:-:S03]  /*7f590*/  IMAD.WIDE R14, R146, 0x4, R6 ;  /* 0x00000004920e7825 */ /* 0x000fc600078e0206 */
[----:B---3--:R-:W-:Y:S04]  /*7f5a0*/  @P3 STG.E desc[UR60][R12.64], R151 ;  /* 0x000000970c003986 */ /* 0x008fe8000c10193c */
[----:B------:R1:W-:Y:S04]  /*7f5b0*/  @P5 STG.E desc[UR60][R10.64], R149 ;  /* 0x000000950a005986 */ /* 0x0003e8000c10193c */
[----:B-1----:R-:W3:Y:S04]  /*7f5c0*/  LDL.LU R149, [R1+0xd4c] ;  /* 0x000d4c0001957983 */ /* 0x002ee80000300800 */
[----:B------:R-:W3:Y:S01]  /*7f5d0*/  LDL.LU R151, [R1+0xb4c] ;  /* 0x000b4c0001977983 */ /* 0x000ee20000300800 */
[----:B------:R-:W-:-:S03]  /*7f5e0*/  IMAD.WIDE R10, R146, 0x4, R8 ;  /* 0x00000004920a7825 */ /* 0x000fc600078e0208 */
[----:B------:R-:W3:Y:S04]  /*7f5f0*/  LDL.LU R146, [R1+0x12b8] ;  /* 0x0012b80001927983 */ /* 0x000ee80000300800 */
[----:B----4-:R1:W-:Y:S04]  /*7f600*/  @P4 STG.E desc[UR60][R14.64], R148 ;  /* 0x000000940e004986 */ /* 0x0103e8000c10193c */
[----:B-1----:R-:W4:Y:S01]  /*7f610*/  LDL.LU R148, [R1+0xfdc] ;  /* 0x000fdc0001947983 */ /* 0x002f220000300800 */
[----:B------:R-:W-:Y:S01]  /*7f620*/  VIADD R0, R152, 0xad ;  /* 0x000000ad98007836 */ /* 0x000fe20000000000 */
[----:B------:R-:W-:-:S02]  /*7f630*/  ISETP.LT.AND P0, PT, R158, UR4, !P0 ;  /* 0x000000049e007c0c */ /* 0x000fc4000c701270 */
[----:B------:R-:W4:Y:S02]  /*7f640*/  LDL.LU R139, [R1+0x94c] ;  /* 0x00094c00018b7983 */ /* 0x000f240000300800 */
[----:B------:R-:W-:-:S04]  /*7f650*/  ISETP.GE.AND P2, PT, R0, UR12, PT ;  /* 0x0000000c00007c0c */ /* 0x000fc8000bf46270 */
[----:B------:R-:W-:Y:S01]  /*7f660*/  ISETP.LT.AND P3, PT, R153, UR4, !P2 ;  /* 0x0000000499007c0c */ /* 0x000fe2000d761270 */
[----:B------:R-:W-:Y:S01]  /*7f670*/  VIADD R0, R152, 0xae ;  /* 0x000000ae98007836 */ /* 0x000fe20000000000 */
[----:B------:R-:W-:Y:S02]  /*7f680*/  ISETP.LT.AND P4, PT, R155, UR4, !P2 ;  /* 0x000000049b007c0c */ /* 0x000fe4000d781270 */
[----:B------:R-:W-:Y:S02]  /*7f690*/  ISETP.LT.AND P5, PT, R157, UR4, !P2 ;  /* 0x000000049d007c0c */ /* 0x000fe4000d7a1270 */
[----:B------:R-:W-:Y:S01]  /*7f6a0*/  ISETP.LT.AND P6, PT, R158, UR4, !P2 ;  /* 0x000000049e007c0c */ /* 0x000fe2000d7c1270 */
[----:B------:R1:W-:Y:S01]  /*7f6b0*/  @P0 STG.E desc[UR60][R10.64], R147 ;  /* 0x000000930a000986 */ /* 0x0003e2000c10193c */
[----:B------:R-:W-:-:S03]  /*7f6c0*/  ISETP.GE.AND P2, PT, R0, UR5, PT ;  /* 0x0000000500007c0c */ /* 0x000fc6000bf46270 */
[----:B-1----:R-:W4:Y:S01]  /*7f6d0*/  LDL.LU R147, [R1+0x75c] ;  /* 0x00075c0001937983 */ /* 0x002f220000300800 */
[----:B------:R-:W-:Y:S01]  /*7f6e0*/  IMAD.WIDE R14, R144, 0x4, R2 ;  /* 0x00000004900e7825 */ /* 0x000fe200078e0202 */
[----:B------:R-:W-:-:S03]  /*7f6f0*/  ULDC UR5, c[0x0][0x22c] ;  /* 0x00008b0000057ab9 */ /* 0x000fc60000000800 */
[C---:B------:R-:W-:Y:S01]  /*7f700*/  IMAD.WIDE R12, R144.reuse, 0x4, R4 ;  /* 0x00000004900c7825 */ /* 0x040fe200078e0204 */
[----:B------:R1:W-:Y:S03]  /*7f710*/  @P3 STG.E desc[UR60][R14.64], R145 ;  /* 0x000000910e003986 */ /* 0x0003e6000c10193c */
[----:B------:R-:W-:Y:S01]  /*7f720*/  IMAD.WIDE R10, R144, 0x4, R6 ;  /* 0x00000004900a7825 */ /* 0x000fe200078e0206 */
[----:B------:R-:W-:-:S03]  /*7f730*/  ISETP.LT.AND P0, PT, R153, UR4, !P2 ;  /* 0x0000000499007c0c */ /* 0x000fc6000d701270 */
[----:B-1----:R-:W-:Y:S02]  /*7f740*/  IMAD.WIDE R14, R144, 0x4, R8 ;  /* 0x00000004900e7825 */ /* 0x002fe400078e0208 */
[----:B------:R-:W4:Y:S01]  /*7f750*/  LDL.LU R144, [R1+0x55c] ;  /* 0x00055c0001907983 */ /* 0x000f220000300800 */
[----:B------:R-:W-:-:S03]  /*7f760*/  ISETP.LT.AND P3, PT, R155, UR4, !P2 ;  /* 0x000000049b007c0c */ /* 0x000fc6000d761270 */
[----:B------:R-:W-:Y:S04]  /*7f770*/  @P4 STG.E desc[UR60][R12.64], R137 ;  /* 0x000000890c004986 */ /* 0x000fe8000c10193c */
[----:B------:R1:W-:Y:S04]  /*7f780*/  @P5 STG.E desc[UR60][R10.64], R138 ;  /* 0x0000008a0a005986 */ /* 0x0003e8000c10193c */
[----:B------:R-:W4:Y:S01]  /*7f790*/  LDL.LU R145, [R1+0x12bc] ;  /* 0x0012bc0001917983 */ /* 0x000f220000300800 */
[----:B-1----:R-:W-:-:S04]  /*7f7a0*/  IMAD.WIDE R10, R150, 0x4, R2 ;  /* 0x00000004960a7825 */ /* 0x002fc800078e0202 */
[C---:B------:R-:W-:Y:S01]  /*7f7b0*/  IMAD.WIDE R12, R150.reuse, 0x4, R4 ;  /* 0x00000004960c7825 */ /* 0x040fe200078e0204 */
[----:B------:R-:W-:Y:S01]  /*7f7c0*/  ISETP.LT.AND P4, PT, R157, UR4, !P2 ;  /* 0x000000049d007c0c */ /* 0x000fe2000d781270 */
[----:B--2---:R1:W-:Y:S04]  /*7f7d0*/  @P6 STG.E desc[UR60][R14.64], R156 ;  /* 0x0000009c0e006986 */ /* 0x0043e8000c10193c */
[----:B-1----:R-:W2:Y:S04]  /*7f7e0*/  LDL.LU R156, [R1+0x15c] ;  /* 0x00015c00019c7983 */ /* 0x002ea80000300800 */
[----:B---3--:R1:W-:Y:S04]  /*7f7f0*/  @P0 STG.E desc[UR60][R10.64], R149 ;  /* 0x000000950a000986 */ /* 0x0083e8000c10193c */
[----:B------:R3:W-:Y:S04]  /*7f800*/  @P3 STG.E desc[UR60][R12.64], R151 ;  /* 0x000000970c003986 */ /* 0x0007e8000c10193c */
[----:B-1----:R-:W2:Y:S04]  /*7f810*/  LDL.LU R149, [R1+0x35c] ;  /* 0x00035c0001957983 */ /* 0x002ea80000300800 */
[----:B---3--:R-:W3:Y:S01]  /*7f820*/  LDL.LU R151, [R1+0xd50] ;  /* 0x000d500001977983 */ /* 0x008ee20000300800 */
[----:B------:R-:W-:-:S04]  /*7f830*/  IMAD.WIDE R10, R150, 0x4, R6 ;  /* 0x00000004960a7825 */ /* 0x000fc800078e0206 */
[----:B------:R-:W-:Y:S02]  /*7f840*/  IMAD.WIDE R12, R150, 0x4, R8 ;  /* 0x00000004960c7825 */ /* 0x000fe400078e0208 */
[----:B------:R-:W3:Y:S04]  /*7f850*/  LDL.LU R150, [R1+0xb50] ;  /* 0x000b500001967983 */ /* 0x000ee80000300800 */
[----:B----4-:R1:W-:Y:S04]  /*7f860*/  @P4 STG.E desc[UR60][R10.64], R148 ;  /* 0x000000940a004986 */ /* 0x0103e8000c10193c */
[----:B-1----:R-:W4:Y:S01]  /*7f870*/  LDL.LU R148, [R1+0xfe0] ;  /* 0x000fe00001947983 */ /* 0x002f220000300800 */
[----:B------:R-:W-:-:S02]  /*7f880*/  ISETP.LT.AND P2, PT, R158, UR4, !P2 ;  /* 0x000000049e007c0c */ /* 0x000fc4000d741270 */
[----:B------:R-:W-:Y:S02]  /*7f890*/  ISETP.LT.AND P6, PT, R153, UR4, !P1 ;  /* 0x0000000499007c0c */ /* 0x000fe4000cfc1270 */
[----:B------:R-:W-:Y:S01]  /*7f8a0*/  ISETP.LT.AND P5, PT, R155, UR4, !P1 ;  /* 0x000000049b007c0c */ /* 0x000fe2000cfa1270 */
[----:B------:R-:W-:-:S04]  /*7f8b0*/  IMAD.WIDE R14, R146, 0x4, R2 ;  /* 0x00000004920e7825 */ /* 0x000fc800078e0202 */
[----:B------:R-:W-:-:S04]  /*7f8c0*/  IMAD.WIDE R16, R146, 0x4, R4 ;  /* 0x0000000492107825 */ /* 0x000fc800078e0204 */
[----:B------:R-:W-:Y:S01]  /*7f8d0*/  @P2 STG.E desc[UR60][R12.64], R139 ;  /* 0x0000008b0c002986 */ /* 0x000fe2000c10193c */
[C---:B------:R-:W-:Y:S01]  /*7f8e0*/  VIADD R10, R152.reuse, 0xb3 ;  /* 0x000000b3980a7836 */ /* 0x040fe20000000000 */
[----:B------:R-:W-:Y:S02]  /*7f8f0*/  ISETP.LT.AND P3, PT, R157, UR4, !P1 ;  /* 0x000000049d007c0c */ /* 0x000fe4000cf61270 */
[----:B------:R1:W-:Y:S01]  /*7f900*/  @P6 STG.E desc[UR60][R14.64], R147 ;  /* 0x000000930e006986 */ /* 0x0003e2000c10193c */
[----:B------:R-:W-:Y:S01]  /*7f910*/  VIADD R0, R152, 0xb0 ;  /* 0x000000b098007836 */ /* 0x000fe20000000000 */
[----:B------:R-:W-:Y:S02]  /*7f920*/  ISETP.LT.AND P2, PT, R158, UR4, !P1 ;  /* 0x000000049e007c0c */ /* 0x000fe4000cf41270 */
[----:B------:R-:W-:Y:S01]  /*7f930*/  ISETP.GE.AND P1, PT, R10, UR10, PT ;  /* 0x0000000a0a007c0c */ /* 0x000fe2000bf26270 */
[C---:B------:R-:W-:Y:S01]  /*7f940*/  IMAD.WIDE R10, R146.reuse, 0x4, R8 ;  /* 0x00000004920a7825 */ /* 0x040fe200078e0208 */
[----:B-1----:R-:W4:Y:S03]  /*7f950*/  LDL.LU R147, [R1+0x950] ;  /* 0x0009500001937983 */ /* 0x002f260000300800 */
[----:B------:R-:W-:Y:S01]  /*7f960*/  IMAD.WIDE R12, R146, 0x4, R6 ;  /* 0x00000004920c7825 */ /* 0x000fe200078e0206 */
[----:B------:R-:W-:Y:S01]  /*7f970*/  ISETP.GE.AND P0, PT, R0, UR5, PT ;  /* 0x0000000500007c0c */ /* 0x000fe2000bf06270 */
[----:B------:R-:W-:Y:S01]  /*7f980*/  ULDC UR5, c[0x0][0x22c] ;  /* 0x00008b0000057ab9 */ /* 0x000fe20000000800 */
[----:B------:R1:W-:Y:S02]  /*7f990*/  @P5 STG.E desc[UR60][R16.64], R144 ;  /* 0x0000009010005986 */ /* 0x0003e4000c10193c */
[----:B------:R-:W-:-:S02]  /*7f9a0*/  ISETP.LT.AND P4, PT, R153, UR4, !P0 ;  /* 0x0000000499007c0c */ /* 0x000fc4000c781270 */
[----:B-1----:R-:W4:Y:S04]  /*7f9b0*/  LDL.LU R144, [R1+0x12c0] ;  /* 0x0012c00001907983 */ /* 0x002f280000300800 */
[----:B------:R-:W4:Y:S04]  /*7f9c0*/  LDL.LU R146, [R1+0x760] ;  /* 0x0007600001927983 */ /* 0x000f280000300800 */
[----:B------:R-:W4:Y:S04]  /*7f9d0*/  LDL.LU R137, [R1+0x560] ;  /* 0x0005600001897983 */ /* 0x000f280000300800 */
[----:B------:R-:W4:Y:S04]  /*7f9e0*/  LDL.LU R138, [R1+0x160] ;  /* 0x00016000018a7983 */ /* 0x000f280000300800 */
[----:B------:R-:W4:Y:S01]  /*7f9f0*/  LDL.LU R139, [R1+0x360] ;  /* 0x00036000018b7983 */ /* 0x000f220000300800 */
[----:B------:R-:W-:-:S02]  /*7fa00*/  ISETP.LT.AND P6, PT, R155, UR4, !P0 ;  /* 0x000000049b007c0c */ /* 0x000fc4000c7c1270 */
[----:B------:R-:W-:Y:S01]  /*7fa10*/  ISETP.LT.AND P5, PT, R157, UR4, !P0 ;  /* 0x000000049d007c0c */ /* 0x000fe2000c7a1270 */
[C---:B------:R-:W-:Y:S01]  /*7fa20*/  IMAD.WIDE R14, R145.reuse, 0x4, R4 ;  /* 0x00000004910e7825 */ /* 0x040fe200078e0204 */
[----:B--2---:R1:W-:Y:S03]  /*7fa30*/  @P3 STG.E desc[UR60][R12.64], R156 ;  /* 0x0000009c0c003986 */ /* 0x0043e6000c10193c */
[C---:B-1----:R-:W-:Y:S01]  /*7fa40*/  IMAD.WIDE R12, R145.reuse, 0x4, R2 ;  /* 0x00000004910c7825 */ /* 0x042fe200078e0202 */
[----:B------:R1:W-:Y:S04]  /*7fa50*/  @P2 STG.E desc[UR60][R10.64], R149 ;  /* 0x000000950a002986 */ /* 0x0003e8000c10193c */
[----:B---3--:R2:W-:Y:S04]  /*7fa60*/  @P4 STG.E desc[UR60][R12.64], R151 ;  /* 0x000000970c004986 */ /* 0x0085e8000c10193c */
[----:B-1----:R-:W3:Y:S04]  /*7fa70*/  LDL.LU R149, [R1+0x12c4] ;  /* 0x0012c40001957983 */ /* 0x002ee80000300800 */
[----:B------:R-:W3:Y:S04]  /*7fa80*/  LDL.LU R156, [R1+0xd54] ;  /* 0x000d5400019c7983 */ /* 0x000ee80000300800 */
[----:B--2---:R-:W2:Y:S01]  /*7fa90*/  LDL.LU R151, [R1+0xb54] ;  /* 0x000b540001977983 */ /* 0x004ea20000300800 */
[----:B------:R-:W-:-:S03]  /*7faa0*/  IMAD.WIDE R10, R145, 0x4, R6 ;  /* 0x00000004910a7825 */ /* 0x000fc600078e0206 */
[----:B------:R-:W-:Y:S04]  /*7fab0*/  @P6 STG.E desc[UR60][R14.64], R150 ;  /* 0x000000960e006986 */ /* 0x000fe8000c10193c */
[----:B----4-:R1:W-:Y:S02]  /*7fac0*/  @P5 STG.E desc[UR60][R10.64], R148 ;  /* 0x000000940a005986 */ /* 0x0103e4000c10193c */
[----:B-1----:R-:W-:Y:S02]  /*7fad0*/  IMAD.WIDE R10, R145, 0x4, R8 ;  /* 0x00000004910a7825 */ /* 0x002fe400078e0208 */
[----:B------:R-:W4:Y:S04]  /*7fae0*/  LDL.LU R145, [R1+0x12c8] ;  /* 0x0012c80001917983 */ /* 0x000f280000300800 */
[----:B------:R-:W4:Y:S01]  /*7faf0*/  LDL.LU R148, [R1+0xfe4] ;  /* 0x000fe40001947983 */ /* 0x000f220000300800 */
[----:B------:R-:W-:-:S02]  /*7fb00*/  IADD3 R0, R152, 0xb1, RZ ;  /* 0x000000b198007810 */ /* 0x000fc40007ffe0ff */
[----:B------:R-:W-:Y:S01]  /*7fb10*/  ISETP.LT.AND P0, PT, R158, UR4, !P0 ;  /* 0x000000049e007c0c */ /* 0x000fe2000c701270 */
[----:B------:R-:W4:Y:S01]  /*7fb20*/  LDL.LU R150, [R1+0x954] ;  /* 0x0009540001967983 */ /* 0x000f220000300800 */
[----:B------:R-:W-:-:S04]  /*7fb30*/  ISETP.GE.AND P3, PT, R0, UR8, PT ;  /* 0x0000000800007c0c */ /* 0x000fc8000bf66270 */
[----:B------:R-:W-:Y:S01]  /*7fb40*/  ISETP.LT.AND P4, PT, R153, UR4, !P3 ;  /* 0x0000000499007c0c */ /* 0x000fe2000df81270 */
[----:B------:R-:W-:Y:S01]  /*7fb50*/  VIADD R0, R152, 0xb2 ;  /* 0x000000b298007836 */ /* 0x000fe20000000000 */
[----:B------:R-:W-:Y:S02]  /*7fb60*/  ISETP.LT.AND P5, PT, R155, UR4, !P3 ;  /* 0x000000049b007c0c */ /* 0x000fe4000dfa1270 */
[----:B------:R-:W-:-:S03]  /*7fb70*/  ISETP.LT.AND P6, PT, R157, UR4, !P3 ;  /* 0x000000049d007c0c */ /* 0x000fc6000dfc1270 */
[----:B------:R1:W-:Y:S01]  /*7fb80*/  @P0 STG.E desc[UR60][R10.64], R147 ;  /* 0x000000930a000986 */ /* 0x0003e2000c10193c */
[----:B------:R-:W-:Y:S02]  /*7fb90*/  ISETP.LT.AND P3, PT, R158, UR4, !P3 ;  /* 0x000000049e007c0c */ /* 0x000fe4000df61270 */
[----:B------:R-:W-:Y:S01]  /*7fba0*/  ISETP.GE.AND P2, PT, R0, UR5, PT ;  /* 0x0000000500007c0c */ /* 0x000fe2000bf46270 */
[----:B-1----:R-:W4:Y:S03]  /*7fbb0*/  LDL.LU R147, [R1+0x764] ;  /* 0x0007640001937983 */ /* 0x002f260000300800 */
[----:B------:R-:W-:Y:S01]  /*7fbc0*/  ISETP.LT.AND P0, PT, R153, UR4, !P2 ;  /* 0x0000000499007c0c */ /* 0x000fe2000d701270 */
[----:B------:R-:W-:Y:S01]  /*7fbd0*/  IMAD.WIDE R14, R144, 0x4, R2 ;  /* 0x00000004900e7825 */ /* 0x000fe200078e0202 */
[----:B------:R-:W-:-:S03]  /*7fbe0*/  ULDC UR5, c[0x0][0x22c] ;  /* 0x00008b0000057ab9 */ /* 0x000fc60000000800 */
[C---:B------:R-:W-:Y:S01]  /*7fbf0*/  IMAD.WIDE R12, R144.reuse, 0x4, R4 ;  /* 0x00000004900c7825 */ /* 0x040fe200078e0204 */
[----:B------:R1:W-:Y:S03]  /*7fc00*/  @P4 STG.E desc[UR60][R14.64], R146 ;  /* 0x000000920e004986 */ /* 0x0003e6000c10193c */
[----:B------:R-:W-:Y:S01]  /*7fc10*/  IMAD.WIDE R10, R144, 0x4, R6 ;  /* 0x00000004900a7825 */ /* 0x000fe200078e0206 */
[----:B------:R-:W-:-:S03]  /*7fc20*/  ISETP.LT.AND P4, PT, R155, UR4, !P2 ;  /* 0x000000049b007c0c */ /* 0x000fc6000d781270 */
[----:B-1----:R-:W-:Y:S02]  /*7fc30*/  IMAD.WIDE R14, R144, 0x4, R8 ;  /* 0x00000004900e7825 */ /* 0x002fe400078e0208 */
[----:B------:R-:W4:Y:S04]  /*7fc40*/  LDL.LU R144, [R1+0x564] ;  /* 0x0005640001907983 */ /* 0x000f280000300800 */
[----:B------:R-:W-:Y:S04]  /*7fc50*/  @P5 STG.E desc[UR60][R12.64], R137 ;  /* 0x000000890c005986 */ /* 0x000fe8000c10193c */
[----:B------:R-:W-:Y:S04]  /*7fc60*/  @P6 STG.E desc[UR60][R10.64], R138 ;  /* 0x0000008a0a006986 */ /* 0x000fe8000c10193c */
[----:B------:R-:W4:Y:S04]  /*7fc70*/  LDL.LU R146, [R1+0x12cc] ;  /* 0x0012cc0001927983 */ /* 0x000f280000300800 */
[----:B------:R1:W-:Y:S01]  /*7fc80*/  @P3 STG.E desc[UR60][R14.64], R139 ;  /* 0x0000008b0e003986 */ /* 0x0003e2000c10193c */
[----:B------:R-:W-:-:S03]  /*7fc90*/  ISETP.LT.AND P3, PT, R157, UR4, !P2 ;  /* 0x000000049d007c0c */ /* 0x000fc6000d761270 */
[----:B-1----:R-:W4:Y:S01]  /*7fca0*/  LDL.LU R139, [R1+0x164] ;  /* 0x00016400018b7983 */ /* 0x002f220000300800 */
[----:B---3--:R-:W-:-:S04]  /*7fcb0*/  IMAD.WIDE R10, R149, 0x4, R2 ;  /* 0x00000004950a7825 */ /* 0x008fc800078e0202 */
[C---:B------:R-:W-:Y:S01]  /*7fcc0*/  IMAD.WIDE R12, R149.reuse, 0x4, R4 ;  /* 0x00000004950c7825 */ /* 0x040fe200078e0204 */
[----:B------:R1:W-:Y:S04]  /*7fcd0*/  @P0 STG.E desc[UR60][R10.64], R156 ;  /* 0x0000009c0a000986 */ /* 0x0003e8000c10193c */
[----:B--2---:R2:W-:Y:S04]  /*7fce0*/  @P4 STG.E desc[UR60][R12.64], R151 ;  /* 0x000000970c004986 */ /* 0x0045e8000c10193c */
[----:B-1----:R-:W3:Y:S01]  /*7fcf0*/  LDL.LU R156, [R1+0x364] ;  /* 0x00036400019c7983 */ /* 0x002ee20000300800 */
[----:B------:R-:W-:-:S03]  /*7fd00*/  IMAD.WIDE R10, R149, 0x4, R6 ;  /* 0x00000004950a7825 */ /* 0x000fc600078e0206 */
[----:B--2---:R-:W2:Y:S01]  /*7fd10*/  LDL.LU R151, [R1+0xd58] ;  /* 0x000d580001977983 */ /* 0x004ea20000300800 */
[----:B------:R-:W-:-:S03]  /*7fd20*/  IMAD.WIDE R12, R149, 0x4, R8 ;  /* 0x00000004950c7825 */ /* 0x000fc600078e0208 */
[----:B------:R-:W2:Y:S04]  /*7fd30*/  LDL.LU R149, [R1+0xb58] ;  /* 0x000b580001957983 */ /* 0x000ea80000300800 */
[----:B----4-:R1:W-:Y:S04]  /*7fd40*/  @P3 STG.E desc[UR60][R10.64], R148 ;  /* 0x000000940a003986 */ /* 0x0103e8000c10193c */
[----:B-1----:R-:W4:Y:S01]  /*7fd50*/  LDL.LU R148, [R1+0xfe8] ;  /* 0x000fe80001947983 */ /* 0x002f220000300800 */
[----:B------:R-:W-:Y:S02]  /*7fd60*/  ISETP.LT.AND P2, PT, R158, UR4, !P2 ;  /* 0x000000049e007c0c */ /* 0x000fe4000d741270 */
[----:B------:R-:W-:-:S02]  /*7fd70*/  ISETP.LT.AND P6, PT, R153, UR4, !P1 ;  /* 0x0000000499007c0c */ /* 0x000fc4000cfc1270 */
[----:B------:R-:W-:Y:S01]  /*7fd80*/  ISETP.LT.AND P5, PT, R155, UR4, !P1 ;  /* 0x000000049b007c0c */ /* 0x000fe2000cfa1270 */
[----:B------:R-:W-:-:S04]  /*7fd90*/  IMAD.WIDE R14, R145, 0x4, R2 ;  /* 0x00000004910e7825 */ /* 0x000fc800078e0202 */
[----:B------:R-:W-:-:S04]  /*7fda0*/  IMAD.WIDE R16, R145, 0x4, R4 ;  /* 0x0000000491107825 */ /* 0x000fc800078e0204 */
[----:B------:R-:W-:Y:S01]  /*7fdb0*/  VIADD R0, R152, 0xb4 ;  /* 0x000000b498007836 */ /* 0x000fe20000000000 */
[----:B------:R-:W-:Y:S01]  /*7fdc0*/  @P2 STG.E desc[UR60][R12.64], R150 ;  /* 0x000000960c002986 */ /* 0x000fe2000c10193c */
[----:B------:R-:W-:-:S03]  /*7fdd0*/  ISETP.LT.AND P3, PT, R157, UR4, !P1 ;  /* 0x000000049d007c0c */ /* 0x000fc6000cf61270 */
[----:B------:R1:W-:Y:S01]  /*7fde0*/  @P6 STG.E desc[UR60][R14.64], R147 ;  /* 0x000000930e006986 */ /* 0x0003e2000c10193c */
[----:B------:R-:W-:Y:S01]  /*7fdf0*/  ISETP.GE.AND P0, PT, R0, UR5, PT ;  /* 0x0000000500007c0c */ /* 0x000fe2000bf06270 */
[----:B------:R-:W-:Y:S01]  /*7fe00*/  IMAD.WIDE R10, R145, 0x4, R6 ;  /* 0x00000004910a7825 */ /* 0x000fe200078e0206 */
[----:B------:R-:W-:Y:S01]  /*7fe10*/  ISETP.LT.AND P2, PT, R158, UR4, !P1 ;  /* 0x000000049e007c0c */ /* 0x000fe2000cf41270 */
[----:B------:R-:W-:Y:S01]  /*7fe20*/  ULDC UR5, c[0x0][0x22c] ;  /* 0x00008b0000057ab9 */ /* 0x000fe20000000800 */
[----:B------:R-:W-:Y:S01]  /*7fe30*/  ISETP.LT.AND P4, PT, R153, UR4, !P0 ;  /* 0x0000000499007c0c */ /* 0x000fe2000c781270 */
[----:B-1----:R-:W4:Y:S01]  /*7fe40*/  LDL.LU R147, [R1+0x958] ;  /* 0x0009580001937983 */ /* 0x002f220000300800 */
[----:B------:R-:W-:Y:S01]  /*7fe50*/  IMAD.WIDE R14, R145, 0x4, R8 ;  /* 0x00000004910e7825 */ /* 0x000fe200078e0208 */
[----:B------:R-:W-:-:S03]  /*7fe60*/  ISETP.LT.AND P6, PT, R155, UR4, !P0 ;  /* 0x000000049b007c0c */ /* 0x000fc6000c7c1270 */
[----:B------:R-:W-:Y:S01]  /*7fe70*/  VIADD R12, R152, 0xb7 ;  /* 0x000000b7980c7836 */ /* 0x000fe20000000000 */
[----:B------:R1:W-:Y:S04]  /*7fe80*/  @P5 STG.E desc[UR60][R16.64], R144 ;  /* 0x0000009010005986 */ /* 0x0003e8000c10193c */
[----:B-1----:R-:W4:Y:S04]  /*7fe90*/  LDL.LU R144, [R1+0x12d0] ;  /* 0x0012d00001907983 */ /* 0x002f280000300800 */
[----:B------:R-:W4:Y:S01]  /*7fea0*/  LDL.LU R145, [R1+0x768] ;  /* 0x0007680001917983 */ /* 0x000f220000300800 */
[----:B------:R-:W-:Y:S01]  /*7feb0*/  ISETP.GE.AND P1, PT, R12, UR59, PT ;  /* 0x0000003b0c007c0c */ /* 0x000fe2000bf26270 */
[----:B------:R-:W-:-:S02]  /*7fec0*/  IMAD.WIDE R12, R146, 0x4, R2 ;  /* 0x00000004920c7825 */ /* 0x000fc400078e0202 */
[----:B------:R-:W4:Y:S04]  /*7fed0*/  LDL.LU R150, [R1+0x12d4] ;  /* 0x0012d40001967983 */ /* 0x000f280000300800 */
[----:B------:R-:W4:Y:S04]  /*7fee0*/  LDL.LU R137, [R1+0x568] ;  /* 0x0005680001897983 */ /* 0x000f280000300800 */
[----:B------:R1:W-:Y:S04]  /*7fef0*/  @P3 STG.E desc[UR60][R10.64], R139 ;  /* 0x0000008b0a003986 */ /* 0x0003e8000c10193c */
[----:B------:R-:W4:Y:S01]  /*7ff00*/  LDL.LU R138, [R1+0x168] ;  /* 0x00016800018a7983 */ /* 0x000f220000300800 */
[----:B-1----:R-:W-:Y:S01]  /*7ff10*/  IMAD.WIDE R10, R146, 0x4, R4 ;  /* 0x00000004920a7825 */ /* 0x002fe200078e0204 */
[----:B------:R-:W-:-:S02]  /*7ff20*/  ISETP.LT.AND P5, PT, R157, UR4, !P0 ;  /* 0x000000049d007c0c */ /* 0x000fc4000c7a1270 */
[----:B---3--:R1:W-:Y:S04]  /*7ff30*/  @P2 STG.E desc[UR60][R14.64], R156 ;  /* 0x0000009c0e002986 */ /* 0x0083e8000c10193c */
[----:B--2---:R-:W-:Y:S04]  /*7ff40*/  @P4 STG.E desc[UR60][R12.64], R151 ;  /* 0x000000970c004986 */ /* 0x004fe8000c10193c */
[----:B------:R2:W-:Y:S04]  /*7ff50*/  @P6 STG.E desc[UR60][R10.64], R149 ;  /* 0x000000950a006986 */ /* 0x0005e8000c10193c */
[----:B-1----:R-:W3:Y:S04]  /*7ff60*/  LDL.LU R156, [R1+0x368] ;  /* 0x00036800019c7983 */ /* 0x002ee80000300800 */
[----:B--2---:R-:W2:Y:S01]  /*7ff70*/  LDL.LU R149, [R1+0xd5c] ;  /* 0x000d5c0001957983 */ /* 0x004ea20000300800 */
[----:B------:R-:W-:-:S03]  /*7ff80*/  IMAD.WIDE R14, R146, 0x4, R6 ;  /* 0x00000004920e7825 */ /* 0x000fc600078e0206 */
[----:B------:R-:W2:Y:S01]  /*7ff90*/  LDL.LU R151, [R1+0xb5c] ;  /* 0x000b5c0001977983 */ /* 0x000ea20000300800 */
[----:B------:R-:W-:-:S03]  /*7ffa0*/  IMAD.WIDE R10, R146, 0x4, R8 ;  /* 0x00000004920a7825 */ /* 0x000fc600078e0208 */
[----:B------:R-:W2:Y:S04]  /*7ffb0*/  LDL.LU R146, [R1+0x12d8] ;  /* 0x0012d80001927983 */ /* 0x000ea80000300800 */
        /* <DEDUP_REMOVED lines=10> */
[----:B------:R-:W-:Y:S01]  /*80060*/  ISETP.GE.AND P2, PT, R0, UR5, PT ;  /* 0x0000000500007c0c */ /* 0x000fe2000bf46270 */
[----:B------:R1:W-:Y:S01]  /*80070*/  @P0 STG.E desc[UR60][R10.64], R147 ;  /* 0x000000930a000986 */ /* 0x0003e2000c10193c */
[----:B------:R-:W-:Y:S01]  /*80080*/  ISETP.LT.AND P3, PT, R158, UR4, !P3 ;  /* 0x000000049e007c0c */ /* 0x000fe2000df61270 */
[----:B------:R-:W-:Y:S01]  /*80090*/  ULDC UR5, c[0x0][0x22c] ;  /* 0x00008b0000057ab9 */ /* 0x000fe20000000800 */
[----:B------:R-:W-:Y:S01]  /*800a0*/  ISETP.LT.AND P0, PT, R153, UR4, !P2 ;  /* 0x0000000499007c0c */ /* 0x000fe2000d701270 */
[----:B-1----:R-:W4:Y:S01]  /*800b0*/  LDL.LU R147, [R1+0x76c] ;  /* 0x00076c0001937983 */ /* 0x002f220000300800 */
[----:B------:R-:W-:-:S04]  /*800c0*/  IMAD.WIDE R14, R144, 0x4, R2 ;  /* 0x00000004900e7825 */ /* 0x000fc800078e0202 */
[C---:B------:R-:W-:Y:S01]  /*800d0*/  IMAD.WIDE R12, R144.reuse, 0x4, R4 ;  /* 0x00000004900c7825 */ /* 0x040fe200078e0204 */
[----:B------:R1:W-:Y:S03]  /*800e0*/  @P4 STG.E desc[UR60][R14.64], R145 ;  /* 0x000000910e004986 */ /* 0x0003e6000c10193c */
[----:B------:R-:W-:-:S04]  /*800f0*/  IMAD.WIDE R10, R144, 0x4, R6 ;  /* 0x00000004900a7825 */ /* 0x000fc800078e0206 */
[----:B-1----:R-:W-:Y:S02]  /*80100*/  IMAD.WIDE R14, R144, 0x4, R8 ;  /* 0x00000004900e7825 */ /* 0x002fe400078e0208 */
[----:B------:R-:W4:Y:S04]  /*80110*/  LDL.LU R144, [R1+0x56c] ;  /* 0x00056c0001907983 */ /* 0x000f280000300800 */
[----:B------:R-:W-:Y:S04]  /*80120*/  @P5 STG.E desc[UR60][R12.64], R137 ;  /* 0x000000890c005986 */ /* 0x000fe8000c10193c */
[----:B------:R1:W-:Y:S01]  /*80130*/  @P6 STG.E desc[UR60][R10.64], R138 ;  /* 0x0000008a0a006986 */ /* 0x0003e2000c10193c */
[----:B------:R-:W-:-:S03]  /*80140*/  ISETP.LT.AND P4, PT, R155, UR4, !P2 ;  /* 0x000000049b007c0c */ /* 0x000fc6000d781270 */
[----:B------:R-:W4:Y:S01]  /*80150*/  LDL.LU R145, [R1+0x12dc] ;  /* 0x0012dc0001917983 */ /* 0x000f220000300800 */
[----:B-1----:R-:W-:-:S04]  /*80160*/  IMAD.WIDE R10, R150, 0x4, R2 ;  /* 0x00000004960a7825 */ /* 0x002fc800078e0202 */
[----:B------:R-:W-:Y:S01]  /*80170*/  IMAD.WIDE R12, R150, 0x4, R4 ;  /* 0x00000004960c7825 */ /* 0x000fe200078e0204 */
[----:B---3--:R1:W-:Y:S01]  /*80180*/  @P3 STG.E desc[UR60][R14.64], R156 ;  /* 0x0000009c0e003986 */ /* 0x0083e2000c10193c */
[----:B------:R-:W-:-:S03]  /*80190*/  ISETP.LT.AND P3, PT, R157, UR4, !P2 ;  /* 0x000000049d007c0c */ /* 0x000fc6000d761270 */
[----:B--2---:R2:W-:Y:S04]  /*801a0*/  @P0 STG.E desc[UR60][R10.64], R149 ;  /* 0x000000950a000986 */ /* 0x0045e8000c10193c */
[----:B-1----:R-:W3:Y:S04]  /*801b0*/  LDL.LU R156, [R1+0x16c] ;  /* 0x00016c00019c7983 */ /* 0x002ee80000300800 */
[----:B--2---:R-:W2:Y:S01]  /*801c0*/  LDL.LU R149, [R1+0x36c] ;  /* 0x00036c0001957983 */ /* 0x004ea20000300800 */
[----:B------:R-:W-:-:S03]  /*801d0*/  IMAD.WIDE R10, R150, 0x4, R6 ;  /* 0x00000004960a7825 */ /* 0x000fc600078e0206 */
[----:B------:R1:W-:Y:S04]  /*801e0*/  @P4 STG.E desc[UR60][R12.64], R151 ;  /* 0x000000970c004986 */ /* 0x0003e8000c10193c */
[----:B----4-:R4:W-:Y:S04]  /*801f0*/  @P3 STG.E desc[UR60][R10.64], R148 ;  /* 0x000000940a003986 */ /* 0x0109e8000c10193c */
[----:B-1----:R-:W2:Y:S01]  /*80200*/  LDL.LU R151, [R1+0xd60] ;  /* 0x000d600001977983 */ /* 0x002ea20000300800 */
[----:B------:R-:W-:-:S03]  /*80210*/  IMAD.WIDE R12, R150, 0x4, R8 ;  /* 0x00000004960c7825 */ /* 0x000fc600078e0208 */
[----:B------:R-:W2:Y:S04]  /*80220*/  LDL.LU R150, [R1+0xb60] ;  /* 0x000b600001967983 */ /* 0x000ea80000300800 */
[----:B----4-:R-:W4:Y:S01]  /*80230*/  LDL.LU R148, [R1+0xff0] ;  /* 0x000ff00001947983 */ /* 0x010f220000300800 */
[----:B------:R-:W-:Y:S02]  /*80240*/  ISETP.LT.AND P2, PT, R158, UR4, !P2 ;  /* 0x000000049e007c0c */ /* 0x000fe4000d741270 */
[----:B------:R-:W-:Y:S02]  /*80250*/  ISETP.LT.AND P6, PT, R153, UR4, !P1 ;  /* 0x0000000499007c0c */ /* 0x000fe4000cfc1270 */
[----:B------:R-:W-:Y:S01]  /*80260*/  ISETP.LT.AND P5, PT, R155, UR4, !P1 ;  /* 0x000000049b007c0c */ /* 0x000fe2000cfa1270 */
[----:B------:R-:W-:-:S04]  /*80270*/  IMAD.WIDE R14, R146, 0x4, R2 ;  /* 0x00000004920e7825 */ /* 0x000fc800078e0202 */
[----:B------:R-:W-:Y:S01]  /*80280*/  IMAD.WIDE R16, R146, 0x4, R4 ;  /* 0x0000000492107825 */ /* 0x000fe200078e0204 */
[----:B------:R-:W-:-:S03]  /*80290*/  ISETP.LT.AND P3, PT, R157, UR4, !P1 ;  /* 0x000000049d007c0c */ /* 0x000fc6000cf61270 */
[----:B------:R-:W-:Y:S01]  /*802a0*/  @P2 STG.E desc[UR60][R12.64], R139 ;  /* 0x0000008b0c002986 */ /* 0x000fe2000c10193c */
[----:B------:R-:W-:Y:S01]  /*802b0*/  VIADD R10, R152, 0xbb ;  /* 0x000000bb980a7836 */ /* 0x000fe20000000000 */
[----:B------:R-:W-:Y:S02]  /*802c0*/  ISETP.LT.AND P2, PT, R158, UR4, !P1 ;  /* 0x000000049e007c0c */ /* 0x000fe4000cf41270 */
[----:B------:R1:W-:Y:S01]  /*802d0*/  @P6 STG.E desc[UR60][R14.64], R147 ;  /* 0x000000930e006986 */ /* 0x0003e2000c10193c */
[----:B------:R-:W-:Y:S02]  /*802e0*/  IADD3 R0, R152, 0xb8, RZ ;  /* 0x000000b898007810 */ /* 0x000fe40007ffe0ff */
[----:B------:R-:W-:Y:S01]  /*802f0*/  ISETP.GE.AND P1, PT, R10, UR57, PT ;  /* 0x000000390a007c0c */ /* 0x000fe2000bf26270 */
[C---:B------:R-:W-:Y:S01]  /*80300*/  IMAD.WIDE R10, R146.reuse, 0x4, R8 ;  /* 0x00000004920a7825 */ /* 0x040fe200078e0208 */
[----:B-1----:R-:W4:Y:S03]  /*80310*/  LDL.LU R147, [R1+0x960] ;  /* 0x0009600001937983 */ /* 0x002f260000300800 */
[----:B------:R-:W-:Y:S01]  /*80320*/  IMAD.WIDE R12, R146, 0x4, R6 ;  /* 0x00000004920c7825 */ /* 0x000fe200078e0206 */
[----:B------:R-:W-:Y:S01]  /*80330*/  ISETP.GE.AND P0, PT, R0, UR5, PT ;  /* 0x0000000500007c0c */ /* 0x000fe2000bf06270 */
[----:B------:R-:W-:-:S03]  /*80340*/  ULDC UR5, c[0x0][0x22c] ;  /* 0x00008b0000057ab9 */ /* 0x000fc60000000800 */
[----:B------:R-:W-:Y:S01]  /*80350*/  ISETP.LT.AND P4, PT, R153, UR4, !P0 ;  /* 0x0000000499007c0c */ /* 0x000fe2000c781270 */
[----:B------:R1:W-:Y:S04]  /*80360*/  @P5 STG.E desc[UR60][R16.64], R144 ;  /* 0x0000009010005986 */ /* 0x0003e8000c10193c */
[----:B-1----:R-:W4:Y:S04]  /*80370*/  LDL.LU R144, [R1+0x12e0] ;  /* 0x0012e00001907983 */ /* 0x002f280000300800 */
[----:B------:R-:W4:Y:S04]  /*80380*/  LDL.LU R146, [R1+0x770] ;  /* 0x0007700001927983 */ /* 0x000f280000300800 */
[----:B------:R-:W4:Y:S04]  /*80390*/  LDL.LU R137, [R1+0x570] ;  /* 0x0005700001897983 */ /* 0x000f280000300800 */
[----:B------:R-:W4:Y:S01]  /*803a0*/  LDL.LU R138, [R1+0x170] ;  /* 0x00017000018a7983 */ /* 0x000f220000300800 */
[----:B------:R-:W-:-:S03]  /*803b0*/  ISETP.LT.AND P6, PT, R155, UR4, !P0 ;  /* 0x000000049b007c0c */ /* 0x000fc6000c7c1270 */
[----:B------:R-:W4:Y:S01]  /*803c0*/  LDL.LU R139, [R1+0x370] ;  /* 0x00037000018b7983 */ /* 0x000f220000300800 */
[----:B------:R-:W-:Y:S01]  /*803d0*/  ISETP.LT.AND P5, PT, R157, UR4, !P0 ;  /* 0x000000049d007c0c */ /* 0x000fe2000c7a1270 */
[C---:B------:R-:W-:Y:S02]  /*803e0*/  IMAD.WIDE R14, R145.reuse, 0x4, R4 ;  /* 0x00000004910e7825 */ /* 0x040fe400078e0204 */
[----:B---3--:R1:W-:Y:S04]  /*803f0*/  @P3 STG.E desc[UR60][R12.64], R156 ;  /* 0x0000009c0c003986 */ /* 0x0083e8000c10193c */
[----:B--2---:R2:W-:Y:S01]  /*80400*/  @P2 STG.E desc[UR60][R10.64], R149 ;  /* 0x000000950a002986 */ /* 0x0045e2000c10193c */
[----:B-1----:R-:W-:-:S03]  /*80410*/  IMAD.WIDE R12, R145, 0x4, R2 ;  /* 0x00000004910c7825 */ /* 0x002fc600078e0202 */
[----:B--2---:R-:W2:Y:S04]  /*80420*/  LDL.LU R149, [R1+0x12e4] ;  /* 0x0012e40001957983 */ /* 0x004ea80000300800 */
[----:B------:R-:W3:Y:S01]  /*80430*/  LDL.LU R156, [R1+0xd64] ;  /* 0x000d6400019c7983 */ /* 0x000ee20000300800 */
[----:B------:R-:W-:-:S03]  /*80440*/  IMAD.WIDE R10, R145, 0x4, R6 ;  /* 0x00000004910a7825 */ /* 0x000fc600078e0206 */
[----:B------:R1:W-:Y:S04]  /*80450*/  @P4 STG.E desc[UR60][R12.64], R151 ;  /* 0x000000970c004986 */ /* 0x0003e8000c10193c */
[----:B------:R-:W-:Y:S04]  /*80460*/  @P6 STG.E desc[UR60][R14.64], R150 ;  /* 0x000000960e006986 */ /* 0x000fe8000c10193c */
[----:B----4-:R4:W-:Y:S04]  /*80470*/  @P5 STG.E desc[UR60][R10.64], R148 ;  /* 0x000000940a005986 */ /* 0x0109e8000c10193c */
[----:B-1----:R-:W3:Y:S01]  /*80480*/  LDL.LU R151, [R1+0xb64] ;  /* 0x000b640001977983 */ /* 0x002ee20000300800 */
[----:B----4-:R-:W-:-:S03]  /*80490*/  IMAD.WIDE R10, R145, 0x4, R8 ;  /* 0x00000004910a7825 */ /* 0x010fc600078e0208 */
[----:B------:R-:W4:Y:S04]  /*804a0*/  LDL.LU R145, [R1+0x12e8] ;  /* 0x0012e80001917983 */ /* 0x000f280000300800 */
[----:B------:R-:W4:Y:S01]  /*804b0*/  LDL.LU R148, [R1+0xff4] ;  /* 0x000ff40001947983 */ /* 0x000f220000300800 */
[----:B------:R-:W-:Y:S01]  /*804c0*/  VIADD R0, R152, 0xb9 ;  /* 0x000000b998007836 */ /* 0x000fe20000000000 */
[----:B------:R-:W-:Y:S02]  /*804d0*/  ISETP.LT.AND P0, PT, R158, UR4, !P0 ;  /* 0x000000049e007c0c */ /* 0x000fe4000c701270 */
        /* <DEDUP_REMOVED lines=9> */
[C---:B------:R-:W-:Y:S02]  /*80570*/  IMAD.WIDE R14, R144.reuse, 0x4, R2 ;  /* 0x00000004900e7825 */ /* 0x040fe400078e0202 */
[----:B-1----:R-:W4:Y:S01]  /*80580*/  LDL.LU R147, [R1+0x774] ;  /* 0x0007740001937983 */ /* 0x002f220000300800 */
[----:B------:R-:W-:Y:S01]  /*80590*/  ISETP.LT.AND P0, PT, R153, UR4, !P2 ;  /* 0x0000000499007c0c */ /* 0x000fe2000d701270 */
[----:B------:R-:W-:Y:S01]  /*805a0*/  ULDC UR5, c[0x0][0x22c] ;  /* 0x00008b0000057ab9 */ /* 0x000fe20000000800 */
[C---:B------:R-:W-:Y:S01]  /*805b0*/  IMAD.WIDE R12, R144.reuse, 0x4, R4 ;  /* 0x00000004900c7825 */ /* 0x040fe200078e0204 */
[----:B------:R1:W-:Y:S03]  /*805c0*/  @P4 STG.E desc[UR60][R14.64], R146 ;  /* 0x000000920e004986 */ /* 0x0003e6000c10193c */
[----:B------:R-:W-:Y:S01]  /*805d0*/  IMAD.WIDE R10, R144, 0x4, R6 ;  /* 0x00000004900a7825 */ /* 0x000fe200078e0206 */
[----:B------:R-:W-:Y:S01]  /*805e0*/  @P5 STG.E desc[UR60][R12.64], R137 ;  /* 0x000000890c005986 */ /* 0x000fe2000c10193c */
[----:B------:R-:W-:-:S02]  /*805f0*/  ISETP.LT.AND P4, PT, R155, UR4, !P2 ;  /* 0x000000049b007c0c */ /* 0x000fc4000d781270 */
[----:B-1----:R-:W-:Y:S02]  /*80600*/  IMAD.WIDE R14, R144, 0x4, R8 ;  /* 0x00000004900e7825 */ /* 0x002fe400078e0208 */
[----:B------:R-:W4:Y:S04]  /*80610*/  LDL.LU R144, [R1+0x574] ;  /* 0x0005740001907983 */ /* 0x000f280000300800 */
[----:B------:R-:W-:Y:S04]  /*80620*/  @P6 STG.E desc[UR60][R10.64], R138 ;  /* 0x0000008a0a006986 */ /* 0x000fe8000c10193c */
[----:B------:R-:W4:Y:S04]  /*80630*/  LDL.LU R146, [R1+0x12ec] ;  /* 0x0012ec0001927983 */ /* 0x000f280000300800 */
[----:B------:R1:W-:Y:S01]  /*80640*/  @P3 STG.E desc[UR60][R14.64], R139 ;  /* 0x0000008b0e003986 */ /* 0x0003e2000c10193c */
[----:B------:R-:W-:-:S03]  /*80650*/  ISETP.LT.AND P3, PT, R157, UR4, !P2 ;  /* 0x000000049d007c0c */ /* 0x000fc6000d761270 */
[----:B-1----:R-:W4:Y:S01]  /*80660*/  LDL.LU R139, [R1+0x174] ;  /* 0x00017400018b7983 */ /* 0x002f220000300800 */
[----:B--2---:R-:W-:-:S05]  /*80670*/  IMAD.WIDE R10, R149, 0x4, R2 ;  /* 0x00000004950a7825 */ /* 0x004fca00078e0202 */
[----:B---3--:R1:W-:Y:S01]  /*80680*/  @P0 STG.E desc[UR60][R10.64], R156 ;  /* 0x0000009c0a000986 */ /* 0x0083e2000c10193c */
[----:B------:R-:W-:-:S03]  /*80690*/  IMAD.WIDE R12, R149, 0x4, R4 ;  /* 0x00000004950c7825 */ /* 0x000fc600078e0204 */
[----:B-1----:R-:W2:Y:S01]  /*806a0*/  LDL.LU R156, [R1+0x374] ;  /* 0x00037400019c7983 */ /* 0x002ea20000300800 */
[----:B------:R-:W-:-:S03]  /*806b0*/  IMAD.WIDE R10, R149, 0x4, R6 ;  /* 0x00000004950a7825 */ /* 0x000fc600078e0206 */
[----:B------:R1:W-:Y:S02]  /*806c0*/  @P4 STG.E desc[UR60][R12.64], R151 ;  /* 0x000000970c004986 */ /* 0x0003e4000c10193c */
[----:B-1----:R-:W-:Y:S02]  /*806d0*/  IMAD.WIDE R12, R149, 0x4, R8 ;  /* 0x00000004950c7825 */ /* 0x002fe400078e0208 */
[----:B------:R-:W3:Y:S04]  /*806e0*/  LDL.LU R151, [R1+0xd68] ;  /* 0x000d680001977983 */ /* 0x000ee80000300800 */
[----:B------:R-:W3:Y:S04]  /*806f0*/  LDL.LU R149, [R1+0xb68] ;  /* 0x000b680001957983 */ /* 0x000ee80000300800 */
[----:B----4-:R1:W-:Y:S04]  /*80700*/  @P3 STG.E desc[UR60][R10.64], R148 ;  /* 0x000000940a003986 */ /* 0x0103e8000c10193c */
[----:B-1----:R-:W4:Y:S01]  /*80710*/  LDL.LU R148, [R1+0xff8] ;  /* 0x000ff80001947983 */ /* 0x002f220000300800 */
[----:B------:R-:W-:-:S02]  /*80720*/  ISETP.LT.AND P2, PT, R158, UR4, !P2 ;  /* 0x000000049e007c0c */ /* 0x000fc4000d741270 */
[----:B------:R-:W-:Y:S02]  /*80730*/  ISETP.LT.AND P6, PT, R153, UR4, !P1 ;  /* 0x0000000499007c0c */ /* 0x000fe4000cfc1270 */
[----:B------:R-:W-:Y:S01]  /*80740*/  ISETP.LT.AND P5, PT, R155, UR4, !P1 ;  /* 0x000000049b007c0c */ /* 0x000fe2000cfa1270 */
[----:B------:R-:W-:-:S04]  /*80750*/  IMAD.WIDE R14, R145, 0x4, R2 ;  /* 0x00000004910e7825 */ /* 0x000fc800078e0202 */
[----:B------:R-:W-:Y:S01]  /*80760*/  IMAD.WIDE R16, R145, 0x4, R4 ;  /* 0x0000000491107825 */ /* 0x000fe200078e0204 */
[----:B------:R-:W-:-:S03]  /*80770*/  ISETP.LT.AND P3, PT, R157, UR4, !P1 ;  /* 0x000000049d007c0c */ /* 0x000fc6000cf61270 */
[----:B------:R-:W-:Y:S01]  /*80780*/  VIADD R0, R152, 0xbc ;  /* 0x000000bc98007836 */ /* 0x000fe20000000000 */
[----:B------:R-:W-:Y:S01]  /*80790*/  @P2 STG.E desc[UR60][R12.64], R150 ;  /* 0x000000960c002986 */ /* 0x000fe2000c10193c */
[----:B------:R-:W-:-:S03]  /*807a0*/  ISETP.LT.AND P2, PT, R158, UR4, !P1 ;  /* 0x000000049e007c0c */ /* 0x000fc6000cf41270 */
[----:B------:R1:W-:Y:S01]  /*807b0*/  @P6 STG.E desc[UR60][R14.64], R147 ;  /* 0x000000930e006986 */ /* 0x0003e2000c10193c */
[----:B------:R-:W-:Y:S01]  /*807c0*/  ISETP.GE.AND P0, PT, R0, UR5, PT ;  /* 0x0000000500007c0c */ /* 0x000fe2000bf06270 */
[C---:B------:R-:W-:Y:S02]  /*807d0*/  IMAD.WIDE R10, R145.reuse, 0x4, R6 ;  /* 0x00000004910a7825 */ /* 0x040fe400078e0206 */
[----:B-1----:R-:W4:Y:S02]  /*807e0*/  LDL.LU R147, [R1+0x968] ;  /* 0x0009680001937983 */ /* 0x002f240000300800 */
[----:B------:R-:W-:Y:S02]  /*807f0*/  IMAD.WIDE R14, R145, 0x4, R8 ;  /* 0x00000004910e7825 */ /* 0x000fe400078e0208 */
[----:B------:R1:W-:Y:S01]  /*80800*/  @P5 STG.E desc[UR60][R16.64], R144 ;  /* 0x0000009010005986 */ /* 0x0003e2000c10193c */
[----:B------:R-:W-:Y:S01]  /*80810*/  ISETP.LT.AND P4, PT, R153, UR4, !P0 ;  /* 0x0000000499007c0c */ /* 0x000fe2000c781270 */
[----:B------:R-:W-:Y:S01]  /*80820*/  VIADD R12, R152, 0xbf ;  /* 0x000000bf980c7836 */ /* 0x000fe20000000000 */
[----:B------:R-:W-:Y:S01]  /*80830*/  ISETP.LT.AND P6, PT, R155, UR4, !P0 ;  /* 0x000000049b007c0c */ /* 0x000fe2000c7c1270 */
[----:B------:R-:W-:Y:S01]  /*80840*/  ULDC UR5, c[0x0][0x22c] ;  /* 0x00008b0000057ab9 */ /* 0x000fe20000000800 */
[----:B-1----:R-:W4:Y:S04]  /*80850*/  LDL.LU R144, [R1+0x12f0] ;  /* 0x0012f00001907983 */ /* 0x002f280000300800 */
[----:B------:R-:W4:Y:S01]  /*80860*/  LDL.LU R145, [R1+0x778] ;  /* 0x0007780001917983 */ /* 0x000f220000300800 */
[----:B------:R-:W-:-:S03]  /*80870*/  ISETP.LT.AND P5, PT, R157, UR4, !P0 ;  /* 0x000000049d007c0c */ /* 0x000fc6000c7a1270 */
[----:B------:R-:W4:Y:S01]  /*80880*/  LDL.LU R150, [R1+0x12f4] ;  /* 0x0012f40001967983 */ /* 0x000f220000300800 */
[----:B------:R-:W-:-:S03]  /*80890*/  ISETP.GE.AND P1, PT, R12, UR53, PT ;  /* 0x000000350c007c0c */ /* 0x000fc6000bf26270 */
[----:B------:R1:W-:Y:S01]  /*808a0*/  @P3 STG.E desc[UR60][R10.64], R139 ;  /* 0x0000008b0a003986 */ /* 0x0003e2000c10193c */
[----:B------:R-:W-:-:S03]  /*808b0*/  IMAD.WIDE R12, R146, 0x4, R2 ;  /* 0x00000004920c7825 */ /* 0x000fc600078e0202 */
[----:B------:R-:W4:Y:S04]  /*808c0*/  LDL.LU R137, [R1+0x578] ;  /* 0x0005780001897983 */ /* 0x000f280000300800 */
[----:B------:R-:W4:Y:S01]  /*808d0*/  LDL.LU R138, [R1+0x178] ;  /* 0x00017800018a7983 */ /* 0x000f220000300800 */
[----:B-1----:R-:W-:-:S03]  /*808e0*/  IMAD.WIDE R10, R146, 0x4, R4 ;  /* 0x00000004920a7825 */ /* 0x002fc600078e0204 */
[----:B--2---:R1:W-:Y:S04]  /*808f0*/  @P2 STG.E desc[UR60][R14.64], R156 ;  /* 0x0000009c0e002986 */ /* 0x0043e8000c10193c */
[----:B-1----:R-:W2:Y:S01]  /*80900*/  LDL.LU R156, [R1+0x378] ;  /* 0x00037800019c7983 */ /* 0x002ea20000300800 */
[----:B------:R-:W-:-:S03]  /*80910*/  IMAD.WIDE R14, R146, 0x4, R6 ;  /* 0x00000004920e7825 */ /* 0x000fc600078e0206 */
[----:B---3--:R-:W-:Y:S04]  /*80920*/  @P4 STG.E desc[UR60][R12.64], R151 ;  /* 0x000000970c004986 */ /* 0x008fe8000c10193c */
[----:B------:R1:W-:Y:S04]  /*80930*/  @P6 STG.E desc[UR60][R10.64], R149 ;  /* 0x000000950a006986 */ /* 0x0003e8000c10193c */
[----:B-1----:R-:W3:Y:S01]  /*80940*/  LDL.LU R149, [R1+0xd6c] ;  /* 0x000d6c0001957983 */ /* 0x002ee20000300800 */
[----:B------:R-:W-:-:S03]  /*80950*/  IMAD.WIDE R10, R146, 0x4, R8 ;  /* 0x00000004920a7825 */ /* 0x000fc600078e0208 */
[----:B------:R-:W3:Y:S04]  /*80960*/  LDL.LU R151, [R1+0xb6c] ;  /* 0x000b6c0001977983 */ /* 0x000ee80000300800 */
[----:B----4-:R1:W-:Y:S04]  /*80970*/  @P5 STG.E desc[UR60][R14.64], R148 ;  /* 0x000000940e005986 */ /* 0x0103e8000c10193c */
[----:B------:R-:W4:Y:S04]  /*80980*/  LDL.LU R146, [R1+0x12f8] ;  /* 0x0012f80001927983 */ /* 0x000f280000300800 */
[----:B-1----:R-:W4:Y:S01]  /*80990*/  LDL.LU R148, [R1+0xffc] ;  /* 0x000ffc0001947983 */ /* 0x002f220000300800 */
[----:B------:R-:W-:-:S02]  /*809a0*/  IADD3 R0, R152, 0xbd, RZ ;  /* 0x000000bd98007810 */ /* 0x000fc40007ffe0ff */
[----:B------:R-:W-:Y:S01]  /*809b0*/  ISETP.LT.AND P0, PT, R158, UR4, !P0 ;  /* 0x000000049e007c0c */ /* 0x000fe2000c701270 */
[----:B------:R-:W4:Y:S01]  /*809c0*/  LDL.LU R139, [R1+0x96c] ;  /* 0x00096c00018b7983 */ /* 0x000f220000300800 */
[----:B------:R-:W-:-:S04]  /*809d0*/  ISETP.GE.AND P3, PT, R0, UR51, PT ;  /* 0x0000003300007c0c */ /* 0x000fc8000bf66270 */
[----:B------:R-:W-:Y:S01]  /*809e0*/  ISETP.LT.AND P4, PT, R153, UR4, !P3 ;  /* 0x0000000499007c0c */ /* 0x000fe2000df81270 */
[----:B------:R-:W-:Y:S01]  /*809f0*/  VIADD R0, R152, 0xbe ;  /* 0x000000be98007836 */ /* 0x000fe20000000000 */
[----:B------:R-:W-:Y:S02]  /*80a00*/  ISETP.LT.AND P5, PT, R155, UR4, !P3 ;  /* 0x000000049b007c0c */ /* 0x000fe4000dfa1270 */
[----:B------:R-:W-:Y:S02]  /*80a10*/  ISETP.LT.AND P6, PT, R157, UR4, !P3 ;  /* 0x000000049d007c0c */ /* 0x000fe4000dfc1270 */
[----:B------:R-:W-:Y:S02]  /*80a20*/  ISETP.LT.AND P3, PT, R158, UR4, !P3 ;  /* 0x000000049e007c0c */ /* 0x000fe4000df61270 */
[----:B------:R-:W-:Y:S01]  /*80a30*/  ISETP.GE.AND P2, PT, R0, UR5, PT ;  /* 0x0000000500007c0c */ /* 0x000fe2000bf46270 */
[----:B------:R1:W-:Y:S01]  /*80a40*/  @P0 STG.E desc[UR60][R10.64], R147 ;  /* 0x000000930a000986 */ /* 0x0003e2000c10193c */
[----:B------:R-:W-:-:S03]  /*80a50*/  IMAD.WIDE R14, R144, 0x4, R2 ;  /* 0x00000004900e7825 */ /* 0x000fc600078e0202 */
[----:B-1----:R-:W4:Y:S01]  /*80a60*/  LDL.LU R147, [R1+0x77c] ;  /* 0x00077c0001937983 */ /* 0x002f220000300800 */
[----:B------:R-:W-:Y:S01]  /*80a70*/  ISETP.LT.AND P0, PT, R153, UR4, !P2 ;  /* 0x0000000499007c0c */ /* 0x000fe2000d701270 */
[----:B------:R-:W-:Y:S01]  /*80a80*/  ULDC UR5, c[0x0][0x22c] ;  /* 0x00008b0000057ab9 */ /* 0x000fe20000000800 */
[C---:B------:R-:W-:Y:S01]  /*80a90*/  IMAD.WIDE R12, R144.reuse, 0x4, R4 ;  /* 0x00000004900c7825 */ /* 0x040fe200078e0204 */
[----:B------:R1:W-:Y:S03]  /*80aa0*/  @P4 STG.E desc[UR60][R14.64], R145 ;  /* 0x000000910e004986 */ /* 0x0003e6000c10193c */
[----:B------:R-:W-:Y:S01]  /*80ab0*/  IMAD.WIDE R10, R144, 0x4, R6 ;  /* 0x00000004900a7825 */ /* 0x000fe200078e0206 */
[----:B------:R-:W-:-:S03]  /*80ac0*/  ISETP.LT.AND P4, PT, R155, UR4, !P2 ;  /* 0x000000049b007c0c */ /* 0x000fc6000d781270 */
[----:B-1----:R-:W-:Y:S02]  /*80ad0*/  IMAD.WIDE R14, R144, 0x4, R8 ;  /* 0x00000004900e7825 */ /* 0x002fe400078e0208 */
[----:B------:R-:W4:Y:S04]  /*80ae0*/  LDL.LU R144, [R1+0x57c] ;  /* 0x00057c0001907983 */ /* 0x000f280000300800 */
[----:B------:R1:W-:Y:S04]  /*80af0*/  @P5 STG.E desc[UR60][R12.64], R137 ;  /* 0x000000890c005986 */ /* 0x0003e8000c10193c */
[----:B------:R1:W-:Y:S04]  /*80b00*/  @P6 STG.E desc[UR60][R10.64], R138 ;  /* 0x0000008a0a006986 */ /* 0x0003e8000c10193c */
[----:B------:R-:W4:Y:S01]  /*80b10*/  LDL.LU R145, [R1+0x12fc] ;  /* 0x0012fc0001917983 */ /* 0x000f220000300800 */
[----:B-1----:R-:W-:-:S04]  /*80b20*/  IMAD.WIDE R12, R150, 0x4, R4 ;  /* 0x00000004960c7825 */ /* 0x002fc800078e0204 */
[----:B------:R-:W-:Y:S01]  /*80b30*/  IMAD.WIDE R10, R150, 0x4, R2 ;  /* 0x00000004960a7825 */ /* 0x000fe200078e0202 */
[----:B--2---:R1:W-:Y:S01]  /*80b40*/  @P3 STG.E desc[UR60][R14.64], R156 ;  /* 0x0000009c0e003986 */ /* 0x0043e2000c10193c */
[----:B------:R-:W-:-:S03]  /*80b50*/  ISETP.LT.AND P3, PT, R157, UR4, !P2 ;  /* 0x000000049d007c0c */ /* 0x000fc6000d761270 */
[----:B-1----:R-:W2:Y:S04]  /*80b60*/  LDL.LU R156, [R1+0x17c] ;  /* 0x00017c00019c7983 */ /* 0x002ea80000300800 */
[----:B---3--:R1:W-:Y:S04]  /*80b70*/  @P0 STG.E desc[UR60][R10.64], R149 ;  /* 0x000000950a000986 */ /* 0x0083e8000c10193c */
[----:B------:R3:W-:Y:S04]  /*80b80*/  @P4 STG.E desc[UR60][R12.64], R151 ;  /* 0x000000970c004986 */ /* 0x0007e8000c10193c */
[----:B-1----:R-:W2:Y:S01]  /*80b90*/  LDL.LU R149, [R1+0x37c] ;  /* 0x00037c0001957983 */ /* 0x002ea20000300800 */
[----:B------:R-:W-:-:S03]  /*80ba0*/  IMAD.WIDE R10, R150, 0x4, R6 ;  /* 0x00000004960a7825 */ /* 0x000fc600078e0206 */
[----:B---3--:R-:W3:Y:S01]  /*80bb0*/  LDL.LU R151, [R1+0xd70] ;  /* 0x000d700001977983 */ /* 0x008ee20000300800 */
[----:B------:R-:W-:-:S03]  /*80bc0*/  IMAD.WIDE R12, R150, 0x4, R8 ;  /* 0x00000004960c7825 */ /* 0x000fc600078e0208 */
[----:B------:R-:W3:Y:S04]  /*80bd0*/  LDL.LU R150, [R1+0xb70] ;  /* 0x000b700001967983 */ /* 0x000ee80000300800 */
[----:B----4-:R1:W-:Y:S04]  /*80be0*/  @P3 STG.E desc[UR60][R10.64], R148 ;  /* 0x000000940a003986 */ /* 0x0103e8000c10193c */
[----:B-1----:R-:W4:Y:S01]  /*80bf0*/  LDL.LU R148, [R1+0x1000] ;  /* 0x0010000001947983 */ /* 0x002f220000300800 */
[----:B------:R-:W-:Y:S02]  /*80c00*/  ISETP.LT.AND P2, PT, R158, UR4, !P2 ;  /* 0x000000049e007c0c */ /* 0x000fe4000d741270 */
[----:B------:R-:W-:-:S02]  /*80c10*/  ISETP.LT.AND P6, PT, R153, UR4, !P1 ;  /* 0x0000000499007c0c */ /* 0x000fc4000cfc1270 */
[----:B------:R-:W-:Y:S01]  /*80c20*/  ISETP.LT.AND P5, PT, R155, UR4, !P1 ;  /* 0x000000049b007c0c */ /* 0x000fe2000cfa1270 */
[----:B------:R-:W-:-:S04]  /*80c30*/  IMAD.WIDE R14, R146, 0x4, R2 ;  /* 0x00000004920e7825 */ /* 0x000fc800078e0202 */
[----:B------:R-:W-:Y:S01]  /*80c40*/  IMAD.WIDE R16, R146, 0x4, R4 ;  /* 0x0000000492107825 */ /* 0x000fe200078e0204 */
[----:B------:R-:W-:-:S03]  /*80c50*/  ISETP.LT.AND P3, PT, R157, UR4, !P1 ;  /* 0x000000049d007c0c */ /* 0x000fc6000cf61270 */
[C---:B------:R-:W-:Y:S01]  /*80c60*/  VIADD R0, R152.reuse, 0xc0 ;  /* 0x000000c098007836 */ /* 0x040fe20000000000 */
[----:B------:R-:W-:Y:S01]  /*80c70*/  @P2 STG.E desc[UR60][R12.64], R139 ;  /* 0x0000008b0c002986 */ /* 0x000fe2000c10193c */
[----:B------:R-:W-:Y:S01]  /*80c80*/  VIADD R10, R152, 0xc3 ;  /* 0x000000c3980a7836 */ /* 0x000fe20000000000 */
[----:B------:R-:W-:Y:S02]  /*80c90*/  ISETP.LT.AND P2, PT, R158, UR4, !P1 ;  /* 0x000000049e007c0c */ /* 0x000fe4000cf41270 */
[----:B------:R1:W-:Y:S01]  /*80ca0*/  @P6 STG.E desc[UR60][R14.64], R147 ;  /* 0x000000930e006986 */ /* 0x0003e2000c10193c */
[----:B------:R-:W-:Y:S02]  /*80cb0*/  ISETP.GE.AND P0, PT, R0, UR5, PT ;  /* 0x0000000500007c0c */ /* 0x000fe4000bf06270 */
[----:B------:R-:W-:Y:S01]  /*80cc0*/  ISETP.GE.AND P1, PT, R10, UR49, PT ;  /* 0x000000310a007c0c */ /* 0x000fe2000bf26270 */
[C---:B------:R-:W-:Y:S01]  /*80cd0*/  IMAD.WIDE R10, R146.reuse, 0x4, R8 ;  /* 0x00000004920a7825 */ /* 0x040fe200078e0208 */
[----:B------:R-:W-:Y:S01]  /*80ce0*/  ISETP.LT.AND P4, PT, R153, UR4, !P0 ;  /* 0x0000000499007c0c */ /* 0x000fe2000c781270 */
[----:B------:R-:W-:Y:S01]  /*80cf0*/  ULDC UR5, c[0x0][0x22c] ;  /* 0x00008b0000057ab9 */ /* 0x000fe20000000800 */
[----:B-1----:R-:W4:Y:S01]  /*80d00*/  LDL.LU R147, [R1+0x970] ;  /* 0x0009700001937983 */ /* 0x002f220000300800 */
[----:B------:R-:W-:-:S03]  /*80d10*/  IMAD.WIDE R12, R146, 0x4, R6 ;  /* 0x00000004920c7825 */ /* 0x000fc600078e0206 */
[----:B------:R1:W-:Y:S01]  /*80d20*/  @P5 STG.E desc[UR60][R16.64], R144 ;  /* 0x0000009010005986 */ /* 0x0003e2000c10193c */
[----:B------:R-:W-:Y:S02]  /*80d30*/  ISETP.LT.AND P6, PT, R155, UR4, !P0 ;  /* 0x000000049b007c0c */ /* 0x000fe4000c7c1270 */
[----:B------:R-:W-:Y:S01]  /*80d40*/  ISETP.LT.AND P5, PT, R157, UR4, !P0 ;  /* 0x000000049d007c0c */ /* 0x000fe2000c7a1270 */
[----:B-1----:R-:W4:Y:S04]  /*80d50*/  LDL.LU R144, [R1+0x1300] ;  /* 0x0013000001907983 */ /* 0x002f280000300800 */
[----:B------:R-:W4:Y:S01]  /*80d60*/  LDL.LU R146, [R1+0x780] ;  /* 0x0007800001927983 */ /* 0x000f220000300800 */
[----:B------:R-:W-:-:S03]  /*80d70*/  IMAD.WIDE R14, R145, 0x4, R4 ;  /* 0x00000004910e7825 */ /* 0x000fc600078e0204 */
[----:B------:R-:W4:Y:S04]  /*80d80*/  LDL.LU R137, [R1+0x380] ;  /* 0x0003800001897983 */ /* 0x000f280000300800 */
[----:B------:R-:W4:Y:S04]  /*80d90*/  LDL.LU R138, [R1+0x180] ;  /* 0x00018000018a7983 */ /* 0x000f280000300800 */
[----:B--2---:R1:W-:Y:S02]  /*80da0*/  @P3 STG.E desc[UR60][R12.64], R156 ;  /* 0x0000009c0c003986 */ /* 0x0043e4000c10193c */
[----:B-1----:R-:W-:-:S02]  /*80db0*/  IMAD.WIDE R12, R145, 0x4, R2 ;  /* 0x00000004910c7825 */ /* 0x002fc400078e0202 */
[----:B------:R1:W-:Y:S04]  /*80dc0*/  @P2 STG.E desc[UR60][R10.64], R149 ;  /* 0x000000950a002986 */ /* 0x0003e8000c10193c */
[----:B---3--:R-:W-:Y:S04]  /*80dd0*/  @P4 STG.E desc[UR60][R12.64], R151 ;  /* 0x000000970c004986 */ /* 0x008fe8000c10193c */
[----:B------:R-:W-:Y:S04]  /*80de0*/  @P6 STG.E desc[UR60][R14.64], R150 ;  /* 0x000000960e006986 */ /* 0x000fe8000c10193c */
[----:B-1----:R-:W2:Y:S01]  /*80df0*/  LDL.LU R149, [R1+0x100] ;  /* 0x0001000001957983 */ /* 0x002ea20000300800 */
[----:B------:R-:W-:-:S03]  /*80e00*/  IMAD.WIDE R10, R145, 0x4, R6 ;  /* 0x00000004910a7825 */ /* 0x000fc600078e0206 */
[----:B------:R-:W3:Y:S04]  /*80e10*/  LDL.LU R156, [R1+0x1304] ;  /* 0x00130400019c7983 */ /* 0x000ee80000300800 */
[----:B----4-:R1:W-:Y:S02]  /*80e20*/  @P5 STG.E desc[UR60][R10.64], R148 ;  /* 0x000000940a005986 */ /* 0x0103e4000c10193c */
[----:B-1----:R-:W-:Y:S02]  /*80e30*/  IMAD.WIDE R10, R145, 0x4, R8 ;  /* 0x00000004910a7825 */ /* 0x002fe400078e0208 */
[----:B------:R-:W4:Y:S04]  /*80e40*/  LDL.LU R145, [R1+0xd74] ;  /* 0x000d740001917983 */ /* 0x000f280000300800 */
[----:B------:R-:W4:Y:S04]  /*80e50*/  LDL.LU R139, [R1+0xb74] ;  /* 0x000b7400018b7983 */ /* 0x000f280000300800 */
[----:B------:R-:W4:Y:S04]  /*80e60*/  LDL.LU R151, [R1+0x1308] ;  /* 0x0013080001977983 */ /* 0x000f280000300800 */
[----:B------:R-:W4:Y:S01]  /*80e70*/  LDL.LU R150, [R1+0x1004] ;  /* 0x0010040001967983 */ /* 0x000f220000300800 */
        /* <DEDUP_REMOVED lines=10> */
[----:B------:R-:W-:Y:S01]  /*80f20*/  ISETP.GE.AND P2, PT, R0, UR5, PT ;  /* 0x0000000500007c0c */ /* 0x000fe2000bf46270 */
[----:B------:R-:W-:Y:S01]  /*80f30*/  ULDC UR5, c[0x0][0x22c] ;  /* 0x00008b0000057ab9 */ /* 0x000fe20000000800 */
[----:B------:R-:W-:-:S02]  /*80f40*/  IMAD.WIDE R14, R144, 0x4, R2 ;  /* 0x00000004900e7825 */ /* 0x000fc400078e0202 */
[----:B------:R-:W-:Y:S02]  /*80f50*/  ISETP.LT.AND P0, PT, R153, UR4, !P2 ;  /* 0x0000000499007c0c */ /* 0x000fe4000d701270 */
[C---:B------:R-:W-:Y:S01]  /*80f60*/  IMAD.WIDE R12, R144.reuse, 0x4, R4 ;  /* 0x00000004900c7825 */ /* 0x040fe200078e0204 */
[----:B------:R1:W-:Y:S03]  /*80f70*/  @P4 STG.E desc[UR60][R14.64], R146 ;  /* 0x000000920e004986 */ /* 0x0003e6000c10193c */
[C---:B-1----:R-:W-:Y:S01]  /*80f80*/  IMAD.WIDE R10, R144.reuse, 0x4, R6 ;  /* 0x00000004900a7825 */ /* 0x042fe200078e0206 */
[----:B------:R-:W-:Y:S03]  /*80f90*/  @P5 STG.E desc[UR60][R12.64], R137 ;  /* 0x000000890c005986 */ /* 0x000fe6000c10193c */
[----:B------:R-:W-:Y:S01]  /*80fa0*/  IMAD.WIDE R14, R144, 0x4, R8 ;  /* 0x00000004900e7825 */ /* 0x000fe200078e0208 */
[----:B------:R-:W4:Y:S04]  /*80fb0*/  LDL.LU R146, [R1+0x784] ;  /* 0x0007840001927983 */ /* 0x000f280000300800 */
[----:B------:R-:W4:Y:S01]  /*80fc0*/  LDL.LU R144, [R1+0x384] ;  /* 0x0003840001907983 */ /* 0x000f220000300800 */
[----:B------:R-:W-:-:S03]  /*80fd0*/  ISETP.LT.AND P4, PT, R155, UR4, !P2 ;  /* 0x000000049b007c0c */ /* 0x000fc6000d781270 */
[----:B------:R3:W-:Y:S04]  /*80fe0*/  @P6 STG.E desc[UR60][R10.64], R138 ;  /* 0x0000008a0a006986 */ /* 0x0007e8000c10193c */
[----:B------:R-:W4:Y:S04]  /*80ff0*/  LDL.LU R147, [R1+0x130c] ;  /* 0x00130c0001937983 */ /* 0x000f280000300800 */
[----:B--2---:R1:W-:Y:S01]  /*81000*/  @P3 STG.E desc[UR60][R14.64], R149 ;  /* 0x000000950e003986 */ /* 0x0043e2000c10193c */
[----:B------:R-:W-:Y:S01]  /*81010*/  ISETP.LT.AND P3, PT, R157, UR4, !P2 ;  /* 0x000000049d007c0c */ /* 0x000fe2000d761270 */
[----:B---3--:R-:W-:-:S04]  /*81020*/  IMAD.WIDE R10, R156, 0x4, R2 ;  /* 0x000000049c0a7825 */ /* 0x008fc800078e0202 */
[C---:B------:R-:W-:Y:S01]  /*81030*/  IMAD.WIDE R12, R156.reuse, 0x4, R4 ;  /* 0x000000049c0c7825 */ /* 0x040fe200078e0204 */
[----:B-1----:R-:W2:Y:S04]  /*81040*/  LDL.LU R149, [R1+0x184] ;  /* 0x0001840001957983 */ /* 0x002ea80000300800 */
[----:B----4-:R1:W-:Y:S04]  /*81050*/  @P0 STG.E desc[UR60][R10.64], R145 ;  /* 0x000000910a000986 */ /* 0x0103e8000c10193c */
[----:B------:R3:W-:Y:S04]  /*81060*/  @P4 STG.E desc[UR60][R12.64], R139 ;  /* 0x0000008b0c004986 */ /* 0x0007e8000c10193c */
[----:B-1----:R-:W4:Y:S01]  /*81070*/  LDL.LU R145, [R1+0x104] ;  /* 0x0001040001917983 */ /* 0x002f220000300800 */
[----:B------:R-:W-:-:S03]  /*81080*/  IMAD.WIDE R10, R156, 0x4, R6 ;  /* 0x000000049c0a7825 */ /* 0x000fc600078e0206 */
[----:B---3--:R-:W3:Y:S01]  /*81090*/  LDL.LU R139, [R1+0xd78] ;  /* 0x000d7800018b7983 */ /* 0x008ee20000300800 */
[----:B------:R-:W-:-:S03]  /*810a0*/  IMAD.WIDE R12, R156, 0x4, R8 ;  /* 0x000000049c0c7825 */ /* 0x000fc600078e0208 */
[----:B------:R-:W3:Y:S04]  /*810b0*/  LDL.LU R156, [R1+0xb78] ;  /* 0x000b7800019c7983 */ /* 0x000ee80000300800 */
[----:B------:R1:W-:Y:S04]  /*810c0*/  @P3 STG.E desc[UR60][R10.64], R150 ;  /* 0x000000960a003986 */ /* 0x0003e8000c10193c */
[----:B-1----:R-:W3:Y:S01]  /*810d0*/  LDL.LU R150, [R1+0x1008] ;  /* 0x0010080001967983 */ /* 0x002ee20000300800 */
[----:B------:R-:W-:Y:S02]  /*810e0*/  ISETP.LT.AND P2, PT, R158, UR4, !P2 ;  /* 0x000000049e007c0c */ /* 0x000fe4000d741270 */
[----:B------:R-:W-:-:S02]  /*810f0*/  ISETP.LT.AND P6, PT, R153, UR4, !P1 ;  /* 0x0000000499007c0c */ /* 0x000fc4000cfc1270 */
[----:B------:R-:W-:Y:S01]  /*81100*/  ISETP.LT.AND P5, PT, R155, UR4, !P1 ;  /* 0x000000049b007c0c */ /* 0x000fe2000cfa1270 */
[----:B------:R-:W-:-:S04]  /*81110*/  IMAD.WIDE R14, R151, 0x4, R2 ;  /* 0x00000004970e7825 */ /* 0x000fc800078e0202 */
[----:B------:R-:W-:Y:S01]  /*81120*/  IMAD.WIDE R16, R151, 0x4, R4 ;  /* 0x0000000497107825 */ /* 0x000fe200078e0204 */
[----:B------:R-:W-:-:S03]  /*81130*/  IADD3 R0, R152, 0xc4, RZ ;  /* 0x000000c498007810 */ /* 0x000fc60007ffe0ff */
[----:B------:R1:W-:Y:S01]  /*81140*/  @P2 STG.E desc[UR60][R12.64], R148 ;  /* 0x000000940c002986 */ /* 0x0003e2000c10193c */
[----:B------:R-:W-:-:S03]  /*81150*/  ISETP.LT.AND P3, PT, R157, UR4, !P1 ;  /* 0x000000049d007c0c */ /* 0x000fc6000cf61270 */
[----:B------:R1:W-:Y:S01]  /*81160*/  @P6 STG.E desc[UR60][R14.64], R146 ;  /* 0x000000920e006986 */ /* 0x0003e2000c10193c */
[----:B------:R-:W-:-:S03]  /*81170*/  ISETP.LT.AND P2, PT, R158, UR4, !P1 ;  /* 0x000000049e007c0c */ /* 0x000fc6000cf41270 */
[----:B------:R1:W-:Y:S04]  /*81180*/  @P5 STG.E desc[UR60][R16.64], R144 ;  /* 0x0000009010005986 */ /* 0x0003e8000c10193c */
[----:B-1----:R-:W3:Y:S04]  /*81190*/  LDL.LU R148, [R1+0x978] ;  /* 0x0009780001947983 */ /* 0x002ee80000300800 */
[----:B------:R-:W3:Y:S01]  /*811a0*/  LDL.LU R146, [R1+0x788] ;  /* 0x0007880001927983 */ /* 0x000ee20000300800 */
[----:B------:R-:W-:-:S03]  /*811b0*/  ISETP.GE.AND P0, PT, R0, UR5, PT ;  /* 0x0000000500007c0c */ /* 0x000fc6000bf06270 */
[----:B------:R-:W3:Y:S01]  /*811c0*/  LDL.LU R144, [R1+0x1310] ;  /* 0x0013100001907983 */ /* 0x000ee20000300800 */
[----:B------:R-:W-:Y:S01]  /*811d0*/  VIADD R10, R152, 0xc7 ;  /* 0x000000c7980a7836 */ /* 0x000fe20000000000 */
[----:B------:R-:W-:Y:S01]  /*811e0*/  ISETP.LT.AND P4, PT, R153, UR4, !P0 ;  /* 0x0000000499007c0c */ /* 0x000fe2000c781270 */
[----:B------:R-:W-:Y:S01]  /*811f0*/  IMAD.WIDE R12, R151, 0x4, R6 ;  /* 0x00000004970c7825 */ /* 0x000fe200078e0206 */
[----:B------:R-:W-:Y:S01]  /*81200*/  ISETP.LT.AND P6, PT, R155, UR4, !P0 ;  /* 0x000000049b007c0c */ /* 0x000fe2000c7c1270 */
[----:B------:R-:W3:Y:S01]  /*81210*/  LDL.LU R137, [R1+0x1314] ;  /* 0x0013140001897983 */ /* 0x000ee20000300800 */
[----:B------:R-:W-:Y:S01]  /*81220*/  ISETP.LT.AND P5, PT, R157, UR4, !P0 ;  /* 0x000000049d007c0c */ /* 0x000fe2000c7a1270 */
[----:B------:R-:W-:Y:S01]  /*81230*/  IMAD.WIDE R14, R147, 0x4, R4 ;  /* 0x00000004930e7825 */ /* 0x000fe200078e0204 */
[----:B------:R-:W-:Y:S01]  /*81240*/  ISETP.GE.AND P1, PT, R10, UR45, PT ;  /* 0x0000002d0a007c0c */ /* 0x000fe2000bf26270 */
[----:B------:R-:W-:Y:S02]  /*81250*/  ULDC UR5, c[0x0][0x22c] ;  /* 0x00008b0000057ab9 */ /* 0x000fe40000000800 */
[----:B------:R-:W-:-:S02]  /*81260*/  IMAD.WIDE R10, R151, 0x4, R8 ;  /* 0x00000004970a7825 */ /* 0x000fc400078e0208 */
[----:B------:R-:W3:Y:S04]  /*81270*/  LDL.LU R151, [R1+0x388] ;  /* 0x0003880001977983 */ /* 0x000ee80000300800 */
[----:B--2---:R1:W-:Y:S02]  /*81280*/  @P3 STG.E desc[UR60][R12.64], R149 ;  /* 0x000000950c003986 */ /* 0x0043e4000c10193c */
[C---:B-1----:R-:W-:Y:S02]  /*81290*/  IMAD.WIDE R12, R147.reuse, 0x4, R2 ;  /* 0x00000004930c7825 */ /* 0x042fe400078e0202 */
[----:B------:R-:W2:Y:S04]  /*812a0*/  LDL.LU R149, [R1+0x188] ;  /* 0x0001880001957983 */ /* 0x000ea80000300800 */
[----:B----4-:R1:W-:Y:S04]  /*812b0*/  @P2 STG.E desc[UR60][R10.64], R145 ;  /* 0x000000910a002986 */ /* 0x0103e8000c10193c */
[----:B---3--:R-:W-:Y:S04]  /*812c0*/  @P4 STG.E desc[UR60][R12.64], R139 ;  /* 0x0000008b0c004986 */ /* 0x008fe8000c10193c */
[----:B-1----:R-:W3:Y:S01]  /*812d0*/  LDL.LU R145, [R1+0x108] ;  /* 0x0001080001917983 */ /* 0x002ee20000300800 */
[----:B------:R-:W-:-:S03]  /*812e0*/  IMAD.WIDE R10, R147, 0x4, R6 ;  /* 0x00000004930a7825 */ /* 0x000fc600078e0206 */
[----:B------:R-:W-:Y:S04]  /*812f0*/  @P6 STG.E desc[UR60][R14.64], R156 ;  /* 0x0000009c0e006986 */ /* 0x000fe8000c10193c */
[----:B------:R1:W-:Y:S02]  /*81300*/  @P5 STG.E desc[UR60][R10.64], R150 ;  /* 0x000000960a005986 */ /* 0x0003e4000c10193c */
[----:B-1----:R-:W-:Y:S02]  /*81310*/  IMAD.WIDE R10, R147, 0x4, R8 ;  /* 0x00000004930a7825 */ /* 0x002fe400078e0208 */
[----:B------:R-:W4:Y:S04]  /*81320*/  LDL.LU R150, [R1+0xd7c] ;  /* 0x000d7c0001967983 */ /* 0x000f280000300800 */
[----:B------:R-:W4:Y:S01]  /*81330*/  LDL.LU R147, [R1+0xb7c] ;  /* 0x000b7c0001937983 */ /* 0x000f220000300800 */
[----:B------:R-:W-:Y:S01]  /*81340*/  VIADD R0, R152, 0xc5 ;  /* 0x000000c598007836 */ /* 0x000fe20000000000 */
[----:B------:R-:W-:-:S02]  /*81350*/  ISETP.LT.AND P0, PT, R158, UR4, !P0 ;  /* 0x000000049e007c0c */ /* 0x000fc4000c701270 */
[----:B------:R-:W4:Y:S02]  /*81360*/  LDL.LU R156, [R1+0x131c] ;  /* 0x00131c00019c7983 */ /* 0x000f240000300800 */
[----:B------:R-:W-:Y:S02]  /*81370*/  ISETP.GE.AND P3, PT, R0, UR43, PT ;  /* 0x0000002b00007c0c */ /* 0x000fe4000bf66270 */
[----:B------:R-:W4:Y:S02]  /*81380*/  LDL.LU R138, [R1+0x100c] ;  /* 0x00100c00018a7983 */ /* 0x000f240000300800 */
[----:B------:R-:W-:Y:S01]  /*81390*/  ISETP.LT.AND P4, PT, R153, UR4, !P3 ;  /* 0x0000000499007c0c */ /* 0x000fe2000df81270 */
[----:B------:R-:W-:Y:S01]  /*813a0*/  VIADD R0, R152, 0xc6 ;  /* 0x000000c698007836 */ /* 0x000fe20000000000 */
[----:B------:R-:W-:Y:S01]  /*813b0*/  ISETP.LT.AND P5, PT, R155, UR4, !P3 ;  /* 0x000000049b007c0c */ /* 0x000fe2000dfa1270 */
[----:B------:R-:W4:Y:S01]  /*813c0*/  LDL.LU R139, [R1+0x97c] ;  /* 0x00097c00018b7983 */ /* 0x000f220000300800 */
[----:B------:R-:W-:Y:S01]  /*813d0*/  ISETP.LT.AND P6, PT, R157, UR4, !P3 ;  /* 0x000000049d007c0c */ /* 0x000fe2000dfc1270 */
[----:B------:R-:W-:Y:S01]  /*813e0*/  IMAD.WIDE R14, R144, 0x4, R2 ;  /* 0x00000004900e7825 */ /* 0x000fe200078e0202 */
[----:B------:R-:W-:Y:S01]  /*813f0*/  ISETP.LT.AND P3, PT, R158, UR4, !P3 ;  /* 0x000000049e007c0c */ /* 0x000fe2000df61270 */
[----:B------:R1:W-:Y:S01]  /*81400*/  @P0 STG.E desc[UR60][R10.64], R148 ;  /* 0x000000940a000986 */ /* 0x0003e2000c10193c */
[----:B------:R-:W-:-:S05]  /*81410*/  ISETP.GE.AND P2, PT, R0, UR5, PT ;  /* 0x0000000500007c0c */ /* 0x000fca000bf46270 */
[----:B------:R1:W-:Y:S01]  /*81420*/  @P4 STG.E desc[UR60][R14.64], R146 ;  /* 0x000000920e004986 */ /* 0x0003e2000c10193c */
[C---:B------:R-:W-:Y:S01]  /*81430*/  IMAD.WIDE R12, R144.reuse, 0x4, R4 ;  /* 0x00000004900c7825 */ /* 0x040fe200078e0204 */
[----:B------:R-:W-:Y:S01]  /*81440*/  ISETP.LT.AND P0, PT, R153, UR4, !P2 ;  /* 0x0000000499007c0c */ /* 0x000fe2000d701270 */
[----:B------:R-:W-:Y:S01]  /*81450*/  ULDC UR5, c[0x0][0x22c] ;  /* 0x00008b0000057ab9 */ /* 0x000fe20000000800 */
[----:B-1----:R-:W4:Y:S04]  /*81460*/  LDL.LU R148, [R1+0x78c] ;  /* 0x00078c0001947983 */ /* 0x002f280000300800 */
[----:B------:R-:W4:Y:S01]  /*81470*/  LDL.LU R146, [R1+0x38c] ;  /* 0x00038c0001927983 */ /* 0x000f220000300800 */
[----:B------:R-:W-:Y:S01]  /*81480*/  IMAD.WIDE R10, R144, 0x4, R6 ;  /* 0x00000004900a7825 */ /* 0x000fe200078e0206 */
[----:B------:R-:W-:-:S03]  /*81490*/  ISETP.LT.AND P4, PT, R155, UR4, !P2 ;  /* 0x000000049b007c0c */ /* 0x000fc6000d781270 */
[----:B------:R-:W-:Y:S01]  /*814a0*/  IMAD.WIDE R14, R144, 0x4, R8 ;  /* 0x00000004900e7825 */ /* 0x000fe200078e0208 */
[----:B------:R1:W-:Y:S04]  /*814b0*/  @P5 STG.E desc[UR60][R12.64], R151 ;  /* 0x000000970c005986 */ /* 0x0003e8000c10193c */
[----:B------:R-:W4:Y:S01]  /*814c0*/  LDL.LU R144, [R1+0x1324] ;  /* 0x0013240001907983 */ /* 0x000f220000300800 */
[----:B-1----:R-:W-:-:S03]  /*814d0*/  IMAD.WIDE R12, R137, 0x4, R4 ;  /* 0x00000004890c7825 */ /* 0x002fc600078e0204 */
[----:B--2---:R1:W-:Y:S02]  /*814e0*/  @P6 STG.E desc[UR60][R10.64], R149 ;  /* 0x000000950a006986 */ /* 0x0043e4000c10193c */
[----:B-1----:R-:W-:Y:S02]  /*814f0*/  IMAD.WIDE R10, R137, 0x4, R2 ;  /* 0x00000004890a7825 */ /* 0x002fe400078e0202 */
[----:B---3--:R1:W-:Y:S04]  /*81500*/  @P3 STG.E desc[UR60][R14.64], R145 ;  /* 0x000000910e003986 */ /* 0x0083e8000c10193c */
[----:B-1----:R-:W2:Y:S04]  /*81510*/  LDL.LU R145, [R1+0x18c] ;  /* 0x00018c0001917983 */ /* 0x002ea80000300800 */
[----:B------:R-:W3:Y:S04]  /*81520*/  LDL.LU R151, [R1+0x10c] ;  /* 0x00010c0001977983 */ /* 0x000ee80000300800 */
[----:B------:R-:W3:Y:S04]  /*81530*/  LDL.LU R149, [R1+0x50] ;  /* 0x0000500001957983 */ /* 0x000ee80000300800 */
[----:B----4-:R1:W-:Y:S04]  /*81540*/  @P0 STG.E desc[UR60][R10.64], R150 ;  /* 0x000000960a000986 */ /* 0x0103e8000c10193c */
[----:B------:R4:W-:Y:S04]  /*81550*/  @P4 STG.E desc[UR60][R12.64], R147 ;  /* 0x000000930c004986 */ /* 0x0009e8000c10193c */
[----:B-1----:R-:W3:Y:S04]  /*81560*/  LDL.LU R150, [R1+0x20] ;  /* 0x0000200001967983 */ /* 0x002ee80000300800 */
[----:B----4-:R-:W4:Y:S01]  /*81570*/  LDL.LU R147, [R1+0x10] ;  /* 0x0000100001937983 */ /* 0x010f220000300800 */
[----:B------:R-:W-:-:S02]  /*81580*/  ISETP.LT.AND P3, PT, R157, UR4, !P2 ;  /* 0x000000049d007c0c */ /* 0x000fc4000d761270 */
[----:B------:R-:W-:Y:S02]  /*81590*/  ISETP.LT.AND P2, PT, R158, UR4, !P2 ;  /* 0x000000049e007c0c */ /* 0x000fe4000d741270 */
[----:B------:R-:W-:Y:S02]  /*815a0*/  ISETP.LT.AND P6, PT, R153, UR4, !P1 ;  /* 0x0000000499007c0c */ /* 0x000fe4000cfc1270 */
[----:B------:R-:W-:Y:S01]  /*815b0*/  ISETP.LT.AND P5, PT, R155, UR4, !P1 ;  /* 0x000000049b007c0c */ /* 0x000fe2000cfa1270 */
[----:B------:R-:W-:-:S04]  /*815c0*/  IMAD.WIDE R10, R137, 0x4, R6 ;  /* 0x00000004890a7825 */ /* 0x000fc800078e0206 */
[----:B------:R-:W-:-:S04]  /*815d0*/  IMAD.WIDE R12, R137, 0x4, R8 ;  /* 0x00000004890c7825 */ /* 0x000fc800078e0208 */
[----:B------:R-:W-:Y:S01]  /*815e0*/  IMAD.WIDE R14, R156, 0x4, R2 ;  /* 0x000000049c0e7825 */ /* 0x000fe200078e0202 */
[----:B------:R-:W-:Y:S03]  /*815f0*/  @P3 STG.E desc[UR60][R10.64], R138 ;  /* 0x0000008a0a003986 */ /* 0x000fe6000c10193c */
[----:B------:R-:W-:Y:S02]  /*81600*/  VIADD R0, R152, 0xc8 ;  /* 0x000000c898007836 */ /* 0x000fe40000000000 */
[----:B------:R-:W-:Y:S01]  /*81610*/  IMAD.WIDE R16, R156, 0x4, R4 ;  /* 0x000000049c107825 */ /* 0x000fe200078e0204 */
[----:B------:R-:W-:Y:S01]  /*81620*/  ISETP.LT.AND P3, PT, R157, UR4, !P1 ;  /* 0x000000049d007c0c */ /* 0x000fe2000cf61270 */
[----:B------:R1:W-:Y:S01]  /*81630*/  @P2 STG.E desc[UR60][R12.64], R139 ;  /* 0x0000008b0c002986 */ /* 0x0003e2000c10193c */
[----:B------:R-:W-:Y:S01]  /*81640*/  ISETP.GE.AND P0, PT, R0, UR5, PT ;  /* 0x0000000500007c0c */ /* 0x000fe2000bf06270 */
[----:B------:R-:W-:Y:S01]  /*81650*/  ULDC UR5, c[0x0][0x22c] ;  /* 0x00008b0000057ab9 */ /* 0x000fe20000000800 */
[----:B------:R-:W-:Y:S01]  /*81660*/  ISETP.LT.AND P2, PT, R158, UR4, !P1 ;  /* 0x000000049e007c0c */ /* 0x000fe2000cf41270 */
[----:B------:R1:W-:Y:S04]  /*81670*/  @P6 STG.E desc[UR60][R14.64], R148 ;  /* 0x000000940e006986 */ /* 0x0003e8000c10193c */
[----:B------:R1:W-:Y:S01]  /*81680*/  @P5 STG.E desc[UR60][R16.64], R146 ;  /* 0x0000009210005986 */ /* 0x0003e2000c10193c */
[----:B------:R-:W-:Y:S01]  /*81690*/  ISETP.LT.AND P4, PT, R153, UR4, !P0 ;  /* 0x0000000499007c0c */ /* 0x000fe2000c781270 */
[----:B-1----:R-:W-:-:S02]  /*816a0*/  VIADD R12, R152, 0xcb ;  /* 0x000000cb980c7836 */ /* 0x002fc40000000000 */
[----:B------:R-:W4:Y:S04]  /*816b0*/  LDL.LU R148, [R1] ;  /* 0x0000000001947983 */ /* 0x000f280000300800 */
[----:B------:R-:W4:Y:S01]  /*816c0*/  LDL.LU R146, [R1+0x1328] ;  /* 0x0013280001927983 */ /* 0x000f220000300800 */
[----:B------:R-:W-:Y:S01]  /*816d0*/  ISETP.LT.AND P6, PT, R155, UR4, !P0 ;  /* 0x000000049b007c0c */ /* 0x000fe2000c7c1270 */
[----:B------:R-:W-:Y:S01]  /*816e0*/  IMAD.WIDE R10, R156, 0x4, R6 ;  /* 0x000000049c0a7825 */ /* 0x000fe200078e0206 */
[----:B------:R-:W-:Y:S02]  /*816f0*/  ISETP.LT.AND P5, PT, R157, UR4, !P0 ;  /* 0x000000049d007c0c */ /* 0x000fe4000c7a1270 */
[----:B------:R-:W-:Y:S01]  /*81700*/  ISETP.GE.AND P1, PT, R12, UR41, PT ;  /* 0x000000290c007c0c */ /* 0x000fe2000bf26270 */
[----:B------:R-:W-:-:S04]  /*81710*/  IMAD.WIDE R12, R156, 0x4, R8 ;  /* 0x000000049c0c7825 */ /* 0x000fc800078e0208 */
[C---:B------:R-:W-:Y:S01]  /*81720*/  IMAD.WIDE R14, R144.reuse, 0x4, R4 ;  /* 0x00000004900e7825 */ /* 0x040fe200078e0204 */
[----:B--2---:R1:W-:Y:S04]  /*81730*/  @P3 STG.E desc[UR60][R10.64], R145 ;  /* 0x000000910a003986 */ /* 0x0043e8000c10193c */
[----:B---3--:R2:W-:Y:S01]  /*81740*/  @P2 STG.E desc[UR60][R12.64], R151 ;  /* 0x000000970c002986 */ /* 0x0085e2000c10193c */
[----:B-1----:R-:W-:-:S03]  /*81750*/  IMAD.WIDE R10, R144, 0x4, R2 ;  /* 0x00000004900a7825 */ /* 0x002fc600078e0202 */
[----:B------:R-:W3:Y:S01]  /*81760*/  LDL.LU R145, [R1+0x1330] ;  /* 0x0013300001917983 */ /* 0x000ee20000300800 */
[----:B--2---:R-:W-:-:S03]  /*81770*/  IMAD.WIDE R12, R144, 0x4, R6 ;  /* 0x00000004900c7825 */ /* 0x004fc600078e0206 */
[----:B------:R-:W-:Y:S04]  /*81780*/  @P4 STG.E desc[UR60][R10.64], R149 ;  /* 0x000000950a004986 */ /* 0x000fe8000c10193c */
[----:B------:R1:W-:Y:S04]  /*81790*/  @P6 STG.E desc[UR60][R14.64], R150 ;  /* 0x000000960e006986 */ /* 0x0003e8000c10193c */
[----:B----4-:R2:W-:Y:S04]  /*817a0*/  @P5 STG.E desc[UR60][R12.64], R147 ;  /* 0x000000930c005986 */ /* 0x0105e8000c10193c */
[----:B-1----:R-:W4:Y:S04]  /*817b0*/  LDL.LU R150, [R1+0x54] ;  /* 0x0000540001967983 */ /* 0x002f280000300800 */
[----:B--2---:R-:W2:Y:S01]  /*817c0*/  LDL.LU R147, [R1+0x24] ;  /* 0x0000240001937983 */ /* 0x004ea20000300800 */
[----:B------:R-:W-:-:S02]  /*817d0*/  IADD3 R0, R152, 0xc9, RZ ;  /* 0x000000c998007810 */ /* 0x000fc40007ffe0ff */
[----:B------:R-:W-:Y:S02]  /*817e0*/  ISETP.LT.AND P0, PT, R158, UR4, !P0 ;  /* 0x000000049e007c0c */ /* 0x000fe4000c701270 */
[----:B------:R-:W-:Y:S01]  /*817f0*/  ISETP.GE.AND P3, PT, R0, UR39, PT ;  /* 0x0000002700007c0c */ /* 0x000fe2000bf66270 */
[----:B------:R-:W-:Y:S02]  /*81800*/  IMAD.WIDE R12, R144, 0x4, R8 ;  /* 0x00000004900c7825 */ /* 0x000fe400078e0208 */
[----:B------:R-:W2:Y:S01]  /*81810*/  LDL.LU R144, [R1+0x134c] ;  /* 0x00134c0001907983 */ /* 0x000ea20000300800 */
[----:B------:R-:W-:Y:S01]  /*81820*/  ISETP.LT.AND P4, PT, R153, UR4, !P3 ;  /* 0x0000000499007c0c */ /* 0x000fe2000df81270 */
[----:B------:R-:W-:Y:S02]  /*81830*/  VIADD R0, R152, 0xca ;  /* 0x000000ca98007836 */ /* 0x000fe40000000000 */
[----:B------:R-:W2:Y:S01]  /*81840*/  LDL.LU R151, [R1+0x14] ;  /* 0x0000140001977983 */ /* 0x000ea20000300800 */
[----:B------:R-:W-:-:S02]  /*81850*/  ISETP.LT.AND P5, PT, R155, UR4, !P3 ;  /* 0x000000049b007c0c */ /* 0x000fc4000dfa1270 */
[----:B------:R-:W-:Y:S02]  /*81860*/  ISETP.LT.AND P6, PT, R157, UR4, !P3 ;  /* 0x000000049d007c0c */ /* 0x000fe4000dfc1270 */
[----:B------:R-:W-:Y:S02]  /*81870*/  ISETP.LT.AND P3, PT, R158, UR4, !P3 ;  /* 0x000000049e007c0c */ /* 0x000fe4000df61270 */
[----:B------:R-:W-:Y:S01]  /*81880*/  ISETP.GE.AND P2, PT, R0, UR5, PT ;  /* 0x0000000500007c0c */ /* 0x000fe2000bf46270 */
[----:B------:R1:W-:Y:S01]  /*81890*/  @P0 STG.E desc[UR60][R12.64], R148 ;  /* 0x000000940c000986 */ /* 0x0003e2000c10193c */
[C---:B------:R-:W-:Y:S02]  /*818a0*/  IMAD.WIDE R10, R146.reuse, 0x4, R2 ;  /* 0x00000004920a7825 */ /* 0x040fe400078e0202 */
[----:B------:R-:W-:Y:S01]  /*818b0*/  ISETP.LT.AND P0, PT, R153, UR4, !P2 ;  /* 0x0000000499007c0c */ /* 0x000fe2000d701270 */
[----:B------:R-:W-:Y:S01]  /*818c0*/  ULDC UR5, c[0x0][0x22c] ;  /* 0x00008b0000057ab9 */ /* 0x000fe20000000800 */
[----:B-1----:R-:W2:Y:S01]  /*818d0*/  LDL.LU R148, [R1+0x4] ;  /* 0x0000040001947983 */ /* 0x002ea20000300800 */
[----:B------:R-:W-:-:S03]  /*818e0*/  IMAD.WIDE R12, R146, 0x4, R4 ;  /* 0x00000004920c7825 */ /* 0x000fc600078e0204 */
[----:B------:R1:W-:Y:S01]  /*818f0*/  @P4 STG.E desc[UR60][R10.64], R248 ;  /* 0x000000f80a004986 */ /* 0x0003e2000c10193c */
[C---:B------:R-:W-:Y:S01]  /*81900*/  IMAD.WIDE R14, R146.reuse, 0x4, R6 ;  /* 0x00000004920e7825 */ /* 0x040fe200078e0206 */
[----:B------:R-:W-:Y:S02]  /*81910*/  ISETP.LT.AND P4, PT, R155, UR4, !P2 ;  /* 0x000000049b007c0c */ /* 0x000fe4000d781270 */
[----:B------:R-:W-:Y:S04]  /*81920*/  @P5 STG.E desc[UR60][R12.64], R244 ;  /* 0x000000f40c005986 */ /* 0x000fe8000c10193c */
[----:B------:R-:W-:Y:S01]  /*81930*/  @P6 STG.E desc[UR60][R14.64], R240 ;  /* 0x000000f00e006986 */ /* 0x000fe2000c10193c */
[----:B-1----:R-:W-:-:S03]  /*81940*/  IMAD.WIDE R10, R146, 0x4, R8 ;  /* 0x00000004920a7825 */ /* 0x002fc600078e0208 */
[----:B------:R-:W2:Y:S04]  /*81950*/  LDL.LU R146, [R1+0x1354] ;  /* 0x0013540001927983 */ /* 0x000ea80000300800 */
[----:B------:R3:W-:Y:S04]  /*81960*/  @P3 STG.E desc[UR60][R10.64], R236 ;  /* 0x000000ec0a003986 */ /* 0x0007e8000c10193c */
[----:B------:R-:W2:Y:S01]  /*81970*/  LDL.LU R149, [R1+0x58] ;  /* 0x0000580001957983 */ /* 0x000ea20000300800 */
[----:B---3--:R-:W-:-:S04]  /*81980*/  IMAD.WIDE R10, R145, 0x4, R2 ;  /* 0x00000004910a7825 */ /* 0x008fc800078e0202 */
[C---:B------:R-:W-:Y:S01]  /*81990*/  IMAD.WIDE R12, R145.reuse, 0x4, R4 ;  /* 0x00000004910c7825 */ /* 0x040fe200078e0204 */
[----:B----4-:R1:W-:Y:S04]  /*819a0*/  @P0 STG.E desc[UR60][R10.64], R150 ;  /* 0x000000960a000986 */ /* 0x0103e8000c10193c */
[----:B--2---:R2:W-:Y:S01]  /*819b0*/  @P4 STG.E desc[UR60][R12.64], R147 ;  /* 0x000000930c004986 */ /* 0x0045e2000c10193c */
[----:B-1----:R-:W-:-:S03]  /*819c0*/  IMAD.WIDE R10, R145, 0x4, R6 ;  /* 0x00000004910a7825 */ /* 0x002fc600078e0206 */
[----:B------:R-:W3:Y:S01]  /*819d0*/  LDL.LU R150, [R1+0x28] ;  /* 0x0000280001967983 */ /* 0x000ee20000300800 */
[----:B--2---:R-:W-:-:S03]  /*819e0*/  IMAD.WIDE R12, R145, 0x4, R8 ;  /* 0x00000004910c7825 */ /* 0x004fc600078e0208 */
[----:B------:R-:W2:Y:S01]  /*819f0*/  LDL.LU R145, [R1+0x18] ;  /* 0x0000180001917983 */ /* 0x000ea20000300800 */
[----:B------:R-:W-:Y:S02]  /*81a00*/  ISETP.LT.AND P3, PT, R157, UR4, !P2 ;  /* 0x000000049d007c0c */ /* 0x000fe4000d761270 */
[----:B------:R-:W-:Y:S01]  /*81a10*/  ISETP.LT.AND P2, PT, R158, UR4, !P2 ;  /* 0x000000049e007c0c */ /* 0x000fe2000d741270 */
[----:B------:R-:W-:Y:S01]  /*81a20*/  VIADD R0, R152, 0xcc ;  /* 0x000000cc98007836 */ /* 0x000fe20000000000 */
[----:B------:R-:W-:Y:S01]  /*81a30*/  ISETP.LT.AND P6, PT, R153, UR4, !P1 ;  /* 0x0000000499007c0c */ /* 0x000fe2000cfc1270 */
[----:B------:R-:W4:Y:S01]  /*81a40*/  LDL.LU R147, [R1+0x1358] ;  /* 0x0013580001937983 */ /* 0x000f220000300800 */
[----:B------:R-:W-:Y:S02]  /*81a50*/  ISETP.LT.AND P5, PT, R155, UR4, !P1 ;  /* 0x000000049b007c0c */ /* 0x000fe4000cfa1270 */
[----:B------:R-:W-:-:S05]  /*81a60*/  ISETP.GE.AND P0, PT, R0, UR5, PT ;  /* 0x0000000500007c0c */ /* 0x000fca000bf06270 */
[----:B------:R1:W-:Y:S01]  /*81a70*/  @P3 STG.E desc[UR60][R10.64], R151 ;  /* 0x000000970a003986 */ /* 0x0003e2000c10193c */
[----:B------:R-:W-:Y:S01]  /*81a80*/  ISETP.LT.AND P3, PT, R157, UR4, !P1 ;  /* 0x000000049d007c0c */ /* 0x000fe2000cf61270 */
[C---:B------:R-:W-:Y:S01]  /*81a90*/  IMAD.WIDE R14, R144.reuse, 0x4, R2 ;  /* 0x00000004900e7825 */ /* 0x040fe200078e0202 */
[----:B------:R-:W-:Y:S01]  /*81aa0*/  ISETP.LT.AND P4, PT, R153, UR4, !P0 ;  /* 0x0000000499007c0c */ /* 0x000fe2000c781270 */
[----:B------:R-:W-:Y:S02]  /*81ab0*/  ULDC UR5, c[0x0][0x22c] ;  /* 0x00008b0000057ab9 */ /* 0x000fe40000000800 */
[----:B------:R-:W-:Y:S01]  /*81ac0*/  IMAD.WIDE R16, R144, 0x4, R4 ;  /* 0x0000000490107825 */ /* 0x000fe200078e0204 */
[----:B------:R1:W-:Y:S01]  /*81ad0*/  @P2 STG.E desc[UR60][R12.64], R148 ;  /* 0x000000940c002986 */ /* 0x0003e2000c10193c */
[----:B------:R-:W-:-:S03]  /*81ae0*/  ISETP.LT.AND P2, PT, R158, UR4, !P1 ;  /* 0x000000049e007c0c */ /* 0x000fc6000cf41270 */
[----:B-1----:R-:W4:Y:S01]  /*81af0*/  LDL.LU R151, [R1+0x8] ;  /* 0x0000080001977983 */ /* 0x002f220000300800 */
[----:B------:R-:W-:-:S03]  /*81b00*/  IMAD.WIDE R10, R144, 0x4, R6 ;  /* 0x00000004900a7825 */ /* 0x000fc600078e0206 */
[----:B------:R1:W-:Y:S01]  /*81b10*/  @P6 STG.E desc[UR60][R14.64], R249 ;  /* 0x000000f90e006986 */ /* 0x0003e2000c10193c */
[----:B------:R-:W-:-:S03]  /*81b20*/  VIADD R12, R152, 0xcf ;  /* 0x000000cf980c7836 */ /* 0x000fc60000000000 */
[----:B------:R-:W-:Y:S01]  /*81b30*/  @P5 STG.E desc[UR60][R16.64], R245 ;  /* 0x000000f510005986 */ /* 0x000fe2000c10193c */
[----:B------:R-:W-:Y:S02]  /*81b40*/  ISETP.LT.AND P6, PT, R155, UR4, !P0 ;  /* 0x000000049b007c0c */ /* 0x000fe4000c7c1270 */
[----:B------:R-:W-:Y:S01]  /*81b50*/  ISETP.LT.AND P5, PT, R157, UR4, !P0 ;  /* 0x000000049d007c0c */ /* 0x000fe2000c7a1270 */
[----:B------:R1:W-:Y:S01]  /*81b60*/  @P3 STG.E desc[UR60][R10.64], R241 ;  /* 0x000000f10a003986 */ /* 0x0003e2000c10193c */
[----:B------:R-:W-:Y:S01]  /*81b70*/  ISETP.GE.AND P1, PT, R12, UR37, PT ;  /* 0x000000250c007c0c */ /* 0x000fe2000bf26270 */
[----:B------:R-:W-:Y:S02]  /*81b80*/  IMAD.WIDE R12, R144, 0x4, R8 ;  /* 0x00000004900c7825 */ /* 0x000fe400078e0208 */
[----:B------:R-:W4:Y:S02]  /*81b90*/  LDL.LU R148, [R1+0x1360] ;  /* 0x0013600001947983 */ /* 0x000f240000300800 */
[----:B-1----:R-:W-:-:S02]  /*81ba0*/  IMAD.WIDE R14, R146, 0x4, R4 ;  /* 0x00000004920e7825 */ /* 0x002fc400078e0204 */
[----:B------:R1:W-:Y:S02]  /*81bb0*/  @P2 STG.E desc[UR60][R12.64], R237 ;  /* 0x000000ed0c002986 */ /* 0x0003e4000c10193c */
[C---:B------:R-:W-:Y:S02]  /*81bc0*/  IMAD.WIDE R10, R146.reuse, 0x4, R2 ;  /* 0x00000004920a7825 */ /* 0x040fe400078e0202 */
[----:B------:R-:W4:Y:S04]  /*81bd0*/  LDL.LU R144, [R1+0x137c] ;  /* 0x00137c0001907983 */ /* 0x000f280000300800 */
[----:B------:R1:W-:Y:S02]  /*81be0*/  @P4 STG.E desc[UR60][R10.64], R149 ;  /* 0x000000950a004986 */ /* 0x0003e4000c10193c */
[----:B-1----:R-:W-:-:S02]  /*81bf0*/  IMAD.WIDE R12, R146, 0x4, R6 ;  /* 0x00000004920c7825 */ /* 0x002fc400078e0206 */
[----:B------:R-:W4:Y:S04]  /*81c00*/  LDL.LU R149, [R1+0x5c] ;  /* 0x00005c0001957983 */ /* 0x000f280000300800 */
[----:B---3--:R1:W-:Y:S04]  /*81c10*/  @P6 STG.E desc[UR60][R14.64], R150 ;  /* 0x000000960e006986 */ /* 0x0083e8000c10193c */
[----:B--2---:R2:W-:Y:S04]  /*81c20*/  @P5 STG.E desc[UR60][R12.64], R145 ;  /* 0x000000910c005986 */ /* 0x0045e8000c10193c */
[----:B-1----:R-:W3:Y:S04]  /*81c30*/  LDL.LU R150, [R1+0x2c] ;  /* 0x00002c0001967983 */ /* 0x002ee80000300800 */
[----:B--2---:R-:W2:Y:S01]  /*81c40*/  LDL.LU R145, [R1+0x1c] ;  /* 0x00001c0001917983 */ /* 0x004ea20000300800 */
[----:B------:R-:W-:-:S03]  /*81c50*/  IMAD.WIDE R12, R146, 0x4, R8 ;  /* 0x00000004920c7825 */ /* 0x000fc600078e0208 */
[----:B------:R-:W2:Y:S01]  /*81c60*/  LDL.LU R146, [R1+0xc] ;  /* 0x00000c0001927983 */ /* 0x000ea20000300800 */
[----:B------:R-:W-:Y:S01]  /*81c70*/  VIADD R0, R152, 0xcd ;  /* 0x000000cd98007836 */ /* 0x000fe20000000000 */
[----:B------:R-:W-:-:S04]  /*81c80*/  ISETP.LT.AND P0, PT, R158, UR4, !P0 ;  /* 0x000000049e007c0c */ /* 0x000fc8000c701270 */
[----:B------:R-:W-:-:S04]  /*81c90*/  ISETP.GE.AND P3, PT, R0, UR35, PT ;  /* 0x0000002300007c0c */ /* 0x000fc8000bf66270 */
[----:B------:R-:W-:Y:S01]  /*81ca0*/  ISETP.LT.AND P4, PT, R153, UR4, !P3 ;  /* 0x0000000499007c0c */ /* 0x000fe2000df81270 */
[----:B------:R-:W-:Y:S01]  /*81cb0*/  VIADD R0, R152, 0xce ;  /* 0x000000ce98007836 */ /* 0x000fe20000000000 */
[----:B------:R-:W-:Y:S02]  /*81cc0*/  ISETP.LT.AND P5, PT, R155, UR4, !P3 ;  /* 0x000000049b007c0c */ /* 0x000fe4000dfa1270 */
[----:B------:R-:W-:Y:S02]  /*81cd0*/  ISETP.LT.AND P6, PT, R157, UR4, !P3 ;  /* 0x000000049d007c0c */ /* 0x000fe4000dfc1270 */
[----:B------:R-:W-:Y:S01]  /*81ce0*/  ISETP.LT.AND P3, PT, R158, UR4, !P3 ;  /* 0x000000049e007c0c */ /* 0x000fe2000df61270 */
[C---:B----4-:R-:W-:Y:S01]  /*81cf0*/  IMAD.WIDE R10, R147.reuse, 0x4, R2 ;  /* 0x00000004930a7825 */ /* 0x050fe200078e0202 */
[----:B------:R-:W-:Y:S01]  /*81d00*/  ISETP.GE.AND P2, PT, R0, UR5, PT ;  /* 0x0000000500007c0c */ /* 0x000fe2000bf46270 */
[----:B------:R1:W-:Y:S02]  /*81d10*/  @P0 STG.E desc[UR60][R12.64], R151 ;  /* 0x000000970c000986 */ /* 0x0003e4000c10193c */
[----:B------:R-:W-:Y:S01]  /*81d20*/  IMAD.WIDE R14, R147, 0x4, R6 ;  /* 0x00000004930e7825 */ /* 0x000fe200078e0206 */
[----:B------:R-:W-:Y:S01]  /*81d30*/  ISETP.LT.AND P0, PT, R153, UR4, !P2 ;  /* 0x0000000499007c0c */ /* 0x000fe2000d701270 */
[----:B------:R4:W-:Y:S01]  /*81d40*/  @P4 STG.E desc[UR60][R10.64], R250 ;  /* 0x000000fa0a004986 */ /* 0x0009e2000c10193c */
[----:B------:R-:W-:Y:S01]  /*81d50*/  ISETP.LT.AND P4, PT, R155, UR4, !P2 ;  /* 0x000000049b007c0c */ /* 0x000fe2000d781270 */
[----:B------:R-:W-:Y:S01]  /*81d60*/  ULDC UR5, c[0x0][0x22c] ;  /* 0x00008b0000057ab9 */ /* 0x000fe20000000800 */
[----:B-1----:R-:W-:-:S04]  /*81d70*/  IMAD.WIDE R12, R147, 0x4, R4 ;  /* 0x00000004930c7825 */ /* 0x002fc800078e0204 */
[----:B----4-:R-:W-:Y:S01]  /*81d80*/  IMAD.WIDE R10, R147, 0x4, R8 ;  /* 0x00000004930a7825 */ /* 0x010fe200078e0208 */
[----:B------:R1:W-:Y:S04]  /*81d90*/  @P5 STG.E desc[UR60][R12.64], R246 ;  /* 0x000000f60c005986 */ /* 0x0003e8000c10193c */
[----:B------:R-:W-:Y:S04]  /*81da0*/  @P6 STG.E desc[UR60][R14.64], R242 ;  /* 0x000000f20e006986 */ /* 0x000fe8000c10193c */
[----:B------:R-:W4:Y:S04]  /*81db0*/  LDL.LU R147, [R1+0x1384] ;  /* 0x0013840001937983 */ /* 0x000f280000300800 */
[----:B------:R1:W-:Y:S01]  /*81dc0*/  @P3 STG.E desc[UR60][R10.64], R238 ;  /* 0x000000ee0a003986 */ /* 0x0003e2000c10193c */
[----:B------:R-:W-:Y:S01]  /*81dd0*/  ISETP.LT.AND P3, PT, R157, UR4, !P2 ;  /* 0x000000049d007c0c */ /* 0x000fe2000d761270 */
[----:B-1----:R-:W-:-:S04]  /*81de0*/  IMAD.WIDE R12, R148, 0x4, R4 ;  /* 0x00000004940c7825 */ /* 0x002fc800078e0204 */
[----:B------:R-:W-:-:S05]  /*81df0*/  IMAD.WIDE R10, R148, 0x4, R2 ;  /* 0x00000004940a7825 */ /* 0x000fca00078e0202 */
[----:B------:R1:W-:Y:S01]  /*81e00*/  @P0 STG.E desc[UR60][R10.64], R149 ;  /* 0x000000950a000986 */ /* 0x0003e2000c10193c */
[----:B------:R-:W-:Y:S01]  /*81e10*/  ISETP.LT.AND P2, PT, R158, UR4, !P2 ;  /* 0x000000049e007c0c */ /* 0x000fe2000d741270 */
[----:B-1----:R-:W-:Y:S01]  /*81e20*/  IMAD.WIDE R10, R148, 0x4, R6 ;  /* 0x00000004940a7825 */ /* 0x002fe200078e0206 */
[----:B------:R-:W-:Y:S02]  /*81e30*/  ISETP.LT.AND P6, PT, R153, UR4, !P1 ;  /* 0x0000000499007c0c */ /* 0x000fe4000cfc1270 */
[----:B------:R-:W-:Y:S01]  /*81e40*/  ISETP.LT.AND P5, PT, R155, UR4, !P1 ;  /* 0x000000049b007c0c */ /* 0x000fe2000cfa1270 */
[----:B------:R-:W-:-:S04]  /*81e50*/  IMAD.WIDE R14, R144, 0x4, R2 ;  /* 0x00000004900e7825 */ /* 0x000fc800078e0202 */
[----:B------:R-:W-:Y:S01]  /*81e60*/  IMAD.WIDE R16, R144, 0x4, R4 ;  /* 0x0000000490107825 */ /* 0x000fe200078e0204 */
[----:B---3--:R-:W-:Y:S04]  /*81e70*/  @P4 STG.E desc[UR60][R12.64], R150 ;  /* 0x000000960c004986 */ /* 0x008fe8000c10193c */
[----:B--2---:R1:W-:Y:S04]  /*81e80*/  @P3 STG.E desc[UR60][R10.64], R145 ;  /* 0x000000910a003986 */ /* 0x0043e8000c10193c */
[----:B-1----:R-:W2:Y:S01]  /*81e90*/  LDL.LU R145, [R1+0x1388] ;  /* 0x0013880001917983 */ /* 0x002ea20000300800 */
[----:B------:R-:W-:-:S05]  /*81ea0*/  IMAD.WIDE R12, R148, 0x4, R8 ;  /* 0x00000004940c7825 */ /* 0x000fca00078e0208 */
[----:B------:R1:W-:Y:S04]  /*81eb0*/  @P2 STG.E desc[UR60][R12.64], R146 ;  /* 0x000000920c002986 */ /* 0x0003e8000c10193c */
[----:B-1----:R-:W3:Y:S01]  /*81ec0*/  LDL.LU R146, [R1+0x1390] ;  /* 0x0013900001927983 */ /* 0x002ee20000300800 */
[----:B------:R-:W-:Y:S01]  /*81ed0*/  VIADD R12, R152, 0xd3 ;  /* 0x000000d3980c7836 */ /* 0x000fe20000000000 */
[----:B------:R-:W-:Y:S02]  /*81ee0*/  ISETP.LT.AND P3, PT, R157, UR4, !P1 ;  /* 0x000000049d007c0c */ /* 0x000fe4000cf61270 */
[----:B------:R-:W-:Y:S01]  /*81ef0*/  ISETP.LT.AND P2, PT, R158, UR4, !P1 ;  /* 0x000000049e007c0c */ /* 0x000fe2000cf41270 */
[----:B------:R-:W-:Y:S01]  /*81f00*/  IMAD.WIDE R10, R144, 0x4, R6 ;  /* 0x00000004900a7825 */ /* 0x000fe200078e0206 */
[----:B------:R-:W-:-:S03]  /*81f10*/  ISETP.GE.AND P1, PT, R12, UR33, PT ;  /* 0x000000210c007c0c */ /* 0x000fc6000bf26270 */
[----:B------:R-:W-:Y:S02]  /*81f20*/  IMAD.WIDE R12, R144, 0x4, R8 ;  /* 0x00000004900c7825 */ /* 0x000fe400078e0208 */
[----:B------:R-:W3:Y:S01]  /*81f30*/  LDL.LU R144, [R1+0x13ac] ;  /* 0x0013ac0001907983 */ /* 0x000ee20000300800 */
[----:B------:R-:W-:-:S04]  /*81f40*/  IADD3 R0, R152, 0xd0, RZ ;  /* 0x000000d098007810 */ /* 0x000fc80007ffe0ff */
[----:B------:R-:W-:Y:S01]  /*81f50*/  ISETP.GE.AND P0, PT, R0, UR5, PT ;  /* 0x0000000500007c0c */ /* 0x000fe2000bf06270 */
[----:B------:R4:W-:Y:S01]  /*81f60*/  @P6 STG.E desc[UR60][R14.64], R251 ;  /* 0x000000fb0e006986 */ /* 0x0009e2000c10193c */
[----:B------:R-:W-:Y:S01]  /*81f70*/  VIADD R0, R152, 0xd1 ;  /* 0x000000d198007836 */ /* 0x000fe20000000000 */
[----:B------:R-:W-:Y:S01]  /*81f80*/  ULDC UR5, c[0x0][0x22c] ;  /* 0x00008b0000057ab9 */ /* 0x000fe20000000800 */
[----:B------:R-:W-:Y:S01]  /*81f90*/  ISETP.LT.AND P4, PT, R153, UR4, !P0 ;  /* 0x0000000499007c0c */ /* 0x000fe2000c781270 */
[----:B------:R-:W-:Y:S01]  /*81fa0*/  @P5 STG.E desc[UR60][R16.64], R247 ;  /* 0x000000f710005986 */ /* 0x000fe2000c10193c */
[----:B------:R-:W-:Y:S02]  /*81fb0*/  ISETP.LT.AND P6, PT, R155, UR4, !P0 ;  /* 0x000000049b007c0c */ /* 0x000fe4000c7c1270 */
[----:B------:R-:W-:Y:S01]  /*81fc0*/  ISETP.LT.AND P5, PT, R157, UR4, !P0 ;  /* 0x000000049d007c0c */ /* 0x000fe2000c7a1270 */
[----:B------:R1:W-:Y:S01]  /*81fd0*/  @P3 STG.E desc[UR60][R10.64], R243 ;  /* 0x000000f30a003986 */ /* 0x0003e2000c10193c */
[----:B------:R-:W-:Y:S01]  /*81fe0*/  ISETP.GE.AND P3, PT, R0, UR31, PT ;  /* 0x0000001f00007c0c */ /* 0x000fe2000bf66270 */
[----:B----4-:R-:W-:-:S02]  /*81ff0*/  IMAD.WIDE R14, R147, 0x4, R4 ;  /* 0x00000004930e7825 */ /* 0x010fc400078e0204 */
[----:B------:R4:W-:Y:S01]  /*82000*/  @P2 STG.E desc[UR60][R12.64], R239 ;  /* 0x000000ef0c002986 */ /* 0x0009e2000c10193c */
[----:B------:R-:W-:Y:S01]  /*82010*/  ISETP.LT.AND P0, PT, R158, UR4, !P0 ;  /* 0x000000049e007c0c */ /* 0x000fe2000c701270 */
[----:B-1----:R-:W-:-:S04]  /*82020*/  IMAD.WIDE R10, R147, 0x4, R2 ;  /* 0x00000004930a7825 */ /* 0x002fc800078e0202 */
[----:B----4-:R-:W-:Y:S01]  /*82030*/  IMAD.WIDE R12, R147, 0x4, R6 ;  /* 0x00000004930c7825 */ /* 0x010fe200078e0206 */
[----:B------:R-:W-:Y:S01]  /*82040*/  @P4 STG.E desc[UR60][R10.64], R232 ;  /* 0x000000e80a004986 */ /* 0x000fe2000c10193c */
[----:B------:R-:W-:-:S03]  /*82050*/  ISETP.LT.AND P4, PT, R153, UR4, !P3 ;  /* 0x0000000499007c0c */ /* 0x000fc6000df81270 */
[----:B------:R-:W-:Y:S04]  /*82060*/  @P6 STG.E desc[UR60][R14.64], R228 ;  /* 0x000000e40e006986 */ /* 0x000fe8000c10193c */
[----:B------:R1:W-:Y:S01]  /*82070*/  @P5 STG.E desc[UR60][R12.64], R224 ;  /* 0x000000e00c005986 */ /* 0x0003e2000c10193c */
[----:B------:R-:W-:Y:S01]  /*82080*/  VIADD R0, R152, 0xd2 ;  /* 0x000000d298007836 */ /* 0x000fe20000000000 */
[----:B------:R-:W-:Y:S02]  /*82090*/  ISETP.LT.AND P5, PT, R155, UR4, !P3 ;  /* 0x000000049b007c0c */ /* 0x000fe4000dfa1270 */
[----:B------:R-:W-:Y:S02]  /*820a0*/  ISETP.LT.AND P6, PT, R157, UR4, !P3 ;  /* 0x000000049d007c0c */ /* 0x000fe4000dfc1270 */
[----:B------:R-:W-:Y:S01]  /*820b0*/  ISETP.LT.AND P3, PT, R158, UR4, !P3 ;  /* 0x000000049e007c0c */ /* 0x000fe2000df61270 */
[----:B-1----:R-:W-:-:S02]  /*820c0*/  IMAD.WIDE R12, R147, 0x4, R8 ;  /* 0x00000004930c7825 */ /* 0x002fc400078e0208 */
[----:B------:R-:W4:Y:S01]  /*820d0*/  LDL.LU R147, [R1+0x13b4] ;  /* 0x0013b40001937983 */ /* 0x000f220000300800 */
[----:B------:R-:W-:-:S03]  /*820e0*/  ISETP.GE.AND P2, PT, R0, UR5, PT ;  /* 0x0000000500007c0c */ /* 0x000fc6000bf46270 */
[----:B------:R1:W-:Y:S01]  /*820f0*/  @P0 STG.E desc[UR60][R12.64], R220 ;  /* 0x000000dc0c000986 */ /* 0x0003e2000c10193c */
[----:B------:R-:W-:Y:S01]  /*82100*/  ISETP.LT.AND P0, PT, R153, UR4, !P2 ;  /* 0x0000000499007c0c */ /* 0x000fe2000d701270 */
[----:B--2---:R-:W-:Y:S01]  /*82110*/  IMAD.WIDE R10, R145, 0x4, R2 ;  /* 0x00000004910a7825 */ /* 0x004fe200078e0202 */
[----:B------:R-:W-:-:S03]  /*82120*/  ULDC UR5, c[0x0][0x22c] ;  /* 0x00008b0000057ab9 */ /* 0x000fc60000000800 */
[----:B-1----:R-:W-:Y:S01]  /*82130*/  IMAD.WIDE R12, R145, 0x4, R4 ;  /* 0x00000004910c7825 */ /* 0x002fe200078e0204 */
[----:B------:R1:W-:Y:S01]  /*82140*/  @P4 STG.E desc[UR60][R10.64], R216 ;  /* 0x000000d80a004986 */ /* 0x0003e2000c10193c */
[----:B------:R-:W-:Y:S02]  /*82150*/  ISETP.LT.AND P4, PT, R155, UR4, !P2 ;  /* 0x000000049b007c0c */ /* 0x000fe4000d781270 */
[C---:B------:R-:W-:Y:S01]  /*82160*/  IMAD.WIDE R14, R145.reuse, 0x4, R6 ;  /* 0x00000004910e7825 */ /* 0x040fe200078e0206 */
[----:B------:R3:W-:Y:S04]  /*82170*/  @P5 STG.E desc[UR60][R12.64], R212 ;  /* 0x000000d40c005986 */ /* 0x0007e8000c10193c */
[----:B------:R-:W-:Y:S01]  /*82180*/  @P6 STG.E desc[UR60][R14.64], R208 ;  /* 0x000000d00e006986 */ /* 0x000fe2000c10193c */
[----:B-1----:R-:W-:-:S03]  /*82190*/  IMAD.WIDE R10, R145, 0x4, R8 ;  /* 0x00000004910a7825 */ /* 0x002fc600078e0208 */
[----:B------:R-:W2:Y:S01]  /*821a0*/  LDL.LU R145, [R1+0x13b8] ;  /* 0x0013b80001917983 */ /* 0x000ea20000300800 */
[----:B---3--:R-:W-:-:S03]  /*821b0*/  IMAD.WIDE R12, R146, 0x4, R4 ;  /* 0x00000004920c7825 */ /* 0x008fc600078e0204 */
[----:B------:R1:W-:Y:S02]  /*821c0*/  @P3 STG.E desc[UR60][R10.64], R204 ;  /* 0x000000cc0a003986 */ /* 0x0003e4000c10193c */
[----:B-1----:R-:W-:-:S05]  /*821d0*/  IMAD.WIDE R10, R146, 0x4, R2 ;  /* 0x00000004920a7825 */ /* 0x002fca00078e0202 */
[----:B------:R1:W-:Y:S04]  /*821e0*/  @P0 STG.E desc[UR60][R10.64], R233 ;  /* 0x000000e90a000986 */ /* 0x0003e8000c10193c */
[----:B------:R3:W-:Y:S01]  /*821f0*/  @P4 STG.E desc[UR60][R12.64], R229 ;  /* 0x000000e50c004986 */ /* 0x0007e2000c10193c */
[----:B------:R-:W-:Y:S01]  /*82200*/  ISETP.LT.AND P3, PT, R157, UR4, !P2 ;  /* 0x000000049d007c0c */ /* 0x000fe2000d761270 */
[----:B-1----:R-:W-:-:S04]  /*82210*/  IMAD.WIDE R10, R146, 0x4, R6 ;  /* 0x00000004920a7825 */ /* 0x002fc800078e0206 */
[----:B---3--:R-:W-:Y:S02]  /*82220*/  IMAD.WIDE R12, R146, 0x4, R8 ;  /* 0x00000004920c7825 */ /* 0x008fe400078e0208 */
[----:B------:R-:W3:Y:S01]  /*82230*/  LDL.LU R146, [R1+0x13c0] ;  /* 0x0013c00001927983 */ /* 0x000ee20000300800 */
[----:B------:R-:W-:Y:S01]  /*82240*/  ISETP.LT.AND P2, PT, R158, UR4, !P2 ;  /* 0x000000049e007c0c */ /* 0x000fe2000d741270 */
[----:B------:R-:W-:-:S04]  /*82250*/  IMAD.WIDE R14, R144, 0x4, R2 ;  /* 0x00000004900e7825 */ /* 0x000fc800078e0202 */
[----:B------:R1:W-:Y:S01]  /*82260*/  @P3 STG.E desc[UR60][R10.64], R225 ;  /* 0x000000e10a003986 */ /* 0x0003e2000c10193c */
[----:B------:R-:W-:-:S07]  /*82270*/  IMAD.WIDE R16, R144, 0x4, R4 ;  /* 0x0000000490107825 */ /* 0x000fce00078e0204 */
[----:B------:R4:W-:Y:S01]  /*82280*/  @P2 STG.E desc[UR60][R12.64], R221 ;  /* 0x000000dd0c002986 */ /* 0x0009e2000c10193c */
[----:B-1----:R-:W-:-:S04]  /*82290*/  IMAD.WIDE R10, R144, 0x4, R6 ;  /* 0x00000004900a7825 */ /* 0x002fc800078e0206 */
[----:B----4-:R-:W-:Y:S02]  /*822a0*/  IMAD.WIDE R12, R144, 0x4, R8 ;  /* 0x00000004900c7825 */ /* 0x010fe400078e0208 */
[----:B------:R-:W4:Y:S01]  /*822b0*/  LDL.LU R144, [R1+0x13dc] ;  /* 0x0013dc0001907983 */ /* 0x000f220000300800 */
[----:B------:R-:W-:Y:S01]  /*822c0*/  ISETP.LT.AND P6, PT, R153, UR4, !P1 ;  /* 0x0000000499007c0c */ /* 0x000fe2000cfc1270 */
[----:B------:R-:W-:Y:S01]  /*822d0*/  VIADD R0, R152, 0xd4 ;  /* 0x000000d498007836 */ /* 0x000fe20000000000 */
[----:B------:R-:W-:Y:S02]  /*822e0*/  ISETP.LT.AND P5, PT, R155, UR4, !P1 ;  /* 0x000000049b007c0c */ /* 0x000fe4000cfa1270 */
[----:B------:R-:W-:Y:S02]  /*822f0*/  ISETP.LT.AND P3, PT, R157, UR4, !P1 ;  /* 0x000000049d007c0c */ /* 0x000fe4000cf61270 */
[----:B------:R-:W-:Y:S01]  /*82300*/  ISETP.GE.AND P0, PT, R0, UR5, PT ;  /* 0x0000000500007c0c */ /* 0x000fe2000bf06270 */
[----:B------:R-:W-:Y:S01]  /*82310*/  ULDC UR5, c[0x0][0x22c] ;  /* 0x00008b0000057ab9 */ /* 0x000fe20000000800 */
[----:B------:R-:W-:-:S02]  /*82320*/  ISETP.LT.AND P2, PT, R158, UR4, !P1 ;  /* 0x000000049e007c0c */ /* 0x000fc4000cf41270 */
[----:B------:R-:W-:-:S03]  /*82330*/  ISETP.LT.AND P4, PT, R153, UR4, !P0 ;  /* 0x0000000499007c0c */ /* 0x000fc6000c781270 */
[----:B------:R1:W-:Y:S01]  /*82340*/  @P6 STG.E desc[UR60][R14.64], R217 ;  /* 0x000000d90e006986 */ /* 0x0003e2000c10193c */
[----:B------:R-:W-:-:S03]  /*82350*/  ISETP.LT.AND P6, PT, R155, UR4, !P0 ;  /* 0x000000049b007c0c */ /* 0x000fc6000c7c1270 */
[----:B------:R-:W-:Y:S01]  /*82360*/  @P5 STG.E desc[UR60][R16.64], R213 ;  /* 0x000000d510005986 */ /* 0x000fe2000c10193c */
[----:B------:R-:W-:Y:S02]  /*82370*/  ISETP.LT.AND P5, PT, R157, UR4, !P0 ;  /* 0x000000049d007c0c */ /* 0x000fe4000c7a1270 */
[----:B------:R-:W-:Y:S01]  /*82380*/  IADD3 R0, R152, 0xd5, RZ ;  /* 0x000000d598007810 */ /* 0x000fe20007ffe0ff */
[----:B------:R1:W-:Y:S03]  /*82390*/  @P3 STG.E desc[UR60][R10.64], R209 ;  /* 0x000000d10a003986 */ /* 0x0003e6000c10193c */
[----:B------:R-:W-:Y:S01]  /*823a0*/  ISETP.GE.AND P3, PT, R0, UR27, PT ;  /* 0x0000001b00007c0c */ /* 0x000fe2000bf66270 */
[----:B-1----:R-:W-:Y:S01]  /*823b0*/  IMAD.WIDE R14, R147, 0x4, R4 ;  /* 0x00000004930e7825 */ /* 0x002fe200078e0204 */
[----:B------:R1:W-:Y:S01]  /*823c0*/  @P2 STG.E desc[UR60][R12.64], R205 ;  /* 0x000000cd0c002986 */ /* 0x0003e2000c10193c */
[----:B------:R-:W-:-:S02]  /*823d0*/  ISETP.LT.AND P0, PT, R158, UR4, !P0 ;  /* 0x000000049e007c0c */ /* 0x000fc4000c701270 */
[----:B------:R-:W-:-:S04]  /*823e0*/  IMAD.WIDE R10, R147, 0x4, R2 ;  /* 0x00000004930a7825 */ /* 0x000fc800078e0202 */
[----:B-1----:R-:W-:Y:S01]  /*823f0*/  IMAD.WIDE R12, R147, 0x4, R6 ;  /* 0x00000004930c7825 */ /* 0x002fe200078e0206 */
[----:B------:R-:W-:Y:S01]  /*82400*/  @P4 STG.E desc[UR60][R10.64], R234 ;  /* 0x000000ea0a004986 */ /* 0x000fe2000c10193c */
[----:B------:R-:W-:Y:S02]  /*82410*/  ISETP.LT.AND P4, PT, R153, UR4, !P3 ;  /* 0x0000000499007c0c */ /* 0x000fe4000df81270 */
[----:B------:R-:W-:Y:S01]  /*82420*/  VIADD R0, R152, 0xd6 ;  /* 0x000000d698007836 */ /* 0x000fe20000000000 */
[----:B------:R-:W-:Y:S01]  /*82430*/  @P6 STG.E desc[UR60][R14.64], R230 ;  /* 0x000000e60e006986 */ /* 0x000fe2000c10193c */
[----:B------:R-:W-:-:S03]  /*82440*/  ISETP.LT.AND P6, PT, R157, UR4, !P3 ;  /* 0x000000049d007c0c */ /* 0x000fc6000dfc1270 */
[----:B------:R1:W-:Y:S01]  /*82450*/  @P5 STG.E desc[UR60][R12.64], R226 ;  /* 0x000000e20c005986 */ /* 0x0003e2000c10193c */
[----:B------:R-:W-:Y:S02]  /*82460*/  ISETP.LT.AND P5, PT, R155, UR4, !P3 ;  /* 0x000000049b007c0c */ /* 0x000fe4000dfa1270 */
[----:B------:R-:W-:Y:S02]  /*82470*/  ISETP.LT.AND P3, PT, R158, UR4, !P3 ;  /* 0x000000049e007c0c */ /* 0x000fe4000df61270 */
[----:B------:R-:W-:Y:S01]  /*82480*/  ISETP.GE.AND P2, PT, R0, UR5, PT ;  /* 0x0000000500007c0c */ /* 0x000fe2000bf46270 */
[----:B-1----:R-:W-:Y:S01]  /*82490*/  IMAD.WIDE R12, R147, 0x4, R8 ;  /* 0x00000004930c7825 */ /* 0x002fe200078e0208 */
[----:B------:R-:W-:Y:S01]  /*824a0*/  ULDC UR5, c[0x0][0x22c] ;  /* 0x00008b0000057ab9 */ /* 0x000fe20000000800 */
[----:B------:R-:W4:Y:S04]  /*824b0*/  LDL.LU R147, [R1+0x13e4] ;  /* 0x0013e40001937983 */ /* 0x000f280000300800 */
[----:B------:R1:W-:Y:S01]  /*824c0*/  @P0 STG.E desc[UR60][R12.64], R222 ;  /* 0x000000de0c000986 */ /* 0x0003e2000c10193c */
[----:B------:R-:W-:Y:S01]  /*824d0*/  ISETP.LT.AND P0, PT, R153, UR4, !P2 ;  /* 0x0000000499007c0c */ /* 0x000fe2000d701270 */
[----:B--2---:R-:W-:-:S04]  /*824e0*/  IMAD.WIDE R10, R145, 0x4, R2 ;  /* 0x00000004910a7825 */ /* 0x004fc800078e0202 */
[----:B-1----:R-:W-:Y:S01]  /*824f0*/  IMAD.WIDE R12, R145, 0x4, R4 ;  /* 0x00000004910c7825 */ /* 0x002fe200078e0204 */
[----:B------:R1:W-:Y:S01]  /*82500*/  @P4 STG.E desc[UR60][R10.64], R218 ;  /* 0x000000da0a004986 */ /* 0x0003e2000c10193c */
[----:B------:R-:W-:Y:S02]  /*82510*/  ISETP.LT.AND P4, PT, R155, UR4, !P2 ;  /* 0x000000049b007c0c */ /* 0x000fe4000d781270 */
[C---:B------:R-:W-:Y:S01]  /*82520*/  IMAD.WIDE R14, R145.reuse, 0x4, R6 ;  /* 0x00000004910e7825 */ /* 0x040fe200078e0206 */
[----:B------:R-:W-:Y:S04]  /*82530*/  @P5 STG.E desc[UR60][R12.64], R214 ;  /* 0x000000d60c005986 */ /* 0x000fe8000c10193c */
[----:B------:R-:W-:Y:S01]  /*82540*/  @P6 STG.E desc[UR60][R14.64], R210 ;  /* 0x000000d20e006986 */ /* 0x000fe2000c10193c */
[----:B-1----:R-:W-:-:S05]  /*82550*/  IMAD.WIDE R10, R145, 0x4, R8 ;  /* 0x00000004910a7825 */ /* 0x002fca00078e0208 */
[----:B------:R3:W-:Y:S01]  /*82560*/  @P3 STG.E desc[UR60][R10.64], R206 ;  /* 0x000000ce0a003986 */ /* 0x0007e2000c10193c */
[----:B------:R-:W-:Y:S02]  /*82570*/  ISETP.LT.AND P3, PT, R157, UR4, !P2 ;  /* 0x000000049d007c0c */ /* 0x000fe4000d761270 */
[----:B------:R-:W-:Y:S01]  /*82580*/  ISETP.LT.AND P2, PT, R158, UR4, !P2 ;  /* 0x000000049e007c0c */ /* 0x000fe2000d741270 */
[----:B---3--:R-:W-:-:S04]  /*82590*/  IMAD.WIDE R10, R146, 0x4, R2 ;  /* 0x00000004920a7825 */ /* 0x008fc800078e0202 */
[C---:B------:R-:W-:Y:S01]  /*825a0*/  IMAD.WIDE R12, R146.reuse, 0x4, R4 ;  /* 0x00000004920c7825 */ /* 0x040fe200078e0204 */
[----:B------:R1:W-:Y:S04]  /*825b0*/  @P0 STG.E desc[UR60][R10.64], R235 ;  /* 0x000000eb0a000986 */ /* 0x0003e8000c10193c */
[----:B------:R2:W-:Y:S01]  /*825c0*/  @P4 STG.E desc[UR60][R12.64], R231 ;  /* 0x000000e70c004986 */ /* 0x0005e2000c10193c */
[----:B-1----:R-:W-:-:S04]  /*825d0*/  IMAD.WIDE R10, R146, 0x4, R6 ;  /* 0x00000004920a7825 */ /* 0x002fc800078e0206 */
[----:B--2---:R-:W-:Y:S02]  /*825e0*/  IMAD.WIDE R12, R146, 0x4, R8 ;  /* 0x00000004920c7825 */ /* 0x004fe400078e0208 */
[----:B------:R-:W2:Y:S04]  /*825f0*/  LDL.LU R146, [R1+0x13e8] ;  /* 0x0013e80001927983 */ /* 0x000ea80000300800 */
[----:B------:R1:W-:Y:S01]  /*82600*/  @P3 STG.E desc[UR60][R10.64], R227 ;  /* 0x000000e30a003986 */ /* 0x0003e2000c10193c */
[----:B----4-:R-:W-:-:S03]  /*82610*/  IMAD.WIDE R14, R144, 0x4, R2 ;  /* 0x00000004900e7825 */ /* 0x010fc600078e0202 */
[----:B------:R3:W-:Y:S01]  /*82620*/  @P2 STG.E desc[UR60][R12.64], R223 ;  /* 0x000000df0c002986 */ /* 0x0007e2000c10193c */
[----:B------:R-:W-:-:S04]  /*82630*/  IMAD.WIDE R16, R144, 0x4, R4 ;  /* 0x0000000490107825 */ /* 0x000fc800078e0204 */
[----:B-1----:R-:W-:-:S04]  /*82640*/  IMAD.WIDE R10, R144, 0x4, R6 ;  /* 0x00000004900a7825 */ /* 0x002fc800078e0206 */
[----:B---3--:R-:W-:Y:S02]  /*82650*/  IMAD.WIDE R12, R144, 0x4, R8 ;  /* 0x00000004900c7825 */ /* 0x008fe400078e0208 */
[----:B------:R-:W3:Y:S02]  /*82660*/  LDL.LU R144, [R1+0x13f0] ;  /* 0x0013f00001907983 */ /* 0x000ee40000300800 */
[C---:B------:R-:W-:Y:S02]  /*82670*/  VIADD R18, R152.reuse, 0xd7 ;  /* 0x000000d798127836 */ /* 0x040fe40000000000 */
[----:B------:R-:W-:Y:S01]  /*82680*/  VIADD R0, R152, 0xd8 ;  /* 0x000000d898007836 */ /* 0x000fe20000000000 */
[----:B------:R-:W4:Y:S02]  /*82690*/  LDL.LU R145, [R1+0x13f4] ;  /* 0x0013f40001917983 */ /* 0x000f240000300800 */
[----:B------:R-:W-:-:S04]  /*826a0*/  ISETP.GE.AND P1, PT, R18, UR29, PT ;  /* 0x0000001d12007c0c */ /* 0x000fc8000bf26270 */
[----:B------:R-:W-:Y:S02]  /*826b0*/  ISETP.LT.AND P6, PT, R153, UR4, !P1 ;  /* 0x0000000499007c0c */ /* 0x000fe4000cfc1270 */
[----:B------:R-:W-:Y:S02]  /*826c0*/  ISETP.LT.AND P5, PT, R155, UR4, !P1 ;  /* 0x000000049b007c0c */ /* 0x000fe4000cfa1270 */
[----:B------:R-:W-:Y:S02]  /*826d0*/  ISETP.LT.AND P3, PT, R157, UR4, !P1 ;  /* 0x000000049d007c0c */ /* 0x000fe4000cf61270 */
[----:B------:R-:W-:Y:S02]  /*826e0*/  ISETP.GE.AND P0, PT, R0, UR5, PT ;  /* 0x0000000500007c0c */ /* 0x000fe4000bf06270 */
[----:B------:R-:W-:Y:S01]  /*826f0*/  ISETP.LT.AND P2, PT, R158, UR4, !P1 ;  /* 0x000000049e007c0c */ /* 0x000fe2000cf41270 */
[----:B------:R-:W-:Y:S01]  /*82700*/  VIADD R0, R152, 0xd9 ;  /* 0x000000d998007836 */ /* 0x000fe20000000000 */
[----:B------:R-:W-:Y:S01]  /*82710*/  ISETP.LT.AND P4, PT, R153, UR4, !P0 ;  /* 0x0000000499007c0c */ /* 0x000fe2000c781270 */
[----:B------:R-:W-:-:S02]  /*82720*/  ULDC UR5, c[0x0][0x22c] ;  /* 0x00008b0000057ab9 */ /* 0x000fc40000000800 */
[----:B------:R-:W-:Y:S01]  /*82730*/  @P6 STG.E desc[UR60][R14.64], R219 ;  /* 0x000000db0e006986 */ /* 0x000fe2000c10193c */
[----:B------:R-:W-:-:S03]  /*82740*/  ISETP.LT.AND P6, PT, R155, UR4, !P0 ;  /* 0x000000049b007c0c */ /* 0x000fc6000c7c1270 */
[----:B------:R-:W-:Y:S01]  /*82750*/  @P5 STG.E desc[UR60][R16.64], R215 ;  /* 0x000000d710005986 */ /* 0x000fe2000c10193c */
[----:B------:R-:W-:-:S03]  /*82760*/  ISETP.LT.AND P5, PT, R157, UR4, !P0 ;  /* 0x000000049d007c0c */ /* 0x000fc6000c7a1270 */
[----:B------:R1:W-:Y:S01]  /*82770*/  @P3 STG.E desc[UR60][R10.64], R211 ;  /* 0x000000d30a003986 */ /* 0x0003e2000c10193c */
[----:B------:R-:W-:Y:S02]  /*82780*/  ISETP.GE.AND P3, PT, R0, UR23, PT ;  /* 0x0000001700007c0c */ /* 0x000fe4000bf66270 */
[----:B------:R-:W-:Y:S01]  /*82790*/  ISETP.LT.AND P0, PT, R158, UR4, !P0 ;  /* 0x000000049e007c0c */ /* 0x000fe2000c701270 */
[----:B------:R1:W-:Y:S02]  /*827a0*/  @P2 STG.E desc[UR60][R12.64], R207 ;  /* 0x000000cf0c002986 */ /* 0x0003e4000c10193c */
[----:B-1----:R-:W-:-:S04]  /*827b0*/  IMAD.WIDE R10, R147, 0x4, R2 ;  /* 0x00000004930a7825 */ /* 0x002fc800078e0202 */
[----:B------:R-:W-:Y:S01]  /*827c0*/  IMAD.WIDE R14, R147, 0x4, R4 ;  /* 0x00000004930e7825 */ /* 0x000fe200078e0204 */
[----:B------:R-:W-:Y:S01]  /*827d0*/  @P4 STG.E desc[UR60][R10.64], R200 ;  /* 0x000000c80a004986 */ /* 0x000fe2000c10193c */
[----:B------:R-:W-:Y:S02]  /*827e0*/  ISETP.LT.AND P4, PT, R153, UR4, !P3 ;  /* 0x0000000499007c0c */ /* 0x000fe4000df81270 */
[----:B------:R-:W-:Y:S01]  /*827f0*/  IMAD.WIDE R12, R147, 0x4, R6 ;  /* 0x00000004930c7825 */ /* 0x000fe200078e0206 */
[----:B------:R-:W-:Y:S01]  /*82800*/  @P6 STG.E desc[UR60][R14.64], R196 ;  /* 0x000000c40e006986 */ /* 0x000fe2000c10193c */
[----:B------:R-:W-:Y:S02]  /*82810*/  ISETP.LT.AND P6, PT, R157, UR4, !P3 ;  /* 0x000000049d007c0c */ /* 0x000fe4000dfc1270 */
[----:B------:R-:W-:Y:S01]  /*82820*/  VIADD R0, R152, 0xda ;  /* 0x000000da98007836 */ /* 0x000fe20000000000 */
[----:B------:R1:W-:Y:S01]  /*82830*/  @P5 STG.E desc[UR60][R12.64], R192 ;  /* 0x000000c00c005986 */ /* 0x0003e2000c10193c */
[----:B------:R-:W-:-:S02]  /*82840*/  ISETP.LT.AND P5, PT, R155, UR4, !P3 ;  /* 0x000000049b007c0c */ /* 0x000fc4000dfa1270 */
[----:B------:R-:W-:Y:S02]  /*82850*/  ISETP.LT.AND P3, PT, R158, UR4, !P3 ;  /* 0x000000049e007c0c */ /* 0x000fe4000df61270 */
[----:B------:R-:W-:Y:S01]  /*82860*/  ISETP.GE.AND P2, PT, R0, UR5, PT ;  /* 0x0000000500007c0c */ /* 0x000fe2000bf46270 */
[----:B------:R-:W-:Y:S02]  /*82870*/  VIADD R18, R152, 0xdb ;  /* 0x000000db98127836 */ /* 0x000fe40000000000 */
[----:B-1----:R-:W-:-:S04]  /*82880*/  IMAD.WIDE R12, R147, 0x4, R8 ;  /* 0x00000004930c7825 */ /* 0x002fc800078e0208 */
[C---:B--2---:R-:W-:Y:S01]  /*82890*/  IMAD.WIDE R10, R146.reuse, 0x4, R2 ;  /* 0x00000004920a7825 */ /* 0x044fe200078e0202 */
[----:B------:R1:W-:Y:S03]  /*828a0*/  @P0 STG.E desc[UR60][R12.64], R188 ;  /* 0x000000bc0c000986 */ /* 0x0003e6000c10193c */
[C---:B------:R-:W-:Y:S01]  /*828b0*/  IMAD.WIDE R14, R146.reuse, 0x4, R6 ;  /* 0x00000004920e7825 */ /* 0x040fe200078e0206 */
[----:B------:R2:W-:Y:S01]  /*828c0*/  @P4 STG.E desc[UR60][R10.64], R184 ;  /* 0x000000b80a004986 */ /* 0x0005e2000c10193c */
[----:B------:R-:W-:Y:S01]  /*828d0*/  ISETP.LT.AND P4, PT, R153, UR4, !P2 ;  /* 0x0000000499007c0c */ /* 0x000fe2000d781270 */
[----:B------:R-:W-:Y:S01]  /*828e0*/  ULDC UR5, c[0x0][0x22c] ;  /* 0x00008b0000057ab9 */ /* 0x000fe20000000800 */
[----:B-1----:R-:W-:-:S04]  /*828f0*/  IMAD.WIDE R12, R146, 0x4, R4 ;  /* 0x00000004920c7825 */ /* 0x002fc800078e0204 */
[----:B--2---:R-:W-:Y:S02]  /*82900*/  IMAD.WIDE R10, R146, 0x4, R8 ;  /* 0x00000004920a7825 */ /* 0x004fe400078e0208 */
[----:B------:R-:W2:Y:S04]  /*82910*/  LDL.LU R146, [R1+0x13ec] ;  /* 0x0013ec0001927983 */ /* 0x000ea80000300800 */
[----:B------:R3:W-:Y:S04]  /*82920*/  @P5 STG.E desc[UR60][R12.64], R180 ;  /* 0x000000b40c005986 */ /* 0x0007e8000c10193c */
[----:B------:R-:W-:Y:S04]  /*82930*/  @P6 STG.E desc[UR60][R14.64], R176 ;  /* 0x000000b00e006986 */ /* 0x000fe8000c10193c */
[----:B------:R1:W-:Y:S01]  /*82940*/  @P3 STG.E desc[UR60][R10.64], R172 ;  /* 0x000000ac0a003986 */ /* 0x0003e2000c10193c */
[----:B---3--:R-:W-:-:S04]  /*82950*/  IMAD.WIDE R12, R144, 0x4, R4 ;  /* 0x00000004900c7825 */ /* 0x008fc800078e0204 */
[----:B-1----:R-:W-:-:S04]  /*82960*/  IMAD.WIDE R10, R144, 0x4, R2 ;  /* 0x00000004900a7825 */ /* 0x002fc800078e0202 */
[C---:B------:R-:W-:Y:S01]  /*82970*/  IMAD.WIDE R14, R144.reuse, 0x4, R8 ;  /* 0x00000004900e7825 */ /* 0x040fe200078e0208 */
[----:B------:R1:W-:Y:S03]  /*82980*/  @P4 STG.E desc[UR60][R10.64], R201 ;  /* 0x000000c90a004986 */ /* 0x0003e6000c10193c */
[----:B-1----:R-:W-:Y:S02]  /*82990*/  IMAD.WIDE R10, R144, 0x4, R6 ;  /* 0x00000004900a7825 */ /* 0x002fe400078e0206 */
[----:B------:R-:W3:Y:S01]  /*829a0*/  LDL.LU R144, [R1+0x13e0] ;  /* 0x0013e00001907983 */ /* 0x000ee20000300800 */
[----:B------:R-:W-:Y:S02]  /*829b0*/  ISETP.LT.AND P5, PT, R155, UR4, !P2 ;  /* 0x000000049b007c0c */ /* 0x000fe4000d7a1270 */
[----:B------:R-:W-:Y:S02]  /*829c0*/  ISETP.LT.AND P3, PT, R157, UR4, !P2 ;  /* 0x000000049d007c0c */ /* 0x000fe4000d761270 */
[----:B------:R-:W-:-:S02]  /*829d0*/  ISETP.GE.AND P1, PT, R18, UR25, PT ;  /* 0x0000001912007c0c */ /* 0x000fc4000bf26270 */
[----:B------:R-:W-:Y:S02]  /*829e0*/  ISETP.LT.AND P2, PT, R158, UR4, !P2 ;  /* 0x000000049e007c0c */ /* 0x000fe4000d741270 */
[----:B------:R-:W-:Y:S02]  /*829f0*/  ISETP.LT.AND P6, PT, R153, UR4, !P1 ;  /* 0x0000000499007c0c */ /* 0x000fe4000cfc1270 */
[----:B------:R-:W-:Y:S02]  /*82a00*/  IADD3 R0, R152, 0xdc, RZ ;  /* 0x000000dc98007810 */ /* 0x000fe40007ffe0ff */
[----:B------:R-:W-:Y:S01]  /*82a10*/  ISETP.LT.AND P4, PT, R155, UR4, !P1 ;  /* 0x000000049b007c0c */ /* 0x000fe2000cf81270 */
[----:B------:R4:W-:Y:S01]  /*82a20*/  @P5 STG.E desc[UR60][R12.64], R197 ;  /* 0x000000c50c005986 */ /* 0x0009e2000c10193c */
[----:B------:R-:W-:-:S03]  /*82a30*/  ISETP.GE.AND P0, PT, R0, UR5, PT ;  /* 0x0000000500007c0c */ /* 0x000fc6000bf06270 */
[----:B------:R1:W-:Y:S01]  /*82a40*/  @P3 STG.E desc[UR60][R10.64], R193 ;  /* 0x000000c10a003986 */ /* 0x0003e2000c10193c */
[----:B------:R-:W-:Y:S01]  /*82a50*/  ISETP.LT.AND P3, PT, R157, UR4, !P1 ;  /* 0x000000049d007c0c */ /* 0x000fe2000cf61270 */
[----:B----4-:R-:W-:Y:S02]  /*82a60*/  IMAD.WIDE R12, R145, 0x4, R2 ;  /* 0x00000004910c7825 */ /* 0x010fe400078e0202 */
[----:B------:R-:W-:Y:S01]  /*82a70*/  @P2 STG.E desc[UR60][R14.64], R189 ;  /* 0x000000bd0e002986 */ /* 0x000fe2000c10193c */
[----:B------:R-:W-:Y:S01]  /*82a80*/  ISETP.LT.AND P2, PT, R158, UR4, !P1 ;  /* 0x000000049e007c0c */ /* 0x000fe2000cf41270 */
[----:B------:R-:W-:Y:S01]  /*82a90*/  ULDC UR5, c[0x0][0x22c] ;  /* 0x00008b0000057ab9 */ /* 0x000fe20000000800 */
[----:B------:R-:W-:Y:S01]  /*82aa0*/  ISETP.LT.AND P5, PT, R153, UR4, !P0 ;  /* 0x0000000499007c0c */ /* 0x000fe2000c7a1270 */
[----:B------:R4:W-:Y:S01]  /*82ab0*/  @P6 STG.E desc[UR60][R12.64], R185 ;  /* 0x000000b90c006986 */ /* 0x0009e2000c10193c */
[----:B-1----:R-:W-:Y:S01]  /*82ac0*/  IMAD.WIDE R10, R145, 0x4, R4 ;  /* 0x00000004910a7825 */ /* 0x002fe200078e0204 */
[----:B------:R-:W-:-:S03]  /*82ad0*/  ISETP.LT.AND P6, PT, R155, UR4, !P0 ;  /* 0x000000049b007c0c */ /* 0x000fc6000c7c1270 */
[----:B------:R-:W-:Y:S01]  /*82ae0*/  VIADD R0, R152, 0xdd ;  /* 0x000000dd98007836 */ /* 0x000fe20000000000 */
[----:B------:R1:W-:Y:S01]  /*82af0*/  @P4 STG.E desc[UR60][R10.64], R181 ;  /* 0x000000b50a004986 */ /* 0x0003e2000c10193c */
[----:B----4-:R-:W-:-:S03]  /*82b00*/  IMAD.WIDE R12, R145, 0x4, R6 ;  /* 0x00000004910c7825 */ /* 0x010fc600078e0206 */
[----:B------:R-:W-:Y:S02]  /*82b10*/  ISETP.GE.AND P4, PT, R0, UR19, PT ;  /* 0x0000001300007c0c */ /* 0x000fe4000bf86270 */
[----:B------:R2:W-:Y:S01]  /*82b20*/  @P3 STG.E desc[UR60][R12.64], R177 ;  /* 0x000000b10c003986 */ /* 0x0005e2000c10193c */
[----:B-1----:R-:W-:Y:S01]  /*82b30*/  IMAD.WIDE R10, R145, 0x4, R8 ;  /* 0x00000004910a7825 */ /* 0x002fe200078e0208 */
[----:B------:R-:W-:Y:S02]  /*82b40*/  ISETP.LT.AND P3, PT, R157, UR4, !P0 ;  /* 0x000000049d007c0c */ /* 0x000fe4000c761270 */
[----:B------:R-:W4:Y:S01]  /*82b50*/  LDL.LU R145, [R1+0x13d8] ;  /* 0x0013d80001917983 */ /* 0x000f220000300800 */
[----:B------:R-:W-:-:S03]  /*82b60*/  ISETP.LT.AND P0, PT, R158, UR4, !P0 ;  /* 0x000000049e007c0c */ /* 0x000fc6000c701270 */
[----:B------:R1:W-:Y:S01]  /*82b70*/  @P2 STG.E desc[UR60][R10.64], R173 ;  /* 0x000000ad0a002986 */ /* 0x0003e2000c10193c */
[----:B--2---:R-:W-:-:S04]  /*82b80*/  IMAD.WIDE R12, R146, 0x4, R2 ;  /* 0x00000004920c7825 */ /* 0x004fc800078e0202 */
[----:B------:R-:W-:Y:S01]  /*82b90*/  IMAD.WIDE R14, R146, 0x4, R4 ;  /* 0x00000004920e7825 */ /* 0x000fe200078e0204 */
[----:B------:R-:W-:Y:S01]  /*82ba0*/  @P5 STG.E desc[UR60][R12.64], R202 ;  /* 0x000000ca0c005986 */ /* 0x000fe2000c10193c */
[----:B------:R-:W-:-:S03]  /*82bb0*/  ISETP.LT.AND P5, PT, R153, UR4, !P4 ;  /* 0x0000000499007c0c */ /* 0x000fc6000e7a1270 */
[----:B------:R2:W-:Y:S01]  /*82bc0*/  @P6 STG.E desc[UR60][R14.64], R198 ;  /* 0x000000c60e006986 */ /* 0x0005e2000c10193c */
[----:B------:R-:W-:Y:S01]  /*82bd0*/  ISETP.LT.AND P6, PT, R155, UR4, !P4 ;  /* 0x000000049b007c0c */ /* 0x000fe2000e7c1270 */
[----:B-1----:R-:W-:-:S05]  /*82be0*/  IMAD.WIDE R10, R146, 0x4, R6 ;  /* 0x00000004920a7825 */ /* 0x002fca00078e0206 */
[----:B------:R1:W-:Y:S01]  /*82bf0*/  @P3 STG.E desc[UR60][R10.64], R194 ;  /* 0x000000c20a003986 */ /* 0x0003e2000c10193c */
[----:B--2---:R-:W-:-:S03]  /*82c00*/  IMAD.WIDE R14, R146, 0x4, R8 ;  /* 0x00000004920e7825 */ /* 0x004fc600078e0208 */
[----:B------:R-:W2:Y:S04]  /*82c10*/  LDL.LU R146, [R1+0x13d4] ;  /* 0x0013d40001927983 */ /* 0x000ea80000300800 */
[----:B------:R-:W-:Y:S01]  /*82c20*/  @P0 STG.E desc[UR60][R14.64], R190 ;  /* 0x000000be0e000986 */ /* 0x000fe2000c10193c */
[----:B---3--:R-:W-:-:S04]  /*82c30*/  IMAD.WIDE R12, R144, 0x4, R2 ;  /* 0x00000004900c7825 */ /* 0x008fc800078e0202 */
[C---:B-1----:R-:W-:Y:S01]  /*82c40*/  IMAD.WIDE R10, R144.reuse, 0x4, R4 ;  /* 0x00000004900a7825 */ /* 0x042fe200078e0204 */
[----:B------:R1:W-:Y:S04]  /*82c50*/  @P5 STG.E desc[UR60][R12.64], R186 ;  /* 0x000000ba0c005986 */ /* 0x0003e8000c10193c */
[----:B------:R3:W-:Y:S01]  /*82c60*/  @P6 STG.E desc[UR60][R10.64], R182 ;  /* 0x000000b60a006986 */ /* 0x0007e2000c10193c */
[----:B-1----:R-:W-:-:S04]  /*82c70*/  IMAD.WIDE R12, R144, 0x4, R8 ;  /* 0x00000004900c7825 */ /* 0x002fc800078e0208 */
[----:B---3--:R-:W-:Y:S02]  /*82c80*/  IMAD.WIDE R10, R144, 0x4, R6 ;  /* 0x00000004900a7825 */ /* 0x008fe400078e0206 */
[----:B------:R-:W3:Y:S02]  /*82c90*/  LDL.LU R144, [R1+0x13d0] ;  /* 0x0013d00001907983 */ /* 0x000ee40000300800 */
[C---:B------:R-:W-:Y:S01]  /*82ca0*/  VIADD R0, R152.reuse, 0xde ;  /* 0x000000de98007836 */ /* 0x040fe20000000000 */
[----:B------:R-:W-:Y:S01]  /*82cb0*/  ISETP.LT.AND P0, PT, R157, UR4, !P4 ;  /* 0x000000049d007c0c */ /* 0x000fe2000e701270 */
[----:B------:R-:W-:Y:S01]  /*82cc0*/  VIADD R16, R152, 0xdf ;  /* 0x000000df98107836 */ /* 0x000fe20000000000 */
[----:B------:R-:W3:Y:S02]  /*82cd0*/  LDL.LU R147, [R1+0x13cc] ;  /* 0x0013cc0001937983 */ /* 0x000ee40000300800 */
[----:B------:R-:W-:Y:S02]  /*82ce0*/  ISETP.GE.AND P2, PT, R0, UR5, PT ;  /* 0x0000000500007c0c */ /* 0x000fe4000bf46270 */
[----:B------:R-:W-:-:S02]  /*82cf0*/  ISETP.LT.AND P4, PT, R158, UR4, !P4 ;  /* 0x000000049e007c0c */ /* 0x000fc4000e781270 */
[----:B------:R-:W-:-:S05]  /*82d00*/  ISETP.GE.AND P1, PT, R16, UR21, PT ;  /* 0x0000001510007c0c */ /* 0x000fca000bf26270 */
[----:B------:R1:W-:Y:S01]  /*82d10*/  @P0 STG.E desc[UR60][R10.64], R178 ;  /* 0x000000b20a000986 */ /* 0x0003e2000c10193c */
[----:B------:R-:W-:Y:S01]  /*82d20*/  ISETP.LT.AND P6, PT, R153, UR4, !P2 ;  /* 0x0000000499007c0c */ /* 0x000fe2000d7c1270 */
[----:B----4-:R-:W-:Y:S01]  /*82d30*/  IMAD.WIDE R14, R145, 0x4, R2 ;  /* 0x00000004910e7825 */ /* 0x010fe200078e0202 */
[----:B------:R-:W-:-:S03]  /*82d40*/  ISETP.LT.AND P3, PT, R155, UR4, !P2 ;  /* 0x000000049b007c0c */ /* 0x000fc6000d761270 */
[----:B------:R4:W-:Y:S01]  /*82d50*/  @P4 STG.E desc[UR60][R12.64], R174 ;  /* 0x000000ae0c004986 */ /* 0x0009e2000c10193c */
[----:B------:R-:W-:Y:S01]  /*82d60*/  ISETP.LT.AND P5, PT, R157, UR4, !P2 ;  /* 0x000000049d007c0c */ /* 0x000fe2000d7a1270 */
[----:B--2---:R-:W-:Y:S01]  /*82d70*/  IMAD.WIDE R18, R146, 0x4, R4 ;  /* 0x0000000492127825 */ /* 0x004fe200078e0204 */
[----:B------:R-:W-:-:S05]  /*82d80*/  ISETP.LT.AND P2, PT, R158, UR4, !P2 ;  /* 0x000000049e007c0c */ /* 0x000fca000d741270 */
[----:B------:R2:W-:Y:S01]  /*82d90*/  @P6 STG.E desc[UR60][R14.64], R203 ;  /* 0x000000cb0e006986 */ /* 0x0005e2000c10193c */
[----:B------:R-:W-:Y:S01]  /*82da0*/  ISETP.LT.AND P4, PT, R153, UR4, !P1 ;  /* 0x0000000499007c0c */ /* 0x000fe2000cf81270 */
[----:B------:R-:W-:Y:S01]  /*82db0*/  IMAD.WIDE R20, R146, 0x4, R6 ;  /* 0x0000000492147825 */ /* 0x000fe200078e0206 */
[----:B------:R-:W-:Y:S01]  /*82dc0*/  ISETP.LT.AND P6, PT, R155, UR4, !P1 ;  /* 0x000000049b007c0c */ /* 0x000fe2000cfc1270 */
[----:B------:R-:W-:Y:S02]  /*82dd0*/  ULDC UR5, c[0x0][0x22c] ;  /* 0x00008b0000057ab9 */ /* 0x000fe40000000800 */
[----:B-1----:R-:W-:-:S04]  /*82de0*/  IMAD.WIDE R10, R145, 0x4, R4 ;  /* 0x00000004910a7825 */ /* 0x002fc800078e0204 */
[C---:B----4-:R-:W-:Y:S01]  /*82df0*/  IMAD.WIDE R12, R145.reuse, 0x4, R6 ;  /* 0x00000004910c7825 */ /* 0x050fe200078e0206 */
[----:B------:R-:W-:Y:S03]  /*82e00*/  @P3 STG.E desc[UR60][R10.64], R199 ;  /* 0x000000c70a003986 */ /* 0x000fe6000c10193c */
[----:B--2---:R-:W-:Y:S02]  /*82e10*/  IMAD.WIDE R14, R145, 0x4, R8 ;  /* 0x00000004910e7825 */ /* 0x004fe400078e0208 */
[----:B------:R-:W2:Y:S02]  /*82e20*/  LDL.LU R145, [R1+0x13c8] ;  /* 0x0013c80001917983 */ /* 0x000ea40000300800 */
[--C-:B------:R-:W-:Y:S02]  /*82e30*/  IMAD.WIDE R16, R146, 0x4, R2.reuse ;  /* 0x0000000492107825 */ /* 0x100fe400078e0202 */
[----:B------:R3:W-:Y:S04]  /*82e40*/  @P5 STG.E desc[UR60][R12.64], R195 ;  /* 0x000000c30c005986 */ /* 0x0007e8000c10193c */
[----:B------:R1:W-:Y:S04]  /*82e50*/  @P2 STG.E desc[UR60][R14.64], R191 ;  /* 0x000000bf0e002986 */ /* 0x0003e8000c10193c */
[----:B------:R4:W-:Y:S04]  /*82e60*/  @P4 STG.E desc[UR60][R16.64], R187 ;  /* 0x000000bb10004986 */ /* 0x0009e8000c10193c */
[----:B------:R4:W-:Y:S01]  /*82e70*/  @P6 STG.E desc[UR60][R18.64], R183 ;  /* 0x000000b712006986 */ /* 0x0009e2000c10193c */
[----:B---3--:R-:W-:-:S04]  /*82e80*/  IMAD.WIDE R12, R144, 0x4, R2 ;  /* 0x00000004900c7825 */ /* 0x008fc800078e0202 */
[----:B-1----:R-:W-:-:S04]  /*82e90*/  IMAD.WIDE R14, R144, 0x4, R4 ;  /* 0x00000004900e7825 */ /* 0x002fc800078e0204 */
[----:B----4-:R-:W-:-:S04]  /*82ea0*/  IMAD.WIDE R16, R144, 0x4, R6 ;  /* 0x0000000490107825 */ /* 0x010fc800078e0206 */
[--C-:B------:R-:W-:Y:S02]  /*82eb0*/  IMAD.WIDE R18, R144, 0x4, R8.reuse ;  /* 0x0000000490127825 */ /* 0x100fe400078e0208 */
[----:B------:R-:W3:Y:S02]  /*82ec0*/  LDL.LU R144, [R1+0x13c4] ;  /* 0x0013c40001907983 */ /* 0x000ee40000300800 */
[----:B------:R-:W-:Y:S02]  /*82ed0*/  IMAD.WIDE R10, R146, 0x4, R8 ;  /* 0x00000004920a7825 */ /* 0x000fe400078e0208 */
[----:B------:R-:W4:Y:S02]  /*82ee0*/  LDL.LU R146, [R1+0x13bc] ;  /* 0x0013bc0001927983 */ /* 0x000f240000300800 */
[----:B------:R-:W-:Y:S01]  /*82ef0*/  VIADD R0, R152, 0xe0 ;  /* 0x000000e098007836 */ /* 0x000fe20000000000 */
[----:B------:R-:W-:-:S04]  /*82f00*/  ISETP.LT.AND P3, PT, R157, UR4, !P1 ;  /* 0x000000049d007c0c */ /* 0x000fc8000cf61270 */
[----:B------:R-:W-:Y:S02]  /*82f10*/  ISETP.GE.AND P0, PT, R0, UR5, PT ;  /* 0x0000000500007c0c */ /* 0x000fe4000bf06270 */
[----:B------:R-:W-:Y:S01]  /*82f20*/  ISETP.LT.AND P1, PT, R158, UR4, !P1 ;  /* 0x000000049e007c0c */ /* 0x000fe2000cf21270 */
[----:B------:R-:W-:Y:S01]  /*82f30*/  VIADD R0, R152, 0xe4 ;  /* 0x000000e498007836 */ /* 0x000fe20000000000 */
[----:B------:R-:W-:Y:S01]  /*82f40*/  ISETP.LT.AND P5, PT, R153, UR4, !P0 ;  /* 0x0000000499007c0c */ /* 0x000fe2000c7a1270 */
[----:B------:R-:W-:Y:S01]  /*82f50*/  ULDC UR5, c[0x0][0x22c] ;  /* 0x00008b0000057ab9 */ /* 0x000fe20000000800 */
[----:B------:R-:W-:Y:S02]  /*82f60*/  ISETP.LT.AND P4, PT, R155, UR4, !P0 ;  /* 0x000000049b007c0c */ /* 0x000fe4000c781270 */
[----:B------:R-:W-:Y:S02]  /*82f70*/  ISETP.GE.AND P2, PT, R0, UR17, PT ;  /* 0x0000001100007c0c */ /* 0x000fe4000bf46270 */
[----:B------:R-:W-:Y:S01]  /*82f80*/  IADD3 R0, R152, 0xe1, RZ ;  /* 0x000000e198007810 */ /* 0x000fe20007ffe0ff */
[----:B------:R-:W-:Y:S01]  /*82f90*/  @P3 STG.E desc[UR60][R20.64], R179 ;  /* 0x000000b314003986 */ /* 0x000fe2000c10193c */
[----:B------:R-:W-:-:S02]  /*82fa0*/  ISETP.LT.AND P6, PT, R157, UR4, !P0 ;  /* 0x000000049d007c0c */ /* 0x000fc4000c7c1270 */
[----:B------:R-:W-:Y:S01]  /*82fb0*/  ISETP.GE.AND P3, PT, R0, UR15, PT ;  /* 0x0000000f00007c0c */ /* 0x000fe2000bf66270 */
[----:B------:R1:W-:Y:S01]  /*82fc0*/  @P1 STG.E desc[UR60][R10.64], R175 ;  /* 0x000000af0a001986 */ /* 0x0003e2000c10193c */
[----:B------:R-:W-:-:S03]  /*82fd0*/  ISETP.LT.AND P0, PT, R158, UR4, !P0 ;  /* 0x000000049e007c0c */ /* 0x000fc6000c701270 */
[----:B------:R1:W-:Y:S01]  /*82fe0*/  @P5 STG.E desc[UR60][R12.64], R168 ;  /* 0x000000a80c005986 */ /* 0x0003e2000c10193c */
[----:B------:R-:W-:-:S03]  /*82ff0*/  ISETP.LT.AND P5, PT, R155, UR4, !P3 ;  /* 0x000000049b007c0c */ /* 0x000fc6000dfa1270 */
[----:B------:R1:W-:Y:S01]  /*83000*/  @P4 STG.E desc[UR60][R14.64], R164 ;  /* 0x000000a40e004986 */ /* 0x0003e2000c10193c */
[----:B------:R-:W-:Y:S02]  /*83010*/  ISETP.LT.AND P4, PT, R153, UR4, !P3 ;  /* 0x0000000499007c0c */ /* 0x000fe4000df81270 */
[----:B------:R-:W-:Y:S01]  /*83020*/  ISETP.LT.AND P1, PT, R157, UR4, !P3 ;  /* 0x000000049d007c0c */ /* 0x000fe2000df21270 */
[----:B------:R-:W-:Y:S02]  /*83030*/  VIADD R0, R152, 0xe2 ;  /* 0x000000e298007836 */ /* 0x000fe40000000000 */
[C---:B-1----:R-:W-:Y:S01]  /*83040*/  IMAD.WIDE R10, R147.reuse, 0x4, R2 ;  /* 0x00000004930a7825 */ /* 0x042fe200078e0202 */
[----:B------:R1:W-:Y:S03]  /*83050*/  @P6 STG.E desc[UR60][R16.64], R160 ;  /* 0x000000a010006986 */ /* 0x0003e6000c10193c */
[C---:B------:R-:W-:Y:S01]  /*83060*/  IMAD.WIDE R12, R147.reuse, 0x4, R4 ;  /* 0x00000004930c7825 */ /* 0x040fe200078e0204 */
[----:B------:R-:W-:Y:S01]  /*83070*/  ISETP.GE.AND P6, PT, R0, UR5, PT ;  /* 0x0000000500007c0c */ /* 0x000fe2000bfc6270 */
[----:B------:R2:W-:Y:S02]  /*83080*/  @P0 STG.E desc[UR60][R18.64], R132 ;  /* 0x0000008412000986 */ /* 0x0005e4000c10193c */
[----:B------:R-:W-:Y:S01]  /*83090*/  IMAD.WIDE R14, R147, 0x4, R6 ;  /* 0x00000004930e7825 */ /* 0x000fe200078e0206 */
[----:B------:R-:W-:Y:S01]  /*830a0*/  ISETP.LT.AND P3, PT, R158, UR4, !P3 ;  /* 0x000000049e007c0c */ /* 0x000fe2000df61270 */
[----:B------:R2:W-:Y:S01]  /*830b0*/  @P4 STG.E desc[UR60][R10.64], R124 ;  /* 0x0000007c0a004986 */ /* 0x0005e2000c10193c */
[----:B------:R-:W-:Y:S01]  /*830c0*/  ISETP.LT.AND P0, PT, R153, UR4, !P6 ;  /* 0x0000000499007c0c */ /* 0x000fe2000f701270 */
[----:B-1----:R-:W-:-:S02]  /*830d0*/  IMAD.WIDE R16, R147, 0x4, R8 ;  /* 0x0000000493107825 */ /* 0x002fc400078e0208 */
[----:B------:R1:W-:Y:S01]  /*830e0*/  @P5 STG.E desc[UR60][R12.64], R28 ;  /* 0x0000001c0c005986 */ /* 0x0003e2000c10193c */
[----:B------:R-:W-:Y:S01]  /*830f0*/  ISETP.LT.AND P4, PT, R157, UR4, !P6 ;  /* 0x000000049d007c0c */ /* 0x000fe2000f781270 */
[----:B------:R-:W-:Y:S02]  /*83100*/  ULDC UR5, c[0x0][0x22c] ;  /* 0x00008b0000057ab9 */ /* 0x000fe40000000800 */
[----:B------:R1:W-:Y:S01]  /*83110*/  @P1 STG.E desc[UR60][R14.64], R48 ;  /* 0x000000300e001986 */ /* 0x0003e2000c10193c */
[----:B------:R-:W-:Y:S01]  /*83120*/  ISETP.LT.AND P1, PT, R155, UR4, !P6 ;  /* 0x000000049b007c0c */ /* 0x000fe2000f721270 */
[----:B------:R-:W-:Y:S02]  /*83130*/  VIADD R0, R152, 0xe3 ;  /* 0x000000e398007836 */ /* 0x000fe40000000000 */
[----:B------:R3:W-:Y:S03]  /*83140*/  @P3 STG.E desc[UR60][R16.64], R44 ;  /* 0x0000002c10003986 */ /* 0x0007e6000c10193c */
[----:B------:R-:W-:-:S02]  /*83150*/  ISETP.GE.AND P5, PT, R0, UR5, PT ;  /* 0x0000000500007c0c */ /* 0x000fc4000bfa6270 */
[----:B------:R-:W-:Y:S01]  /*83160*/  ISETP.LT.AND P6, PT, R158, UR4, !P6 ;  /* 0x000000049e007c0c */ /* 0x000fe2000f7c1270 */
[----:B--2---:R-:W-:Y:S01]  /*83170*/  IMAD.WIDE R18, R145, 0x4, R2 ;  /* 0x0000000491127825 */ /* 0x004fe200078e0202 */
[----:B------:R-:W-:-:S03]  /*83180*/  ULDC UR5, c[0x0][0x22c] ;  /* 0x00008b0000057ab9 */ /* 0x000fc60000000800 */
[----:B------:R-:W-:-:S04]  /*83190*/  IMAD.WIDE R10, R145, 0x4, R4 ;  /* 0x00000004910a7825 */ /* 0x000fc800078e0204 */
[----:B-1----:R-:W-:-:S04]  /*831a0*/  IMAD.WIDE R12, R145, 0x4, R6 ;  /* 0x00000004910c7825 */ /* 0x002fc800078e0206 */
[----:B------:R-:W-:Y:S02]  /*831b0*/  IMAD.WIDE R14, R145, 0x4, R8 ;  /* 0x00000004910e7825 */ /* 0x000fe400078e0208 */
[----:B------:R-:W2:Y:S04]  /*831c0*/  LDL.LU R145, [R1+0x13b0] ;  /* 0x0013b00001917983 */ /* 0x000ea80000300800 */
[----:B------:R1:W-:Y:S04]  /*831d0*/  @P0 STG.E desc[UR60][R18.64], R169 ;  /* 0x000000a912000986 */ /* 0x0003e8000c10193c */
[----:B------:R1:W-:Y:S04]  /*831e0*/  @P1 STG.E desc[UR60][R10.64], R165 ;  /* 0x000000a50a001986 */ /* 0x0003e8000c10193c */
[----:B------:R4:W-:Y:S01]  /*831f0*/  @P4 STG.E desc[UR60][R12.64], R161 ;  /* 0x000000a10c004986 */ /* 0x0009e2000c10193c */
[----:B------:R-:W-:-:S02]  /*83200*/  ISETP.LT.AND P3, PT, R153, UR4, !P5 ;  /* 0x0000000499007c0c */ /* 0x000fc4000ef61270 */
[----:B------:R-:W-:Y:S01]  /*83210*/  ISETP.LT.AND P1, PT, R155, UR4, !P5 ;  /* 0x000000049b007c0c */ /* 0x000fe2000ef21270 */
[----:B---3--:R-:W-:-:S04]  /*83220*/  IMAD.WIDE R16, R144, 0x4, R2 ;  /* 0x0000000490107825 */ /* 0x008fc800078e0202 */
[----:B-1----:R-:W-:-:S04]  /*83230*/  IMAD.WIDE R18, R144, 0x4, R4 ;  /* 0x0000000490127825 */ /* 0x002fc800078e0204 */
[----:B------:R-:W-:-:S04]  /*83240*/  IMAD.WIDE R10, R144, 0x4, R6 ;  /* 0x00000004900a7825 */ /* 0x000fc800078e0206 */
[----:B----4-:R-:W-:Y:S02]  /*83250*/  IMAD.WIDE R12, R144, 0x4, R8 ;  /* 0x00000004900c7825 */ /* 0x010fe400078e0208 */
[----:B------:R-:W3:Y:S01]  /*83260*/  LDL.LU R144, [R1+0x13a8] ;  /* 0x0013a80001907983 */ /* 0x000ee20000300800 */
[----:B------:R-:W-:-:S03]  /*83270*/  ISETP.LT.AND P4, PT, R157, UR4, !P5 ;  /* 0x000000049d007c0c */ /* 0x000fc6000ef81270 */
[----:B------:R1:W-:Y:S04]  /*83280*/  @P6 STG.E desc[UR60][R14.64], R133 ;  /* 0x000000850e006986 */ /* 0x0003e8000c10193c */
[----:B------:R4:W-:Y:S04]  /*83290*/  @P3 STG.E desc[UR60][R16.64], R125 ;  /* 0x0000007d10003986 */ /* 0x0009e8000c10193c */
[----:B------:R4:W-:Y:S04]  /*832a0*/  @P1 STG.E desc[UR60][R18.64], R29 ;  /* 0x0000001d12001986 */ /* 0x0009e8000c10193c */
[----:B------:R4:W-:Y:S01]  /*832b0*/  @P4 STG.E desc[UR60][R10.64], R49 ;  /* 0x000000310a004986 */ /* 0x0009e2000c10193c */
[----:B-1----:R-:W-:-:S04]  /*832c0*/  IMAD.WIDE R14, R146, 0x4, R2 ;  /* 0x00000004920e7825 */ /* 0x002fc800078e0202 */
[----:B----4-:R-:W-:-:S04]  /*832d0*/  IMAD.WIDE R16, R146, 0x4, R4 ;  /* 0x0000000492107825 */ /* 0x010fc800078e0204 */
[----:B------:R-:W-:-:S04]  /*832e0*/  IMAD.WIDE R18, R146, 0x4, R6 ;  /* 0x0000000492127825 */ /* 0x000fc800078e0206 */
[----:B------:R-:W-:Y:S02]  /*832f0*/  IMAD.WIDE R10, R146, 0x4, R8 ;  /* 0x00000004920a7825 */ /* 0x000fe400078e0208 */
[----:B------:R-:W4:Y:S01]  /*83300*/  LDL.LU R146, [R1+0x13a4] ;  /* 0x0013a40001927983 */ /* 0x000f220000300800 */
[----:B------:R-:W-:Y:S02]  /*83310*/  ISETP.LT.AND P5, PT, R158, UR4, !P5 ;  /* 0x000000049e007c0c */ /* 0x000fe4000efa1270 */
[----:B------:R-:W-:Y:S01]  /*83320*/  ISETP.LT.AND P6, PT, R153, UR4, !P2 ;  /* 0x0000000499007c0c */ /* 0x000fe2000d7c1270 */
[----:B------:R-:W-:Y:S01]  /*83330*/  VIADD R0, R152, 0xe5 ;  /* 0x000000e598007836 */ /* 0x000fe20000000000 */
[----:B------:R-:W-:Y:S01]  /*83340*/  ISETP.LT.AND P3, PT, R155, UR4, !P2 ;  /* 0x000000049b007c0c */ /* 0x000fe2000d761270 */
[----:B------:R-:W4:Y:S01]  /*83350*/  LDL.LU R147, [R1+0x13a0] ;  /* 0x0013a00001937983 */ /* 0x000f220000300800 */
[----:B------:R-:W-:Y:S02]  /*83360*/  ISETP.LT.AND P4, PT, R157, UR4, !P2 ;  /* 0x000000049d007c0c */ /* 0x000fe4000d781270 */
[----:B------:R-:W-:-:S02]  /*83370*/  ISETP.GE.AND P0, PT, R0, UR5, PT ;  /* 0x0000000500007c0c */ /* 0x000fc4000bf06270 */
[----:B------:R-:W-:-:S03]  /*83380*/  ISETP.LT.AND P2, PT, R158, UR4, !P2 ;  /* 0x000000049e007c0c */ /* 0x000fc6000d741270 */
[----:B------:R2:W-:Y:S01]  /*83390*/  @P5 STG.E desc[UR60][R12.64], R45 ;  /* 0x0000002d0c005986 */ /* 0x0005e2000c10193c */
[----:B------:R-:W-:Y:S01]  /*833a0*/  ISETP.LT.AND P5, PT, R155, UR4, !P0 ;  /* 0x000000049b007c0c */ /* 0x000fe2000c7a1270 */
[----:B------:R-:W-:Y:S01]  /*833b0*/  VIADD R0, R152, 0xe6 ;  /* 0x000000e698007836 */ /* 0x000fe20000000000 */
[----:B------:R-:W-:Y:S01]  /*833c0*/  ULDC UR5, c[0x0][0x22c] ;  /* 0x00008b0000057ab9 */ /* 0x000fe20000000800 */
[----:B------:R1:W-:Y:S01]  /*833d0*/  @P6 STG.E desc[UR60][R14.64], R170 ;  /* 0x000000aa0e006986 */ /* 0x0003e2000c10193c */
[----:B------:R-:W-:-:S03]  /*833e0*/  ISETP.LT.AND P6, PT, R153, UR4, !P0 ;  /* 0x0000000499007c0c */ /* 0x000fc6000c7c1270 */
[----:B------:R1:W-:Y:S01]  /*833f0*/  @P3 STG.E desc[UR60][R16.64], R166 ;  /* 0x000000a610003986 */ /* 0x0003e2000c10193c */
[----:B------:R-:W-:-:S03]  /*83400*/  ISETP.LT.AND P3, PT, R157, UR4, !P0 ;  /* 0x000000049d007c0c */ /* 0x000fc6000c761270 */
[----:B------:R1:W-:Y:S04]  /*83410*/  @P4 STG.E desc[UR60][R18.64], R162 ;  /* 0x000000a212004986 */ /* 0x0003e8000c10193c */
[----:B------:R3:W-:Y:S01]  /*83420*/  @P2 STG.E desc[UR60][R10.64], R134 ;  /* 0x000000860a002986 */ /* 0x0007e2000c10193c */
[----:B------:R-:W-:Y:S02]  /*83430*/  ISETP.GE.AND P1, PT, R0, UR5, PT ;  /* 0x0000000500007c0c */ /* 0x000fe4000bf26270 */
[----:B------:R-:W-:Y:S02]  /*83440*/  ISETP.LT.AND P0, PT, R158, UR4, !P0 ;  /* 0x000000049e007c0c */ /* 0x000fe4000c701270 */
[----:B------:R-:W-:Y:S01]  /*83450*/  IADD3 R20, R152, 0xea, RZ ;  /* 0x000000ea98147810 */ /* 0x000fe20007ffe0ff */
[----:B--2---:R-:W-:Y:S01]  /*83460*/  IMAD.WIDE R12, R145, 0x4, R2 ;  /* 0x00000004910c7825 */ /* 0x004fe200078e0202 */
[----:B------:R-:W-:-:S03]  /*83470*/  ULDC UR5, c[0x0][0x22c] ;  /* 0x00008b0000057ab9 */ /* 0x000fc60000000800 */
[C---:B-1----:R-:W-:Y:S01]  /*83480*/  IMAD.WIDE R14, R145.reuse, 0x4, R4 ;  /* 0x00000004910e7825 */ /* 0x042fe200078e0204 */
[----:B------:R1:W-:Y:S03]  /*83490*/  @P6 STG.E desc[UR60][R12.64], R126 ;  /* 0x0000007e0c006986 */ /* 0x0003e6000c10193c */
[----:B------:R-:W-:Y:S01]  /*834a0*/  IMAD.WIDE R16, R145, 0x4, R6 ;  /* 0x0000000491107825 */ /* 0x000fe200078e0206 */
[----:B------:R2:W-:Y:S04]  /*834b0*/  @P5 STG.E desc[UR60][R14.64], R30 ;  /* 0x0000001e0e005986 */ /* 0x0005e8000c10193c */
[----:B------:R2:W-:Y:S01]  /*834c0*/  @P3 STG.E desc[UR60][R16.64], R50 ;  /* 0x0000003210003986 */ /* 0x0005e2000c10193c */
[----:B------:R-:W-:-:S02]  /*834d0*/  ISETP.LT.AND P4, PT, R153, UR4, !P1 ;  /* 0x0000000499007c0c */ /* 0x000fc4000cf81270 */
[----:B------:R-:W-:Y:S01]  /*834e0*/  ISETP.LT.AND P6, PT, R155, UR4, !P1 ;  /* 0x000000049b007c0c */ /* 0x000fe2000cfc1270 */
[----:B------:R-:W-:-:S04]  /*834f0*/  IMAD.WIDE R18, R145, 0x4, R8 ;  /* 0x0000000491127825 */ /* 0x000fc800078e0208 */
[----:B---3--:R-:W-:-:S04]  /*83500*/  IMAD.WIDE R10, R144, 0x4, R2 ;  /* 0x00000004900a7825 */ /* 0x008fc800078e0202 */
[----:B-1----:R-:W-:-:S04]  /*83510*/  IMAD.WIDE R12, R144, 0x4, R4 ;  /* 0x00000004900c7825 */ /* 0x002fc800078e0204 */
[----:B--2---:R-:W-:-:S04]  /*83520*/  IMAD.WIDE R14, R144, 0x4, R6 ;  /* 0x00000004900e7825 */ /* 0x004fc800078e0206 */
[----:B------:R-:W-:Y:S02]  /*83530*/  IMAD.WIDE R16, R144, 0x4, R8 ;  /* 0x0000000490107825 */ /* 0x000fe400078e0208 */
[----:B------:R-:W2:Y:S04]  /*83540*/  LDL.LU R144, [R1+0x139c] ;  /* 0x00139c0001907983 */ /* 0x000ea80000300800 */
[----:B------:R-:W3:Y:S01]  /*83550*/  LDL.LU R145, [R1+0x1398] ;  /* 0x0013980001917983 */ /* 0x000ee20000300800 */
[----:B------:R-:W-:-:S03]  /*83560*/  ISETP.GE.AND P2, PT, R20, UR13, PT ;  /* 0x0000000d14007c0c */ /* 0x000fc6000bf46270 */
[----:B------:R1:W-:Y:S04]  /*83570*/  @P0 STG.E desc[UR60][R18.64], R46 ;  /* 0x0000002e12000986 */ /* 0x0003e8000c10193c */
[----:B------:R1:W-:Y:S04]  /*83580*/  @P4 STG.E desc[UR60][R10.64], R171 ;  /* 0x000000ab0a004986 */ /* 0x0003e8000c10193c */
[----:B------:R1:W-:Y:S01]  /*83590*/  @P6 STG.E desc[UR60][R12.64], R167 ;  /* 0x000000a70c006986 */ /* 0x0003e2000c10193c */
[----:B----4-:R-:W-:-:S04]  /*835a0*/  IMAD.WIDE R20, R146, 0x4, R4 ;  /* 0x0000000492147825 */ /* 0x010fc800078e0204 */
[----:B-1----:R-:W-:-:S04]  /*835b0*/  IMAD.WIDE R18, R146, 0x4, R2 ;  /* 0x0000000492127825 */ /* 0x002fc800078e0202 */
[----:B------:R-:W-:-:S04]  /*835c0*/  IMAD.WIDE R10, R146, 0x4, R6 ;  /* 0x00000004920a7825 */ /* 0x000fc800078e0206 */
[----:B------:R-:W-:Y:S02]  /*835d0*/  IMAD.WIDE R12, R146, 0x4, R8 ;  /* 0x00000004920c7825 */ /* 0x000fe400078e0208 */
[----:B------:R-:W4:Y:S02]  /*835e0*/  LDL.LU R146, [R1+0x1394] ;  /* 0x0013940001927983 */ /* 0x000f240000300800 */
[----:B------:R-:W-:Y:S01]  /*835f0*/  VIADD R0, R152, 0xe7 ;  /* 0x000000e798007836 */ /* 0x000fe20000000000 */
[----:B------:R-:W-:-:S04]  /*83600*/  ISETP.LT.AND P5, PT, R157, UR4, !P1 ;  /* 0x000000049d007c0c */ /* 0x000fc8000cfa1270 */
[----:B------:R-:W-:Y:S02]  /*83610*/  ISETP.GE.AND P3, PT, R0, UR11, PT ;  /* 0x0000000b00007c0c */ /* 0x000fe4000bf66270 */
[----:B------:R-:W-:Y:S02]  /*83620*/  ISETP.LT.AND P1, PT, R158, UR4, !P1 ;  /* 0x000000049e007c0c */ /* 0x000fe4000cf21270 */
[----:B------:R-:W-:Y:S02]  /*83630*/  ISETP.LT.AND P0, PT, R153, UR4, !P3 ;  /* 0x0000000499007c0c */ /* 0x000fe4000df01270 */
[----:B------:R-:W-:Y:S01]  /*83640*/  ISETP.LT.AND P4, PT, R155, UR4, !P3 ;  /* 0x000000049b007c0c */ /* 0x000fe2000df81270 */
[----:B------:R-:W-:Y:S01]  /*83650*/  VIADD R0, R152, 0xe8 ;  /* 0x000000e898007836 */ /* 0x000fe20000000000 */
[----:B------:R-:W-:Y:S01]  /*83660*/  ISETP.LT.AND P6, PT, R157, UR4, !P3 ;  /* 0x000000049d007c0c */ /* 0x000fe2000dfc1270 */
[----:B------:R1:W-:Y:S03]  /*83670*/  @P5 STG.E desc[UR60][R14.64], R163 ;  /* 0x000000a30e005986 */ /* 0x0003e6000c10193c */
[----:B------:R-:W-:-:S03]  /*83680*/  ISETP.GE.AND P5, PT, R0, UR5, PT ;  /* 0x0000000500007c0c */ /* 0x000fc6000bfa6270 */
[----:B------:R1:W-:Y:S01]  /*83690*/  @P1 STG.E desc[UR60][R16.64], R135 ;  /* 0x0000008710001986 */ /* 0x0003e2000c10193c */
[----:B------:R-:W-:Y:S01]  /*836a0*/  ISETP.LT.AND P3, PT, R158, UR4, !P3 ;  /* 0x000000049e007c0c */ /* 0x000fe2000df61270 */
[----:B------:R-:W-:Y:S01]  /*836b0*/  VIADD R0, R152, 0xe9 ;  /* 0x000000e998007836 */ /* 0x000fe20000000000 */
[----:B------:R-:W-:Y:S01]  /*836c0*/  ULDC UR5, c[0x0][0x22c] ;  /* 0x00008b0000057ab9 */ /* 0x000fe20000000800 */
[----:B------:R1:W-:Y:S01]  /*836d0*/  @P0 STG.E desc[UR60][R18.64], R127 ;  /* 0x0000007f12000986 */ /* 0x0003e2000c10193c */
[----:B------:R-:W-:-:S03]  /*836e0*/  ISETP.LT.AND P1, PT, R155, UR4, !P5 ;  /* 0x000000049b007c0c */ /* 0x000fc6000ef21270 */
[----:B------:R-:W-:Y:S01]  /*836f0*/  @P4 STG.E desc[UR60][R20.64], R31 ;  /* 0x0000001f14004986 */ /* 0x000fe2000c10193c */
[----:B------:R-:W-:Y:S01]  /*83700*/  ISETP.LT.AND P4, PT, R153, UR4, !P5 ;  /* 0x0000000499007c0c */ /* 0x000fe2000ef81270 */
[----:B-1----:R-:W-:Y:S01]  /*83710*/  IMAD.WIDE R14, R147, 0x4, R2 ;  /* 0x00000004930e7825 */ /* 0x002fe200078e0202 */
[----:B------:R-:W-:Y:S01]  /*83720*/  ISETP.LT.AND P0, PT, R157, UR4, !P5 ;  /* 0x000000049d007c0c */ /* 0x000fe2000ef01270 */
[----:B------:R1:W-:Y:S01]  /*83730*/  @P6 STG.E desc[UR60][R10.64], R51 ;  /* 0x000000330a006986 */ /* 0x0003e2000c10193c */
[----:B------:R-:W-:Y:S01]  /*83740*/  ISETP.GE.AND P6, PT, R0, UR5, PT ;  /* 0x0000000500007c0c */ /* 0x000fe2000bfc6270 */
[----:B------:R-:W-:Y:S01]  /*83750*/  IMAD.WIDE R16, R147, 0x4, R4 ;  /* 0x0000000493107825 */ /* 0x000fe200078e0204 */
[----:B------:R-:W-:Y:S01]  /*83760*/  ISETP.LT.AND P5, PT, R158, UR4, !P5 ;  /* 0x000000049e007c0c */ /* 0x000fe2000efa1270 */
[----:B------:R2:W-:Y:S01]  /*83770*/  @P3 STG.E desc[UR60][R12.64], R47 ;  /* 0x0000002f0c003986 */ /* 0x0005e2000c10193c */
[----:B------:R-:W-:Y:S01]  /*83780*/  ISETP.LT.AND P3, PT, R153, UR4, !P6 ;  /* 0x0000000499007c0c */ /* 0x000fe2000f761270 */
[----:B------:R-:W-:Y:S01]  /*83790*/  IMAD.WIDE R18, R147, 0x4, R6 ;  /* 0x0000000493127825 */ /* 0x000fe200078e0206 */
[----:B------:R-:W-:-:S03]  /*837a0*/  ULDC UR5, c[0x0][0x22c] ;  /* 0x00008b0000057ab9 */ /* 0x000fc60000000800 */
[----:B------:R2:W-:Y:S01]  /*837b0*/  @P4 STG.E desc[UR60][R14.64], R40 ;  /* 0x000000280e004986 */ /* 0x0005e2000c10193c */
[----:B------:R-:W-:-:S03]  /*837c0*/  ISETP.LT.AND P4, PT, R157, UR4, !P6 ;  /* 0x000000049d007c0c */ /* 0x000fc6000f781270 */
[----:B------:R2:W-:Y:S01]  /*837d0*/  @P1 STG.E desc[UR60][R16.64], R36 ;  /* 0x0000002410001986 */ /* 0x0005e2000c10193c */
[----:B------:R-:W-:Y:S01]  /*837e0*/  ISETP.LT.AND P1, PT, R155, UR4, !P6 ;  /* 0x000000049b007c0c */ /* 0x000fe2000f721270 */
[----:B-1----:R-:W-:Y:S02]  /*837f0*/  IMAD.WIDE R10, R147, 0x4, R8 ;  /* 0x00000004930a7825 */ /* 0x002fe400078e0208 */
[----:B------:R1:W-:Y:S01]  /*83800*/  @P0 STG.E desc[UR60][R18.64], R52 ;  /* 0x0000003412000986 */ /* 0x0003e2000c10193c */
[----:B------:R-:W-:-:S03]  /*83810*/  ISETP.LT.AND P6, PT, R158, UR4, !P6 ;  /* 0x000000049e007c0c */ /* 0x000fc6000f7c1270 */
[----:B------:R3:W-:Y:S01]  /*83820*/  @P5 STG.E desc[UR60][R10.64], R32 ;  /* 0x000000200a005986 */ /* 0x0007e2000c10193c */
[----:B--2---:R-:W-:-:S04]  /*83830*/  IMAD.WIDE R12, R144, 0x4, R2 ;  /* 0x00000004900c7825 */ /* 0x004fc800078e0202 */
[----:B------:R-:W-:-:S04]  /*83840*/  IMAD.WIDE R14, R144, 0x4, R4 ;  /* 0x00000004900e7825 */ /* 0x000fc800078e0204 */
[----:B------:R-:W-:-:S04]  /*83850*/  IMAD.WIDE R16, R144, 0x4, R6 ;  /* 0x0000000490107825 */ /* 0x000fc800078e0206 */
[----:B-1----:R-:W-:Y:S02]  /*83860*/  IMAD.WIDE R18, R144, 0x4, R8 ;  /* 0x0000000490127825 */ /* 0x002fe400078e0208 */
[----:B------:R-:W2:Y:S04]  /*83870*/  LDL.LU R144, [R1+0x138c] ;  /* 0x00138c0001907983 */ /* 0x000ea80000300800 */
[----:B------:R1:W-:Y:S01]  /*83880*/  @P3 STG.E desc[UR60][R12.64], R56 ;  /* 0x000000380c003986 */ /* 0x0003e2000c10193c */
[----:B------:R-:W-:-:S03]  /*83890*/  ISETP.LT.AND P3, PT, R157, UR4, !P2 ;  /* 0x000000049d007c0c */ /* 0x000fc6000d761270 */
[----:B------:R4:W-:Y:S01]  /*838a0*/  @P1 STG.E desc[UR60][R14.64], R60 ;  /* 0x0000003c0e001986 */ /* 0x0009e2000c10193c */
[----:B------:R-:W-:-:S03]  /*838b0*/  ISETP.LT.AND P1, PT, R153, UR4, !P2 ;  /* 0x0000000499007c0c */ /* 0x000fc6000d721270 */
[----:B------:R4:W-:Y:S01]  /*838c0*/  @P4 STG.E desc[UR60][R16.64], R80 ;  /* 0x0000005010004986 */ /* 0x0009e2000c10193c */
[----:B------:R-:W-:Y:S01]  /*838d0*/  ISETP.LT.AND P4, PT, R155, UR4, !P2 ;  /* 0x000000049b007c0c */ /* 0x000fe2000d781270 */
[----:B---3--:R-:W-:-:S04]  /*838e0*/  IMAD.WIDE R20, R145, 0x4, R2 ;  /* 0x0000000491147825 */ /* 0x008fc800078e0202 */
[----:B------:R-:W-:-:S04]  /*838f0*/  IMAD.WIDE R10, R145, 0x4, R4 ;  /* 0x00000004910a7825 */ /* 0x000fc800078e0204 */
[----:B-1----:R-:W-:-:S04]  /*83900*/  IMAD.WIDE R12, R145, 0x4, R6 ;  /* 0x00000004910c7825 */ /* 0x002fc800078e0206 */
[----:B----4-:R-:W-:Y:S02]  /*83910*/  IMAD.WIDE R14, R145, 0x4, R8 ;  /* 0x00000004910e7825 */ /* 0x010fe400078e0208 */
[----:B------:R-:W3:Y:S04]  /*83920*/  LDL.LU R145, [R1+0x1380] ;  /* 0x0013800001917983 */ /* 0x000ee80000300800 */
[----:B------:R1:W-:Y:S01]  /*83930*/  @P6 STG.E desc[UR60][R18.64], R76 ;  /* 0x0000004c12006986 */ /* 0x0003e2000c10193c */
[----:B------:R-:W-:-:S03]  /*83940*/  IMAD.WIDE R16, R146, 0x4, R2 ;  /* 0x0000000492107825 */ /* 0x000fc600078e0202 */
[----:B------:R-:W-:Y:S04]  /*83950*/  @P1 STG.E desc[UR60][R20.64], R41 ;  /* 0x0000002914001986 */ /* 0x000fe8000c10193c */
[----:B------:R4:W-:Y:S04]  /*83960*/  @P4 STG.E desc[UR60][R10.64], R37 ;  /* 0x000000250a004986 */ /* 0x0009e8000c10193c */
[----:B------:R4:W-:Y:S01]  /*83970*/  @P3 STG.E desc[UR60][R12.64], R53 ;  /* 0x000000350c003986 */ /* 0x0009e2000c10193c */
[----:B-1----:R-:W-:-:S04]  /*83980*/  IMAD.WIDE R18, R146, 0x4, R4 ;  /* 0x0000000492127825 */ /* 0x002fc800078e0204 */
[----:B----4-:R-:W-:-:S04]  /*83990*/  IMAD.WIDE R10, R146, 0x4, R6 ;  /* 0x00000004920a7825 */ /* 0x010fc800078e0206 */
[----:B------:R-:W-:Y:S02]  /*839a0*/  IMAD.WIDE R12, R146, 0x4, R8 ;  /* 0x00000004920c7825 */ /* 0x000fe400078e0208 */
[----:B------:R-:W4:Y:S02]  /*839b0*/  LDL.LU R146, [R1+0x1378] ;  /* 0x0013780001927983 */ /* 0x000f240000300800 */
[----:B------:R-:W-:Y:S01]  /*839c0*/  VIADD R0, R152, 0xeb ;  /* 0x000000eb98007836 */ /* 0x000fe20000000000 */
[----:B------:R-:W-:-:S04]  /*839d0*/  ISETP.LT.AND P2, PT, R158, UR4, !P2 ;  /* 0x000000049e007c0c */ /* 0x000fc8000d741270 */
[----:B------:R-:W-:Y:S01]  /*839e0*/  ISETP.GE.AND P0, PT, R0, UR5, PT ;  /* 0x0000000500007c0c */ /* 0x000fe2000bf06270 */
[----:B------:R-:W-:Y:S01]  /*839f0*/  VIADD R0, R152, 0xec ;  /* 0x000000ec98007836 */ /* 0x000fe20000000000 */
[----:B------:R-:W-:Y:S02]  /*83a00*/  ULDC UR5, c[0x0][0x22c] ;  /* 0x00008b0000057ab9 */ /* 0x000fe40000000800 */
[----:B------:R-:W-:Y:S02]  /*83a10*/  ISETP.LT.AND P5, PT, R153, UR4, !P0 ;  /* 0x0000000499007c0c */ /* 0x000fe4000c7a1270 */
[----:B------:R-:W-:Y:S02]  /*83a20*/  ISETP.LT.AND P1, PT, R155, UR4, !P0 ;  /* 0x000000049b007c0c */ /* 0x000fe4000c721270 */
[----:B------:R-:W-:Y:S02]  /*83a30*/  ISETP.LT.AND P3, PT, R157, UR4, !P0 ;  /* 0x000000049d007c0c */ /* 0x000fe4000c761270 */
[----:B------:R-:W-:Y:S01]  /*83a40*/  ISETP.GE.AND P6, PT, R0, UR5, PT ;  /* 0x0000000500007c0c */ /* 0x000fe2000bfc6270 */
[----:B------:R2:W-:Y:S01]  /*83a50*/  @P2 STG.E desc[UR60][R14.64], R33 ;  /* 0x000000210e002986 */ /* 0x0005e2000c10193c */
[----:B------:R-:W-:Y:S01]  /*83a60*/  ISETP.LT.AND P0, PT, R158, UR4, !P0 ;  /* 0x000000049e007c0c */ /* 0x000fe2000c701270 */
[----:B------:R-:W-:Y:S01]  /*83a70*/  VIADD R0, R152, 0xed ;  /* 0x000000ed98007836 */ /* 0x000fe20000000000 */
[----:B------:R-:W-:Y:S01]  /*83a80*/  ISETP.LT.AND P4, PT, R153, UR4, !P6 ;  /* 0x0000000499007c0c */ /* 0x000fe2000f781270 */
[----:B------:R-:W-:-:S02]  /*83a90*/  ULDC UR5, c[0x0][0x22c] ;  /* 0x00008b0000057ab9 */ /* 0x000fc40000000800 */
[----:B------:R1:W-:Y:S01]  /*83aa0*/  @P5 STG.E desc[UR60][R16.64], R57 ;  /* 0x0000003910005986 */ /* 0x0003e2000c10193c */
[----:B------:R-:W-:-:S03]  /*83ab0*/  ISETP.LT.AND P5, PT, R155, UR4, !P6 ;  /* 0x000000049b007c0c */ /* 0x000fc6000f7a1270 */
[----:B------:R-:W-:Y:S04]  /*83ac0*/  @P1 STG.E desc[UR60][R18.64], R61 ;  /* 0x0000003d12001986 */ /* 0x000fe8000c10193c */
[----:B------:R1:W-:Y:S01]  /*83ad0*/  @P3 STG.E desc[UR60][R10.64], R81 ;  /* 0x000000510a003986 */ /* 0x0003e2000c10193c */
[----:B------:R-:W-:Y:S02]  /*83ae0*/  ISETP.LT.AND P3, PT, R157, UR4, !P6 ;  /* 0x000000049d007c0c */ /* 0x000fe4000f761270 */
[----:B------:R-:W-:Y:S01]  /*83af0*/  ISETP.GE.AND P2, PT, R0, UR9, PT ;  /* 0x0000000900007c0c */ /* 0x000fe2000bf46270 */
[----:B------:R3:W-:Y:S01]  /*83b00*/  @P0 STG.E desc[UR60][R12.64], R77 ;  /* 0x0000004d0c000986 */ /* 0x0007e2000c10193c */
[----:B------:R-:W-:Y:S02]  /*83b10*/  ISETP.LT.AND P6, PT, R158, UR4, !P6 ;  /* 0x000000049e007c0c */ /* 0x000fe4000f7c1270 */
[----:B------:R-:W-:-:S02]  /*83b20*/  ISETP.LT.AND P0, PT, R153, UR4, !P2 ;  /* 0x0000000499007c0c */ /* 0x000fc4000d701270 */
[----:B------:R-:W-:-:S04]  /*83b30*/  IADD3 R20, R152, 0xf0, RZ ;  /* 0x000000f098147810 */ /* 0x000fc80007ffe0ff */
[----:B------:R-:W-:Y:S01]  /*83b40*/  ISETP.GE.AND P1, PT, R20, UR7, PT ;  /* 0x0000000714007c0c */ /* 0x000fe2000bf26270 */
[----:B--2---:R-:W-:-:S04]  /*83b50*/  IMAD.WIDE R14, R144, 0x4, R2 ;  /* 0x00000004900e7825 */ /* 0x004fc800078e0202 */
[----:B-1----:R-:W-:-:S04]  /*83b60*/  IMAD.WIDE R16, R144, 0x4, R4 ;  /* 0x0000000490107825 */ /* 0x002fc800078e0204 */
[----:B------:R-:W-:-:S04]  /*83b70*/  IMAD.WIDE R10, R144, 0x4, R6 ;  /* 0x00000004900a7825 */ /* 0x000fc800078e0206 */
[----:B------:R-:W-:Y:S02]  /*83b80*/  IMAD.WIDE R18, R144, 0x4, R8 ;  /* 0x0000000490127825 */ /* 0x000fe400078e0208 */
[----:B------:R-:W2:Y:S04]  /*83b90*/  LDL.LU R144, [R1+0x1374] ;  /* 0x0013740001907983 */ /* 0x000ea80000300800 */
[----:B------:R1:W-:Y:S04]  /*83ba0*/  @P4 STG.E desc[UR60][R14.64], R42 ;  /* 0x0000002a0e004986 */ /* 0x0003e8000c10193c */
[----:B------:R-:W-:Y:S01]  /*83bb0*/  @P5 STG.E desc[UR60][R16.64], R38 ;  /* 0x0000002610005986 */ /* 0x000fe2000c10193c */
[----:B------:R-:W-:-:S03]  /*83bc0*/  ISETP.LT.AND P5, PT, R155, UR4, !P2 ;  /* 0x000000049b007c0c */ /* 0x000fc6000d7a1270 */
[----:B------:R1:W-:Y:S01]  /*83bd0*/  @P3 STG.E desc[UR60][R10.64], R54 ;  /* 0x000000360a003986 */ /* 0x0003e2000c10193c */
[----:B------:R-:W-:Y:S01]  /*83be0*/  ISETP.LT.AND P3, PT, R157, UR4, !P2 ;  /* 0x000000049d007c0c */ /* 0x000fe2000d761270 */
[----:B---3--:R-:W-:-:S04]  /*83bf0*/  IMAD.WIDE R20, R145, 0x4, R2 ;  /* 0x0000000491147825 */ /* 0x008fc800078e0202 */
[----:B------:R-:W-:-:S04]  /*83c00*/  IMAD.WIDE R12, R145, 0x4, R4 ;  /* 0x00000004910c7825 */ /* 0x000fc800078e0204 */
[----:B-1----:R-:W-:-:S04]  /*83c10*/  IMAD.WIDE R14, R145, 0x4, R6 ;  /* 0x00000004910e7825 */ /* 0x002fc800078e0206 */
[----:B------:R-:W-:Y:S02]  /*83c20*/  IMAD.WIDE R10, R145, 0x4, R8 ;  /* 0x00000004910a7825 */ /* 0x000fe400078e0208 */
[----:B------:R-:W3:Y:S04]  /*83c30*/  LDL.LU R145, [R1+0x1370] ;  /* 0x0013700001917983 */ /* 0x000ee80000300800 */
[----:B------:R1:W-:Y:S04]  /*83c40*/  @P6 STG.E desc[UR60][R18.64], R34 ;  /* 0x0000002212006986 */ /* 0x0003e8000c10193c */
[----:B------:R-:W-:Y:S04]  /*83c50*/  @P0 STG.E desc[UR60][R20.64], R58 ;  /* 0x0000003a14000986 */ /* 0x000fe8000c10193c */
[----:B------:R1:W-:Y:S04]  /*83c60*/  @P5 STG.E desc[UR60][R12.64], R62 ;  /* 0x0000003e0c005986 */ /* 0x0003e8000c10193c */
[----:B------:R1:W-:Y:S01]  /*83c70*/  @P3 STG.E desc[UR60][R14.64], R82 ;  /* 0x000000520e003986 */ /* 0x0003e2000c10193c */
[----:B----4-:R-:W-:-:S04]  /*83c80*/  IMAD.WIDE R16, R146, 0x4, R2 ;  /* 0x0000000492107825 */ /* 0x010fc800078e0202 */
[----:B-1----:R-:W-:-:S04]  /*83c90*/  IMAD.WIDE R18, R146, 0x4, R4 ;  /* 0x0000000492127825 */ /* 0x002fc800078e0204 */
[----:B------:R-:W-:-:S04]  /*83ca0*/  IMAD.WIDE R12, R146, 0x4, R6 ;  /* 0x00000004920c7825 */ /* 0x000fc800078e0206 */
[----:B------:R-:W-:Y:S02]  /*83cb0*/  IMAD.WIDE R14, R146, 0x4, R8 ;  /* 0x00000004920e7825 */ /* 0x000fe400078e0208 */
[----:B------:R-:W4:Y:S04]  /*83cc0*/  LDL.LU R146, [R1+0x136c] ;  /* 0x00136c0001927983 */ /* 0x000f280000300800 */
[----:B------:R-:W4:Y:S01]  /*83cd0*/  LDL.LU R22, [R1+0x2b90] ;  /* 0x002b900001167983 */ /* 0x000f220000300800 */
[----:B------:R-:W-:Y:S01]  /*83ce0*/  VIADD R0, R152, 0xee ;  /* 0x000000ee98007836 */ /* 0x000fe20000000000 */
[----:B------:R-:W-:-:S04]  /*83cf0*/  ISETP.LT.AND P2, PT, R158, UR4, !P2 ;  /* 0x000000049e007c0c */ /* 0x000fc8000d741270 */
[----:B------:R-:W-:Y:S01]  /*83d00*/  ISETP.GE.AND P4, PT, R0, UR5, PT ;  /* 0x0000000500007c0c */ /* 0x000fe2000bf86270 */
[----:B------:R-:W-:Y:S01]  /*83d10*/  VIADD R0, R152, 0xef ;  /* 0x000000ef98007836 */ /* 0x000fe20000000000 */
[----:B------:R-:W-:Y:S02]  /*83d20*/  ULDC UR5, c[0x0][0x22c] ;  /* 0x00008b0000057ab9 */ /* 0x000fe40000000800 */
[----:B------:R-:W-:Y:S02]  /*83d30*/  ISETP.LT.AND P6, PT, R153, UR4, !P4 ;  /* 0x0000000499007c0c */ /* 0x000fe4000e7c1270 */
[----:B------:R-:W-:Y:S02]  /*83d40*/  ISETP.LT.AND P0, PT, R155, UR4, !P4 ;  /* 0x000000049b007c0c */ /* 0x000fe4000e701270 */
[----:B------:R-:W-:Y:S01]  /*83d50*/  ISETP.GE.AND P5, PT, R0, UR5, PT ;  /* 0x0000000500007c0c */ /* 0x000fe2000bfa6270 */
[----:B------:R1:W-:Y:S01]  /*83d60*/  @P2 STG.E desc[UR60][R10.64], R78 ;  /* 0x0000004e0a002986 */ /* 0x0003e2000c10193c */
[----:B------:R-:W-:Y:S01]  /*83d70*/  ISETP.LT.AND P3, PT, R157, UR4, !P4 ;  /* 0x000000049d007c0c */ /* 0x000fe2000e761270 */
[----:B------:R-:W-:Y:S01]  /*83d80*/  VIADD R0, R152, 0xf1 ;  /* 0x000000f198007836 */ /* 0x000fe20000000000 */
[----:B------:R-:W-:Y:S01]  /*83d90*/  ISETP.LT.AND P4, PT, R158, UR4, !P4 ;  /* 0x000000049e007c0c */ /* 0x000fe2000e781270 */
[----:B------:R-:W-:Y:S01]  /*83da0*/  ULDC UR5, c[0x0][0x22c] ;  /* 0x00008b0000057ab9 */ /* 0x000fe20000000800 */
[----:B------:R-:W-:-:S03]  /*83db0*/  ISETP.LT.AND P2, PT, R153, UR4, !P5 ;  /* 0x0000000499007c0c */ /* 0x000fc6000ef41270 */
[----:B------:R1:W-:Y:S04]  /*83dc0*/  @P6 STG.E desc[UR60][R16.64], R43 ;  /* 0x0000002b10006986 */ /* 0x0003e8000c10193c */
[----:B------:R-:W-:Y:S01]  /*83dd0*/  @P0 STG.E desc[UR60][R18.64], R39 ;  /* 0x0000002712000986 */ /* 0x000fe2000c10193c */
[----:B------:R-:W-:-:S03]  /*83de0*/  ISETP.LT.AND P0, PT, R155, UR4, !P5 ;  /* 0x000000049b007c0c */ /* 0x000fc6000ef01270 */
[----:B------:R1:W-:Y:S01]  /*83df0*/  @P3 STG.E desc[UR60][R12.64], R55 ;  /* 0x000000370c003986 */ /* 0x0003e2000c10193c */
[----:B------:R-:W-:-:S03]  /*83e00*/  ISETP.LT.AND P6, PT, R157, UR4, !P5 ;  /* 0x000000049d007c0c */ /* 0x000fc6000efc1270 */
[----:B------:R3:W-:Y:S01]  /*83e10*/  @P4 STG.E desc[UR60][R14.64], R35 ;  /* 0x000000230e004986 */ /* 0x0007e2000c10193c */
[----:B------:R-:W-:Y:S02]  /*83e20*/  ISETP.LT.AND P5, PT, R158, UR4, !P5 ;  /* 0x000000049e007c0c */ /* 0x000fe4000efa1270 */
[----:B------:R-:W-:Y:S01]  /*83e30*/  ISETP.LT.AND P4, PT, R157, UR4, !P1 ;  /* 0x000000049d007c0c */ /* 0x000fe2000cf81270 */
[----:B------:R-:W-:Y:S01]  /*83e40*/  VIADD R152, R152, 0xf2 ;  /* 0x000000f298987836 */ /* 0x000fe20000000000 */
[----:B------:R-:W-:Y:S01]  /*83e50*/  ISETP.GE.AND P3, PT, R0, UR5, PT ;  /* 0x0000000500007c0c */ /* 0x000fe2000bf66270 */
[----:B------:R-:W-:Y:S01]  /*83e60*/  ULDC UR5, c[0x0][0x22c] ;  /* 0x00008b0000057ab9 */ /* 0x000fe20000000800 */
[----:B--2---:R-:W-:-:S04]  /*83e70*/  IMAD.WIDE R20, R144, 0x4, R2 ;  /* 0x0000000490147825 */ /* 0x004fc800078e0202 */
[C---:B-1----:R-:W-:Y:S01]  /*83e80*/  IMAD.WIDE R10, R144.reuse, 0x4, R4 ;  /* 0x00000004900a7825 */ /* 0x042fe200078e0204 */
[----:B------:R-:W-:Y:S03]  /*83e90*/  @P2 STG.E desc[UR60][R20.64], R59 ;  /* 0x0000003b14002986 */ /* 0x000fe6000c10193c */
[C---:B------:R-:W-:Y:S01]  /*83ea0*/  IMAD.WIDE R16, R144.reuse, 0x4, R6 ;  /* 0x0000000490107825 */ /* 0x040fe200078e0206 */
[----:B------:R1:W-:Y:S03]  /*83eb0*/  @P0 STG.E desc[UR60][R10.64], R63 ;  /* 0x0000003f0a000986 */ /* 0x0003e6000c10193c */
[----:B------:R-:W-:Y:S02]  /*83ec0*/  IMAD.WIDE R12, R144, 0x4, R8 ;  /* 0x00000004900c7825 */ /* 0x000fe400078e0208 */
[----:B------:R-:W2:Y:S01]  /*83ed0*/  LDL.LU R144, [R1+0x1368] ;  /* 0x0013680001907983 */ /* 0x000ea20000300800 */
[----:B------:R-:W-:-:S02]  /*83ee0*/  ISETP.LT.AND P0, PT, R153, UR4, !P1 ;  /* 0x0000000499007c0c */ /* 0x000fc4000cf01270 */
[----:B------:R-:W-:Y:S01]  /*83ef0*/  ISETP.LT.AND P2, PT, R155, UR4, !P1 ;  /* 0x000000049b007c0c */ /* 0x000fe2000cf41270 */
[----:B------:R-:W2:Y:S01]  /*83f00*/  LDL.LU R23, [R1+0x2b8c] ;  /* 0x002b8c0001177983 */ /* 0x000ea20000300800 */
[----:B------:R-:W-:-:S03]  /*83f10*/  ISETP.LT.AND P1, PT, R158, UR4, !P1 ;  /* 0x000000049e007c0c */ /* 0x000fc6000cf21270 */
[----:B------:R1:W-:Y:S04]  /*83f20*/  @P6 STG.E desc[UR60][R16.64], R83 ;  /* 0x0000005310006986 */ /* 0x0003e8000c10193c */
[----:B------:R-:W2:Y:S01]  /*83f30*/  LDL.LU R147, [R1+0x1364] ;  /* 0x0013640001937983 */ /* 0x000ea20000300800 */
[----:B---3--:R-:W-:-:S04]  /*83f40*/  IMAD.WIDE R18, R145, 0x4, R2 ;  /* 0x0000000491127825 */ /* 0x008fc800078e0202 */
[C---:B------:R-:W-:Y:S01]  /*83f50*/  IMAD.WIDE R14, R145.reuse, 0x4, R4 ;  /* 0x00000004910e7825 */ /* 0x040fe200078e0204 */
[----:B------:R3:W-:Y:S03]  /*83f60*/  @P5 STG.E desc[UR60][R12.64], R79 ;  /* 0x0000004f0c005986 */ /* 0x0007e6000c10193c */
[C---:B-1----:R-:W-:Y:S01]  /*83f70*/  IMAD.WIDE R10, R145.reuse, 0x4, R6 ;  /* 0x00000004910a7825 */ /* 0x042fe200078e0206 */
[----:B------:R-:W-:Y:S03]  /*83f80*/  @P0 STG.E desc[UR60][R18.64], R72 ;  /* 0x0000004812000986 */ /* 0x000fe6000c10193c */
[----:B------:R-:W-:Y:S01]  /*83f90*/  IMAD.WIDE R16, R145, 0x4, R8 ;  /* 0x0000000491107825 */ /* 0x000fe200078e0208 */
[----:B------:R-:W-:Y:S01]  /*83fa0*/  ISETP.GE.AND P5, PT, R152, UR5, PT ;  /* 0x0000000598007c0c */ /* 0x000fe2000bfa6270 */
[----:B------:R1:W-:Y:S01]  /*83fb0*/  @P2 STG.E desc[UR60][R14.64], R68 ;  /* 0x000000440e002986 */ /* 0x0003e2000c10193c */
[----:B------:R-:W-:-:S03]  /*83fc0*/  ULDC UR5, c[0x0][0x22c] ;  /* 0x00008b0000057ab9 */ /* 0x000fc60000000800 */
[----:B------:R2:W-:Y:S04]  /*83fd0*/  @P4 STG.E desc[UR60][R10.64], R84 ;  /* 0x000000540a004986 */ /* 0x0005e8000c10193c */
[----:B------:R2:W-:Y:S01]  /*83fe0*/  @P1 STG.E desc[UR60][R16.64], R64 ;  /* 0x0000004010001986 */ /* 0x0005e2000c10193c */
[----:B----4-:R-:W-:-:S03]  /*83ff0*/  ISETP.GE.AND P1, PT, R22, UR5, PT ;  /* 0x0000000516007c0c */ /* 0x010fc6000bf26270 */
[----:B------:R-:W4:Y:S04]  /*84000*/  LDL.LU R22, [R1+0x2b88] ;  /* 0x002b880001167983 */ /* 0x000f280000300800 */
[----:B------:R-:W4:Y:S01]  /*84010*/  LDL.LU R0, [R1+0x2b84] ;  /* 0x002b840001007983 */ /* 0x000f220000300800 */
[----:B------:R-:W-:Y:S01]  /*84020*/  ISETP.LT.AND P6, PT, R153, UR4, !P3 ;  /* 0x0000000499007c0c */ /* 0x000fe2000dfc1270 */
[----:B------:R-:W-:Y:S01]  /*84030*/  IMAD.WIDE R20, R146, 0x4, R2 ;  /* 0x0000000492147825 */ /* 0x000fe200078e0202 */
[----:B------:R-:W-:Y:S02]  /*84040*/  ISETP.LT.AND P2, PT, R155, UR4, !P3 ;  /* 0x000000049b007c0c */ /* 0x000fe4000df41270 */
[----:B------:R-:W-:Y:S02]  /*84050*/  ISETP.LT.AND P0, PT, R157, UR4, !P3 ;  /* 0x000000049d007c0c */ /* 0x000fe4000df01270 */
[----:B------:R-:W-:-:S02]  /*84060*/  ISETP.LT.AND P3, PT, R158, UR4, !P3 ;  /* 0x000000049e007c0c */ /* 0x000fc4000df61270 */
[----:B------:R-:W-:Y:S01]  /*84070*/  ISETP.LT.AND P4, PT, R153, UR4, !P5 ;  /* 0x0000000499007c0c */ /* 0x000fe2000ef81270 */
[----:B---3--:R-:W-:-:S04]  /*84080*/  IMAD.WIDE R12, R146, 0x4, R4 ;  /* 0x00000004920c7825 */ /* 0x008fc800078e0204 */
[----:B------:R-:W-:Y:S01]  /*84090*/  @P6 STG.E desc[UR60][R20.64], R88 ;  /* 0x0000005814006986 */ /* 0x000fe2000c10193c */
[----:B------:R-:W-:Y:S01]  /*840a0*/  ISETP.LT.AND P6, PT, R155, UR4, !P5 ;  /* 0x000000049b007c0c */ /* 0x000fe2000efc1270 */
[C---:B-1----:R-:W-:Y:S02]  /*840b0*/  IMAD.WIDE R14, R146.reuse, 0x4, R6 ;  /* 0x00000004920e7825 */ /* 0x042fe400078e0206 */
[----:B------:R1:W-:Y:S02]  /*840c0*/  @P2 STG.E desc[UR60][R12.64], R92 ;  /* 0x0000005c0c002986 */ /* 0x0003e4000c10193c */
[----:B------:R-:W-:Y:S02]  /*840d0*/  IMAD.WIDE R18, R146, 0x4, R8 ;  /* 0x0000000492127825 */ /* 0x000fe400078e0208 */
[----:B------:R-:W3:Y:S04]  /*840e0*/  LDL.LU R146, [R1+0x135c] ;  /* 0x00135c0001927983 */ /* 0x000ee80000300800 */
[----:B------:R1:W-:Y:S01]  /*840f0*/  @P0 STG.E desc[UR60][R14.64], R100 ;  /* 0x000000640e000986 */ /* 0x0003e2000c10193c */
[----:B------:R-:W-:-:S02]  /*84100*/  ISETP.LT.AND P0, PT, R157, UR4, !P5 ;  /* 0x000000049d007c0c */ /* 0x000fc4000ef01270 */
[----:B------:R-:W-:Y:S01]  /*84110*/  ISETP.LT.AND P5, PT, R158, UR4, !P5 ;  /* 0x000000049e007c0c */ /* 0x000fe2000efa1270 */
[----:B------:R1:W-:Y:S01]  /*84120*/  @P3 STG.E desc[UR60][R18.64], R96 ;  /* 0x0000006012003986 */ /* 0x0003e2000c10193c */
[----:B------:R-:W-:Y:S02]  /*84130*/  ISETP.LT.AND P3, PT, R153, UR4, !P1 ;  /* 0x0000000499007c0c */ /* 0x000fe4000cf61270 */
[----:B------:R-:W-:Y:S01]  /*84140*/  ISETP.LT.AND P2, PT, R155, UR4, !P1 ;  /* 0x000000049b007c0c */ /* 0x000fe2000cf41270 */
[----:B--2---:R-:W-:-:S04]  /*84150*/  IMAD.WIDE R10, R144, 0x4, R2 ;  /* 0x00000004900a7825 */ /* 0x004fc800078e0202 */
[----:B------:R-:W-:Y:S01]  /*84160*/  IMAD.WIDE R16, R144, 0x4, R4 ;  /* 0x0000000490107825 */ /* 0x000fe200078e0204 */
[----:B------:R2:W-:Y:S04]  /*84170*/  @P4 STG.E desc[UR60][R10.64], R73 ;  /* 0x000000490a004986 */ /* 0x0005e8000c10193c */
[----:B------:R-:W-:Y:S01]  /*84180*/  @P6 STG.E desc[UR60][R16.64], R69 ;  /* 0x0000004510006986 */ /* 0x000fe2000c10193c */
[----:B------:R-:W-:Y:S02]  /*84190*/  ISETP.LT.AND P6, PT, R157, UR4, !P1 ;  /* 0x000000049d007c0c */ /* 0x000fe4000cfc1270 */
[----:B------:R-:W-:Y:S01]  /*841a0*/  ISETP.LT.AND P1, PT, R158, UR4, !P1 ;  /* 0x000000049e007c0c */ /* 0x000fe2000cf21270 */
[----:B-1----:R-:W-:-:S04]  /*841b0*/  IMAD.WIDE R12, R144, 0x4, R6 ;  /* 0x00000004900c7825 */ /* 0x002fc800078e0206 */
[----:B------:R-:W-:Y:S01]  /*841c0*/  IMAD.WIDE R14, R144, 0x4, R8 ;  /* 0x00000004900e7825 */ /* 0x000fe200078e0208 */
[----:B------:R1:W-:Y:S03]  /*841d0*/  @P0 STG.E desc[UR60][R12.64], R85 ;  /* 0x000000550c000986 */ /* 0x0003e6000c10193c */
[C---:B------:R-:W-:Y:S01]  /*841e0*/  IMAD.WIDE R18, R147.reuse, 0x4, R2 ;  /* 0x0000000493127825 */ /* 0x040fe200078e0202 */
[----:B------:R-:W3:Y:S03]  /*841f0*/  LDL.LU R144, [R1+0x1350] ;  /* 0x0013500001907983 */ /* 0x000ee60000300800 */
[C---:B------:R-:W-:Y:S01]  /*84200*/  IMAD.WIDE R20, R147.reuse, 0x4, R4 ;  /* 0x0000000493147825 */ /* 0x040fe200078e0204 */
[----:B------:R3:W-:Y:S03]  /*84210*/  @P5 STG.E desc[UR60][R14.64], R65 ;  /* 0x000000410e005986 */ /* 0x0007e6000c10193c */
[C---:B--2---:R-:W-:Y:S01]  /*84220*/  IMAD.WIDE R10, R147.reuse, 0x4, R6 ;  /* 0x00000004930a7825 */ /* 0x044fe200078e0206 */
[----:B------:R2:W-:Y:S03]  /*84230*/  @P3 STG.E desc[UR60][R18.64], R89 ;  /* 0x0000005912003986 */ /* 0x0005e6000c10193c */
[----:B-1----:R-:W-:Y:S01]  /*84240*/  IMAD.WIDE R12, R147, 0x4, R8 ;  /* 0x00000004930c7825 */ /* 0x002fe200078e0208 */
[----:B------:R-:W-:Y:S04]  /*84250*/  @P2 STG.E desc[UR60][R20.64], R93 ;  /* 0x0000005d14002986 */ /* 0x000fe8000c10193c */
[----:B------:R1:W-:Y:S04]  /*84260*/  @P6 STG.E desc[UR60][R10.64], R101 ;  /* 0x000000650a006986 */ /* 0x0003e8000c10193c */
[----:B------:R-:W2:Y:S04]  /*84270*/  LDL.LU R145, [R1+0x1348] ;  /* 0x0013480001917983 */ /* 0x000ea80000300800 */
[----:B------:R1:W-:Y:S01]  /*84280*/  @P1 STG.E desc[UR60][R12.64], R97 ;  /* 0x000000610c001986 */ /* 0x0003e2000c10193c */
[----:B----4-:R-:W-:-:S03]  /*84290*/  ISETP.GE.AND P0, PT, R22, UR5, PT ;  /* 0x0000000516007c0c */ /* 0x010fc6000bf06270 */
[----:B------:R-:W4:Y:S01]  /*842a0*/  LDL.LU R22, [R1+0x2b80] ;  /* 0x002b800001167983 */ /* 0x000f220000300800 */
[----:B------:R-:W-:-:S03]  /*842b0*/  ISETP.GE.AND P1, PT, R0, UR5, PT ;  /* 0x0000000500007c0c */ /* 0x000fc6000bf26270 */
[----:B------:R-:W4:Y:S01]  /*842c0*/  LDL.LU R0, [R1+0x2b7c] ;  /* 0x002b7c0001007983 */ /* 0x000f220000300800 */
[----:B------:R-:W-:Y:S02]  /*842d0*/  ISETP.GE.AND P4, PT, R23, UR5, PT ;  /* 0x0000000517007c0c */ /* 0x000fe4000bf86270 */
[C---:B------:R-:W-:Y:S01]  /*842e0*/  ISETP.LT.AND P6, PT, R153.reuse, UR4, !P0 ;  /* 0x0000000499007c0c */ /* 0x040fe2000c7c1270 */
[----:B------:R-:W4:Y:S01]  /*842f0*/  LDL.LU R24, [R1+0x2b78] ;  /* 0x002b780001187983 */ /* 0x000f220000300800 */
[----:B------:R-:W-:Y:S02]  /*84300*/  ISETP.LT.AND P2, PT, R153, UR4, !P4 ;  /* 0x0000000499007c0c */ /* 0x000fe4000e741270 */
[----:B------:R-:W-:Y:S02]  /*84310*/  ISETP.LT.AND P5, PT, R155, UR4, !P4 ;  /* 0x000000049b007c0c */ /* 0x000fe4000e7a1270 */
[----:B------:R-:W-:Y:S02]  /*84320*/  ISETP.LT.AND P3, PT, R157, UR4, !P4 ;  /* 0x000000049d007c0c */ /* 0x000fe4000e761270 */
[----:B------:R-:W-:Y:S01]  /*84330*/  ISETP.LT.AND P4, PT, R158, UR4, !P4 ;  /* 0x000000049e007c0c */ /* 0x000fe2000e781270 */
[----:B---3--:R-:W-:-:S04]  /*84340*/  IMAD.WIDE R14, R146, 0x4, R2 ;  /* 0x00000004920e7825 */ /* 0x008fc800078e0202 */
[C---:B------:R-:W-:Y:S02]  /*84350*/  IMAD.WIDE R16, R146.reuse, 0x4, R4 ;  /* 0x0000000492107825 */ /* 0x040fe400078e0204 */
[----:B------:R3:W-:Y:S02]  /*84360*/  @P2 STG.E desc[UR60][R14.64], R74 ;  /* 0x0000004a0e002986 */ /* 0x0007e4000c10193c */
[----:B--2---:R-:W-:Y:S02]  /*84370*/  IMAD.WIDE R18, R146, 0x4, R6 ;  /* 0x0000000492127825 */ /* 0x004fe400078e0206 */
[----:B------:R2:W-:Y:S01]  /*84380*/  @P5 STG.E desc[UR60][R16.64], R70 ;  /* 0x0000004610005986 */ /* 0x0005e2000c10193c */
[----:B------:R-:W-:-:S03]  /*84390*/  ISETP.LT.AND P2, PT, R157, UR4, !P0 ;  /* 0x000000049d007c0c */ /* 0x000fc6000c741270 */
[----:B------:R2:W-:Y:S01]  /*843a0*/  @P3 STG.E desc[UR60][R18.64], R86 ;  /* 0x0000005612003986 */ /* 0x0005e2000c10193c */
[----:B------:R-:W-:Y:S02]  /*843b0*/  ISETP.LT.AND P3, PT, R155, UR4, !P0 ;  /* 0x000000049b007c0c */ /* 0x000fe4000c761270 */
[----:B------:R-:W-:Y:S01]  /*843c0*/  ISETP.LT.AND P0, PT, R158, UR4, !P0 ;  /* 0x000000049e007c0c */ /* 0x000fe2000c701270 */
[----:B-1----:R-:W-:Y:S02]  /*843d0*/  IMAD.WIDE R10, R146, 0x4, R8 ;  /* 0x00000004920a7825 */ /* 0x002fe400078e0208 */
[----:B------:R-:W4:Y:S04]  /*843e0*/  LDL.LU R146, [R1+0x1344] ;  /* 0x0013440001927983 */ /* 0x000f280000300800 */
[----:B------:R1:W-:Y:S01]  /*843f0*/  @P4 STG.E desc[UR60][R10.64], R66 ;  /* 0x000000420a004986 */ /* 0x0003e2000c10193c */
[----:B------:R-:W-:-:S04]  /*84400*/  IMAD.WIDE R20, R144, 0x4, R2 ;  /* 0x0000000490147825 */ /* 0x000fc800078e0202 */
[C---:B------:R-:W-:Y:S01]  /*84410*/  IMAD.WIDE R12, R144.reuse, 0x4, R4 ;  /* 0x00000004900c7825 */ /* 0x040fe200078e0204 */
[----:B------:R1:W-:Y:S03]  /*84420*/  @P6 STG.E desc[UR60][R20.64], R90 ;  /* 0x0000005a14006986 */ /* 0x0003e6000c10193c */
[C---:B---3--:R-:W-:Y:S01]  /*84430*/  IMAD.WIDE R14, R144.reuse, 0x4, R6 ;  /* 0x00000004900e7825 */ /* 0x048fe200078e0206 */
[----:B------:R-:W-:Y:S03]  /*84440*/  @P3 STG.E desc[UR60][R12.64], R94 ;  /* 0x0000005e0c003986 */ /* 0x000fe6000c10193c */
[----:B--2---:R-:W-:Y:S02]  /*84450*/  IMAD.WIDE R16, R144, 0x4, R8 ;  /* 0x0000000490107825 */ /* 0x004fe400078e0208 */
[----:B------:R-:W2:Y:S04]  /*84460*/  LDL.LU R144, [R1+0x1340] ;  /* 0x0013400001907983 */ /* 0x000ea80000300800 */
[----:B------:R-:W-:Y:S04]  /*84470*/  @P2 STG.E desc[UR60][R14.64], R102 ;  /* 0x000000660e002986 */ /* 0x000fe8000c10193c */
[----:B------:R3:W-:Y:S01]  /*84480*/  @P0 STG.E desc[UR60][R16.64], R98 ;  /* 0x0000006210000986 */ /* 0x0007e2000c10193c */
[----:B------:R-:W-:-:S02]  /*84490*/  ISETP.LT.AND P5, PT, R153, UR4, !P1 ;  /* 0x0000000499007c0c */ /* 0x000fc4000cfa1270 */
[----:B------:R-:W-:Y:S01]  /*844a0*/  ISETP.LT.AND P4, PT, R155, UR4, !P1 ;  /* 0x000000049b007c0c */ /* 0x000fe2000cf81270 */
[----:B------:R-:W-:Y:S01]  /*844b0*/  IMAD.WIDE R18, R145, 0x4, R2 ;  /* 0x0000000491127825 */ /* 0x000fe200078e0202 */
[----:B------:R-:W-:Y:S01]  /*844c0*/  ISETP.LT.AND P6, PT, R157, UR4, !P1 ;  /* 0x000000049d007c0c */ /* 0x000fe2000cfc1270 */
[----:B------:R-:W2:Y:S01]  /*844d0*/  LDS.128 R12, [R154] ;  /* 0x000000009a0c7984 */ /* 0x000ea20000000c00 */
[----:B----4-:R-:W-:-:S03]  /*844e0*/  ISETP.GE.AND P0, PT, R0, UR5, PT ;  /* 0x0000000500007c0c */ /* 0x010fc6000bf06270 */
[----:B------:R-:W4:Y:S01]  /*844f0*/  LDL.LU R0, [R1+0x2b74] ;  /* 0x002b740001007983 */ /* 0x000f220000300800 */
[----:B------:R-:W-:Y:S01]  /*84500*/  ISETP.LT.AND P1, PT, R158, UR4, !P1 ;  /* 0x000000049e007c0c */ /* 0x000fe2000cf21270 */
[C---:B-1----:R-:W-:Y:S01]  /*84510*/  IMAD.WIDE R10, R145.reuse, 0x4, R4 ;  /* 0x00000004910a7825 */ /* 0x042fe200078e0204 */
[----:B------:R-:W-:Y:S01]  /*84520*/  ISETP.GE.AND P3, PT, R22, UR5, PT ;  /* 0x0000000516007c0c */ /* 0x000fe2000bf66270 */
[----:B------:R1:W-:Y:S02]  /*84530*/  @P5 STG.E desc[UR60][R18.64], R75 ;  /* 0x0000004b12005986 */ /* 0x0003e4000c10193c */
[----:B------:R-:W-:Y:S01]  /*84540*/  IMAD.WIDE R20, R145, 0x4, R6 ;  /* 0x0000000491147825 */ /* 0x000fe200078e0206 */
[----:B------:R-:W-:-:S03]  /*84550*/  ISETP.LT.AND P5, PT, R153, UR4, !P3 ;  /* 0x0000000499007c0c */ /* 0x000fc6000dfa1270 */
[----:B------:R-:W-:Y:S01]  /*84560*/  IMAD.WIDE R22, R145, 0x4, R8 ;  /* 0x0000000491167825 */ /* 0x000fe200078e0208 */
[----:B------:R-:W-:Y:S01]  /*84570*/  ISETP.LT.AND P2, PT, R155, UR4, !P3 ;  /* 0x000000049b007c0c */ /* 0x000fe2000df41270 */
[----:B------:R1:W-:Y:S01]  /*84580*/  @P4 STG.E desc[UR60][R10.64], R71 ;  /* 0x000000470a004986 */ /* 0x0003e2000c10193c */
[----:B------:R-:W-:-:S03]  /*84590*/  ISETP.LT.AND P4, PT, R157, UR4, !P3 ;  /* 0x000000049d007c0c */ /* 0x000fc6000df81270 */
[----:B------:R1:W-:Y:S01]  /*845a0*/  @P6 STG.E desc[UR60][R20.64], R87 ;  /* 0x0000005714006986 */ /* 0x0003e2000c10193c */
[----:B------:R-:W-:-:S03]  /*845b0*/  ISETP.LT.AND P6, PT, R158, UR4, !P3 ;  /* 0x000000049e007c0c */ /* 0x000fc6000dfc1270 */
[----:B------:R2:W-:Y:S01]  /*845c0*/  @P1 STG.E desc[UR60][R22.64], R67 ;  /* 0x0000004316001986 */ /* 0x0005e2000c10193c */
[----:B------:R-:W-:-:S03]  /*845d0*/  ISETP.LT.AND P1, PT, R153, UR4, !P0 ;  /* 0x0000000499007c0c */ /* 0x000fc6000c721270 */
[----:B------:R-:W4:Y:S04]  /*845e0*/  LDL.LU R145, [R1+0x133c] ;  /* 0x00133c0001917983 */ /* 0x000f280000300800 */
[----:B------:R-:W4:Y:S01]  /*845f0*/  LDL.LU R28, [R1+0x2b70] ;  /* 0x002b7000011c7983 */ /* 0x000f220000300800 */
[----:B---3--:R-:W-:-:S04]  /*84600*/  IMAD.WIDE R16, R146, 0x4, R2 ;  /* 0x0000000492107825 */ /* 0x008fc800078e0202 */
[C---:B-1----:R-:W-:Y:S01]  /*84610*/  IMAD.WIDE R18, R146.reuse, 0x4, R4 ;  /* 0x0000000492127825 */ /* 0x042fe200078e0204 */
[----:B------:R1:W-:Y:S03]  /*84620*/  @P5 STG.E desc[UR60][R16.64], R91 ;  /* 0x0000005b10005986 */ /* 0x0003e6000c10193c */
[C---:B------:R-:W-:Y:S01]  /*84630*/  IMAD.WIDE R10, R146.reuse, 0x4, R6 ;  /* 0x00000004920a7825 */ /* 0x040fe200078e0206 */
[----:B------:R3:W-:Y:S03]  /*84640*/  @P2 STG.E desc[UR60][R18.64], R95 ;  /* 0x0000005f12002986 */ /* 0x0007e6000c10193c */
[----:B------:R-:W-:Y:S01]  /*84650*/  IMAD.WIDE R20, R146, 0x4, R8 ;  /* 0x0000000492147825 */ /* 0x000fe200078e0208 */
[----:B------:R3:W-:Y:S04]  /*84660*/  @P4 STG.E desc[UR60][R10.64], R103 ;  /* 0x000000670a004986 */ /* 0x0007e8000c10193c */
[----:B------:R3:W-:Y:S04]  /*84670*/  @P6 STG.E desc[UR60][R20.64], R99 ;  /* 0x0000006314006986 */ /* 0x0007e8000c10193c */
[----:B------:R-:W3:Y:S01]  /*84680*/  LDL.LU R146, [R1+0x1338] ;  /* 0x0013380001927983 */ /* 0x000ee20000300800 */
[----:B------:R-:W-:Y:S01]  /*84690*/  ISETP.GE.AND P3, PT, R24, UR5, PT ;  /* 0x0000000518007c0c */ /* 0x000fe2000bf66270 */
[----:B--2---:R-:W-:-:S05]  /*846a0*/  IMAD.WIDE R22, R144, 0x4, R2 ;  /* 0x0000000490167825 */ /* 0x004fca00078e0202 */
[----:B------:R-:W-:Y:S01]  /*846b0*/  @P1 STG.E desc[UR60][R22.64], R104 ;  /* 0x0000006816001986 */ /* 0x000fe2000c10193c */
[----:B----4-:R-:W-:-:S03]  /*846c0*/  ISETP.GE.AND P1, PT, R0, UR5, PT ;  /* 0x0000000500007c0c */ /* 0x010fc6000bf26270 */
[----:B------:R-:W2:Y:S01]  /*846d0*/  LDL.LU R0, [R1+0x2b6c] ;  /* 0x002b6c0001007983 */ /* 0x000ea20000300800 */
[----:B-1----:R-:W-:-:S03]  /*846e0*/  IMAD.WIDE R16, R144, 0x4, R4 ;  /* 0x0000000490107825 */ /* 0x002fc600078e0204 */
[----:B------:R-:W4:Y:S01]  /*846f0*/  LDL.LU R27, [R1+0x2b68] ;  /* 0x002b6800011b7983 */ /* 0x000f220000300800 */
[----:B---3--:R-:W-:-:S04]  /*84700*/  IMAD.WIDE R18, R144, 0x4, R6 ;  /* 0x0000000490127825 */ /* 0x008fc800078e0206 */
[----:B------:R-:W-:Y:S02]  /*84710*/  IMAD.WIDE R24, R144, 0x4, R8 ;  /* 0x0000000490187825 */ /* 0x000fe400078e0208 */
[----:B------:R-:W3:Y:S01]  /*84720*/  LDL.LU R144, [R1+0x1334] ;  /* 0x0013340001907983 */ /* 0x000ee20000300800 */
[----:B------:R-:W-:Y:S02]  /*84730*/  ISETP.LT.AND P2, PT, R155, UR4, !P0 ;  /* 0x000000049b007c0c */ /* 0x000fe4000c741270 */
[----:B------:R-:W-:Y:S01]  /*84740*/  ISETP.LT.AND P5, PT, R157, UR4, !P0 ;  /* 0x000000049d007c0c */ /* 0x000fe2000c7a1270 */
[----:B------:R-:W4:Y:S01]  /*84750*/  LDL.LU R26, [R1+0x2b64] ;  /* 0x002b6400011a7983 */ /* 0x000f220000300800 */
[----:B------:R-:W-:Y:S02]  /*84760*/  ISETP.LT.AND P0, PT, R158, UR4, !P0 ;  /* 0x000000049e007c0c */ /* 0x000fe4000c701270 */
[----:B------:R-:W-:Y:S01]  /*84770*/  ISETP.LT.AND P6, PT, R153, UR4, !P3 ;  /* 0x0000000499007c0c */ /* 0x000fe2000dfc1270 */
[----:B------:R-:W4:Y:S01]  /*84780*/  LDL.LU R147, [R1+0x132c] ;  /* 0x00132c0001937983 */ /* 0x000f220000300800 */
[----:B------:R-:W-:-:S05]  /*84790*/  ISETP.LT.AND P4, PT, R155, UR4, !P3 ;  /* 0x000000049b007c0c */ /* 0x000fca000df81270 */
[----:B------:R1:W-:Y:S04]  /*847a0*/  @P2 STG.E desc[UR60][R16.64], R112 ;  /* 0x0000007010002986 */ /* 0x0003e8000c10193c */
[----:B------:R1:W-:Y:S04]  /*847b0*/  @P5 STG.E desc[UR60][R18.64], R116 ;  /* 0x0000007412005986 */ /* 0x0003e8000c10193c */
[----:B------:R1:W-:Y:S01]  /*847c0*/  @P0 STG.E desc[UR60][R24.64], R108 ;  /* 0x0000006c18000986 */ /* 0x0003e2000c10193c */
[----:B------:R-:W-:Y:S01]  /*847d0*/  ISETP.LT.AND P0, PT, R157, UR4, !P3 ;  /* 0x000000049d007c0c */ /* 0x000fe2000df01270 */
[----:B------:R-:W-:-:S04]  /*847e0*/  IMAD.WIDE R10, R145, 0x4, R2 ;  /* 0x00000004910a7825 */ /* 0x000fc800078e0202 */
[C---:B------:R-:W-:Y:S01]  /*847f0*/  IMAD.WIDE R20, R145.reuse, 0x4, R4 ;  /* 0x0000000491147825 */ /* 0x040fe200078e0204 */
[----:B------:R1:W-:Y:S03]  /*84800*/  @P6 STG.E desc[UR60][R10.64], R120 ;  /* 0x000000780a006986 */ /* 0x0003e6000c10193c */
[C---:B-1----:R-:W-:Y:S01]  /*84810*/  IMAD.WIDE R16, R145.reuse, 0x4, R6 ;  /* 0x0000000491107825 */ /* 0x042fe200078e0206 */
[----:B------:R1:W-:Y:S04]  /*84820*/  @P4 STG.E desc[UR60][R20.64], R128 ;  /* 0x0000008014004986 */ /* 0x0003e8000c10193c */
[----:B------:R3:W-:Y:S01]  /*84830*/  @P0 STG.E desc[UR60][R16.64], R140 ;  /* 0x0000008c10000986 */ /* 0x0007e2000c10193c */
[----:B------:R-:W-:Y:S01]  /*84840*/  IMAD.WIDE R18, R145, 0x4, R8 ;  /* 0x0000000491127825 */ /* 0x000fe200078e0208 */
[----:B------:R-:W-:-:S02]  /*84850*/  ISETP.LT.AND P3, PT, R158, UR4, !P3 ;  /* 0x000000049e007c0c */ /* 0x000fc4000df61270 */
[----:B------:R-:W-:Y:S02]  /*84860*/  ISETP.LT.AND P5, PT, R153, UR4, !P1 ;  /* 0x0000000499007c0c */ /* 0x000fe4000cfa1270 */
[----:B------:R-:W-:Y:S02]  /*84870*/  ISETP.LT.AND P2, PT, R155, UR4, !P1 ;  /* 0x000000049b007c0c */ /* 0x000fe4000cf41270 */
[----:B------:R-:W-:Y:S01]  /*84880*/  ISETP.LT.AND P4, PT, R157, UR4, !P1 ;  /* 0x000000049d007c0c */ /* 0x000fe2000cf81270 */
[----:B------:R-:W-:-:S04]  /*84890*/  IMAD.WIDE R22, R146, 0x4, R2 ;  /* 0x0000000492167825 */ /* 0x000fc800078e0202 */
[----:B------:R-:W-:-:S04]  /*848a0*/  IMAD.WIDE R24, R146, 0x4, R4 ;  /* 0x0000000492187825 */ /* 0x000fc800078e0204 */
[----:B------:R-:W-:-:S04]  /*848b0*/  IMAD.WIDE R10, R146, 0x4, R6 ;  /* 0x00000004920a7825 */ /* 0x000fc800078e0206 */
[----:B-1----:R-:W-:Y:S01]  /*848c0*/  IMAD.WIDE R20, R146, 0x4, R8 ;  /* 0x0000000492147825 */ /* 0x002fe200078e0208 */
[----:B------:R1:W-:Y:S04]  /*848d0*/  @P3 STG.E desc[UR60][R18.64], R12 ;  /* 0x0000000c12003986 */ /* 0x0003e8000c10193c */
[----:B------:R1:W-:Y:S04]  /*848e0*/  @P5 STG.E desc[UR60][R22.64], R105 ;  /* 0x0000006916005986 */ /* 0x0003e8000c10193c */
[----:B------:R-:W-:Y:S04]  /*848f0*/  @P2 STG.E desc[UR60][R24.64], R113 ;  /* 0x0000007118002986 */ /* 0x000fe8000c10193c */
[----:B------:R1:W-:Y:S01]  /*84900*/  @P4 STG.E desc[UR60][R10.64], R117 ;  /* 0x000000750a004986 */ /* 0x0003e2000c10193c */
[----:B--2---:R-:W-:-:S03]  /*84910*/  ISETP.GE.AND P0, PT, R0, UR5, PT ;  /* 0x0000000500007c0c */ /* 0x004fc6000bf06270 */
[----:B------:R-:W2:Y:S04]  /*84920*/  LDL.LU R0, [R1+0x2b94] ;  /* 0x002b940001007983 */ /* 0x000ea80000300800 */
[----:B------:R-:W2:Y:S04]  /*84930*/  LDL.LU R145, [R1+0x1320] ;  /* 0x0013200001917983 */ /* 0x000ea80000300800 */
[----:B------:R-:W2:Y:S01]  /*84940*/  LDL.LU R146, [R1+0x1318] ;  /* 0x0013180001927983 */ /* 0x000ea20000300800 */
[----:B---3--:R-:W-:-:S04]  /*84950*/  IMAD.WIDE R16, R144, 0x4, R2 ;  /* 0x0000000490107825 */ /* 0x008fc800078e0202 */
[----:B-1----:R-:W-:-:S04]  /*84960*/  IMAD.WIDE R18, R144, 0x4, R4 ;  /* 0x0000000490127825 */ /* 0x002fc800078e0204 */
[----:B------:R-:W-:-:S04]  /*84970*/  IMAD.WIDE R22, R144, 0x4, R6 ;  /* 0x0000000490167825 */ /* 0x000fc800078e0206 */
[----:B------:R-:W-:Y:S02]  /*84980*/  IMAD.WIDE R10, R144, 0x4, R8 ;  /* 0x00000004900a7825 */ /* 0x000fe400078e0208 */
[----:B------:R-:W3:Y:S01]  /*84990*/  LDL.LU R144, [R1+0x13fc] ;  /* 0x0013fc0001907983 */ /* 0x000ee20000300800 */
[----:B------:R-:W-:Y:S02]  /*849a0*/  ISETP.LT.AND P6, PT, R158, UR4, !P1 ;  /* 0x000000049e007c0c */ /* 0x000fe4000cfc1270 */
[----:B------:R-:W-:-:S04]  /*849b0*/  ISETP.GE.AND P1, PT, R28, UR5, PT ;  /* 0x000000051c007c0c */ /* 0x000fc8000bf26270 */
[----:B------:R-:W-:Y:S02]  /*849c0*/  ISETP.LT.AND P2, PT, R153, UR4, !P1 ;  /* 0x0000000499007c0c */ /* 0x000fe4000cf41270 */
[----:B------:R-:W-:Y:S02]  /*849d0*/  ISETP.LT.AND P5, PT, R155, UR4, !P1 ;  /* 0x000000049b007c0c */ /* 0x000fe4000cfa1270 */
[----:B------:R-:W-:Y:S02]  /*849e0*/  ISETP.LT.AND P3, PT, R157, UR4, !P1 ;  /* 0x000000049d007c0c */ /* 0x000fe4000cf61270 */
[----:B------:R-:W-:Y:S01]  /*849f0*/  ISETP.LT.AND P1, PT, R158, UR4, !P1 ;  /* 0x000000049e007c0c */ /* 0x000fe2000cf21270 */
[----:B------:R4:W-:Y:S01]  /*84a00*/  @P6 STG.E desc[UR60][R20.64], R109 ;  /* 0x0000006d14006986 */ /* 0x0009e2000c10193c */
[----:B------:R-:W-:-:S05]  /*84a10*/  ISETP.LT.AND P6, PT, R153, UR4, !P0 ;  /* 0x0000000499007c0c */ /* 0x000fca000c7c1270 */
[----:B------:R1:W-:Y:S01]  /*84a20*/  @P2 STG.E desc[UR60][R16.64], R121 ;  /* 0x0000007910002986 */ /* 0x0003e2000c10193c */
[----:B------:R-:W-:-:S03]  /*84a30*/  ISETP.LT.AND P2, PT, R155, UR4, !P0 ;  /* 0x000000049b007c0c */ /* 0x000fc6000c741270 */
[----:B------:R1:W-:Y:S01]  /*84a40*/  @P5 STG.E desc[UR60][R18.64], R129 ;  /* 0x0000008112005986 */ /* 0x0003e2000c10193c */
[----:B------:R-:W-:Y:S01]  /*84a50*/  ISETP.LT.AND P5, PT, R157, UR4, !P0 ;  /* 0x000000049d007c0c */ /* 0x000fe2000c7a1270 */
[----:B----4-:R-:W-:Y:S01]  /*84a60*/  IMAD.WIDE R20, R147, 0x4, R2 ;  /* 0x0000000493147825 */ /* 0x010fe200078e0202 */
[----:B------:R-:W-:Y:S01]  /*84a70*/  ISETP.LT.AND P0, PT, R158, UR4, !P0 ;  /* 0x000000049e007c0c */ /* 0x000fe2000c701270 */
[----:B------:R2:W-:Y:S01]  /*84a80*/  @P3 STG.E desc[UR60][R22.64], R141 ;  /* 0x0000008d16003986 */ /* 0x0005e2000c10193c */
[----:B------:R-:W-:Y:S01]  /*84a90*/  ISETP.GE.AND P4, PT, R27, UR5, PT ;  /* 0x000000051b007c0c */ /* 0x000fe2000bf86270 */
[----:B------:R-:W-:Y:S02]  /*84aa0*/  IMAD.WIDE R24, R147, 0x4, R4 ;  /* 0x0000000493187825 */ /* 0x000fe400078e0204 */
[----:B------:R4:W-:Y:S01]  /*84ab0*/  @P1 STG.E desc[UR60][R10.64], R13 ;  /* 0x0000000d0a001986 */ /* 0x0009e2000c10193c */
[----:B------:R-:W-:Y:S01]  /*84ac0*/  ISETP.LT.AND P1, PT, R153, UR4, !P4 ;  /* 0x0000000499007c0c */ /* 0x000fe2000e721270 */
[----:B-1----:R-:W-:-:S02]  /*84ad0*/  IMAD.WIDE R16, R147, 0x4, R6 ;  /* 0x0000000493107825 */ /* 0x002fc400078e0206 */
[----:B------:R-:W-:Y:S01]  /*84ae0*/  @P6 STG.E desc[UR60][R20.64], R106 ;  /* 0x0000006a14006986 */ /* 0x000fe2000c10193c */
[----:B------:R-:W-:Y:S01]  /*84af0*/  ISETP.LT.AND P6, PT, R157, UR4, !P4 ;  /* 0x000000049d007c0c */ /* 0x000fe2000e7c1270 */
[----:B------:R-:W-:Y:S02]  /*84b00*/  IMAD.WIDE R18, R147, 0x4, R8 ;  /* 0x0000000493127825 */ /* 0x000fe400078e0208 */
[----:B------:R-:W-:Y:S01]  /*84b10*/  @P2 STG.E desc[UR60][R24.64], R114 ;  /* 0x0000007218002986 */ /* 0x000fe2000c10193c */
[----:B------:R-:W-:Y:S02]  /*84b20*/  ISETP.LT.AND P2, PT, R155, UR4, !P4 ;  /* 0x000000049b007c0c */ /* 0x000fe4000e741270 */
[----:B------:R-:W-:Y:S02]  /*84b30*/  ISETP.GE.AND P3, PT, R26, UR5, PT ;  /* 0x000000051a007c0c */ /* 0x000fe4000bf66270 */
[----:B------:R-:W-:Y:S01]  /*84b40*/  ISETP.LT.AND P4, PT, R158, UR4, !P4 ;  /* 0x000000049e007c0c */ /* 0x000fe2000e781270 */
[----:B------:R1:W-:Y:S04]  /*84b50*/  @P5 STG.E desc[UR60][R16.64], R118 ;  /* 0x0000007610005986 */ /* 0x0003e8000c10193c */
[----:B------:R-:W-:Y:S01]  /*84b60*/  @P0 STG.E desc[UR60][R18.64], R110 ;  /* 0x0000006e12000986 */ /* 0x000fe2000c10193c */
[----:B------:R-:W-:Y:S01]  /*84b70*/  ISETP.LT.AND P0, PT, R153, UR4, !P3 ;  /* 0x0000000499007c0c */ /* 0x000fe2000df01270 */
[----:B--2---:R-:W-:-:S04]  /*84b80*/  IMAD.WIDE R22, R145, 0x4, R2 ;  /* 0x0000000491167825 */ /* 0x004fc800078e0202 */
[C---:B----4-:R-:W-:Y:S01]  /*84b90*/  IMAD.WIDE R10, R145.reuse, 0x4, R4 ;  /* 0x00000004910a7825 */ /* 0x050fe200078e0204 */
[----:B------:R-:W-:Y:S03]  /*84ba0*/  @P1 STG.E desc[UR60][R22.64], R122 ;  /* 0x0000007a16001986 */ /* 0x000fe6000c10193c */
[C---:B------:R-:W-:Y:S01]  /*84bb0*/  IMAD.WIDE R12, R145.reuse, 0x4, R6 ;  /* 0x00000004910c7825 */ /* 0x040fe200078e0206 */
[----:B------:R2:W-:Y:S03]  /*84bc0*/  @P2 STG.E desc[UR60][R10.64], R130 ;  /* 0x000000820a002986 */ /* 0x0005e6000c10193c */
[----:B-1----:R-:W-:Y:S01]  /*84bd0*/  IMAD.WIDE R16, R145, 0x4, R8 ;  /* 0x0000000491107825 */ /* 0x002fe200078e0208 */
[----:B------:R-:W-:Y:S01]  /*84be0*/  ISETP.GE.AND P5, PT, R0, UR5, PT ;  /* 0x0000000500007c0c */ /* 0x000fe2000bfa6270 */
[----:B------:R1:W-:Y:S01]  /*84bf0*/  @P6 STG.E desc[UR60][R12.64], R142 ;  /* 0x0000008e0c006986 */ /* 0x0003e2000c10193c */
[----:B------:R-:W-:Y:S01]  /*84c00*/  ISETP.LT.AND P2, PT, R155, UR4, !P3 ;  /* 0x000000049b007c0c */ /* 0x000fe2000df41270 */
[----:B------:R-:W-:-:S02]  /*84c10*/  IMAD.WIDE R20, R146, 0x4, R2 ;  /* 0x0000000492147825 */ /* 0x000fc400078e0202 */
[----:B------:R4:W-:Y:S01]  /*84c20*/  @P4 STG.E desc[UR60][R16.64], R14 ;  /* 0x0000000e10004986 */ /* 0x0009e2000c10193c */
[----:B------:R-:W-:Y:S02]  /*84c30*/  ISETP.LT.AND P4, PT, R157, UR4, !P3 ;  /* 0x000000049d007c0c */ /* 0x000fe4000df81270 */
[C---:B------:R-:W-:Y:S01]  /*84c40*/  ISETP.LT.AND P3, PT, R158.reuse, UR4, !P3 ;  /* 0x000000049e007c0c */ /* 0x040fe2000df61270 */
[----:B------:R4:W-:Y:S01]  /*84c50*/  @P0 STG.E desc[UR60][R20.64], R107 ;  /* 0x0000006b14000986 */ /* 0x0009e2000c10193c */
[----:B------:R-:W-:Y:S02]  /*84c60*/  ISETP.LT.AND P1, PT, R153, UR4, !P5 ;  /* 0x0000000499007c0c */ /* 0x000fe4000ef21270 */
[----:B------:R-:W-:Y:S02]  /*84c70*/  ISETP.LT.AND P6, PT, R155, UR4, !P5 ;  /* 0x000000049b007c0c */ /* 0x000fe4000efc1270 */
[----:B------:R-:W-:Y:S02]  /*84c80*/  ISETP.LT.AND P0, PT, R157, UR4, !P5 ;  /* 0x000000049d007c0c */ /* 0x000fe4000ef01270 */
[----:B------:R-:W-:Y:S01]  /*84c90*/  ISETP.LT.AND P5, PT, R158, UR4, !P5 ;  /* 0x000000049e007c0c */ /* 0x000fe2000efa1270 */
[----:B--2---:R-:W-:-:S04]  /*84ca0*/  IMAD.WIDE R10, R146, 0x4, R4 ;  /* 0x00000004920a7825 */ /* 0x004fc800078e0204 */
[C---:B-1----:R-:W-:Y:S01]  /*84cb0*/  IMAD.WIDE R12, R146.reuse, 0x4, R6 ;  /* 0x00000004920c7825 */ /* 0x042fe200078e0206 */
[----:B------:R4:W-:Y:S03]  /*84cc0*/  @P2 STG.E desc[UR60][R10.64], R115 ;  /* 0x000000730a002986 */ /* 0x0009e6000c10193c */
[----:B------:R-:W-:Y:S01]  /*84cd0*/  IMAD.WIDE R18, R146, 0x4, R8 ;  /* 0x0000000492127825 */ /* 0x000fe200078e0208 */
[----:B------:R4:W-:Y:S03]  /*84ce0*/  @P4 STG.E desc[UR60][R12.64], R119 ;  /* 0x000000770c004986 */ /* 0x0009e6000c10193c */
[C---:B---3--:R-:W-:Y:S01]  /*84cf0*/  IMAD.WIDE R2, R144.reuse, 0x4, R2 ;  /* 0x0000000490027825 */ /* 0x048fe200078e0202 */
[----:B------:R4:W-:Y:S03]  /*84d00*/  @P3 STG.E desc[UR60][R18.64], R111 ;  /* 0x0000006f12003986 */ /* 0x0009e6000c10193c */
[C---:B------:R-:W-:Y:S01]  /*84d10*/  IMAD.WIDE R4, R144.reuse, 0x4, R4 ;  /* 0x0000000490047825 */ /* 0x040fe200078e0204 */
[----:B------:R4:W-:Y:S03]  /*84d20*/  @P1 STG.E desc[UR60][R2.64], R123 ;  /* 0x0000007b02001986 */ /* 0x0009e6000c10193c */
[C---:B------:R-:W-:Y:S01]  /*84d30*/  IMAD.WIDE R6, R144.reuse, 0x4, R6 ;  /* 0x0000000490067825 */ /* 0x040fe200078e0206 */
[----:B------:R4:W-:Y:S04]  /*84d40*/  @P6 STG.E desc[UR60][R4.64], R131 ;  /* 0x0000008304006986 */ /* 0x0009e8000c10193c */
[----:B------:R4:W-:Y:S01]  /*84d50*/  @P0 STG.E desc[UR60][R6.64], R143 ;  /* 0x0000008f06000986 */ /* 0x0009e2000c10193c */
[----:B------:R-:W-:Y:S01]  /*84d60*/  IMAD.WIDE R8, R144, 0x4, R8 ;  /* 0x0000000490087825 */ /* 0x000fe200078e0208 */
[----:B------:R-:W-:Y:S06]  /*84d70*/  @!P5 EXIT ;  /* 0x000000000000d94d */ /* 0x000fec0003800000 */
[----:B------:R-:W-:Y:S01]  /*84d80*/  STG.E desc[UR60][R8.64], R15 ;  /* 0x0000000f08007986 */ /* 0x000fe2000c10193c */
[----:B------:R-:W-:Y:S05]  /*84d90*/  EXIT ;  /* 0x000000000000794d */ /* 0x000fea0003800000 */
.L_x_2:
[----:B------:R-:W-:-:S00]  /*84da0*/  BRA `(.L_x_2) ;  /* 0xfffffffc00fc7947 */ /* 0x000fc0000383ffff */
[----:B------:R-:W-:-:S00]  /*84db0*/  NOP ;  /* 0x0000000000007918 */ /* 0x000fc00000000000 */
        /* <DEDUP_REMOVED lines=12> */
.L_x_3:


//--------------------- .nv.shared.matmul_kernel  --------------------------
	.section	.nv.shared.matmul_kernel,"aw",@nobits
	.sectionflags	@""
	.align	16
	.zero		1024


//--------------------- .nv.shared.reserved.0     --------------------------
	.section	.nv.shared.reserved.0,"aw",@nobits
	.weak		__nv_reservedSMEM_offset_0_alias
	.size		__nv_reservedSMEM_offset_0_alias, 0, 0
	.other		__nv_reservedSMEM_offset_0_alias,@"STO_CUDA_RESERVED_SHARED STV_DEFAULT"
__nv_reservedSMEM_offset_0_alias:
	.zero		0


//--------------------- .nv.constant0.matmul_kernel --------------------------
	.section	.nv.constant0.matmul_kernel,"a",@progbits
	.sectionflags	@""
	.align	4
.nv.constant0.matmul_kernel:
	.zero		608


//--------------------- SYMBOLS --------------------------

	.type		.nv.reservedSmem.offset0,@object
	.size		.nv.reservedSmem.offset0,0x4
